	.target	sm_100a

	.elftype	@"ET_EXEC"


//--------------------- .note.nv.tkinfo           --------------------------
	.section	.note.nv.tkinfo,"",@"SHT_NOTE"
	.sectionflags	@"SHF_NOTE_NV_TKINFO"
	.tkinfo
        /*0018*/ 	.word	0x00000002
        /*0030*/ 	.string	""
        /*0030*/ 	.string	"ptxas"
        /*0030*/ 	.string	"Cuda compilation tools, release 13.0, V13.0.88"
        /*0030*/ 	.string	"Build cuda_13.0.r13.0/compiler.36424714_0"
        /*0030*/ 	.string	"-arch sm_100a -m 64 "



//--------------------- .note.nv.cuinfo           --------------------------
	.section	.note.nv.cuinfo,"",@"SHT_NOTE"
	.sectionflags	@"SHF_NOTE_NV_CUINFO"
        /*0018*/ 	.short	0x0002
        /*001a*/ 	.short	0x0064
        /*001c*/ 	.short	0x0082
	.zero		2


//--------------------- .nv.info                  --------------------------
	.section	.nv.info,"",@"SHT_CUDA_INFO"
	.align	4


	//----- nvinfo : EIATTR_REGCOUNT
	.align		4
        /*0000*/ 	.byte	0x04, 0x2f
        /*0002*/ 	.short	(.L_19 - .L_18)
	.align		4
.L_18:
        /*0004*/ 	.word	index@(_ZN7cutlass13device_kernelINS_4gemm6kernel13GemmUniversalIN4cute5tupleIJiiiiEEENS1_10collective13CollectiveMmaINS1_35MainloopSm100TmaUmmaWarpSpecializedILi2ELi2ELi4ENS5_IJNS4_1CILi4EEENSA_ILi2EEENSA_ILi1EEEEEEEENS5_IJNSA_ILi256EEENSA_ILi128EEESH_EEENS_10tfloat32_tENS5_IJlSD_lEEESJ_SK_NS4_8TiledMMAINS4_8MMA_AtomIJNS4_23SM100_MMA_TF32_2x1SM_SSISJ_SJ_fLi256ELi128ELNS4_4UMMA5MajorE0ELSP_0ELNSO_7ScaleInE0ELSQ_0EEEEEENS4_6LayoutINS5_IJSD_SD_SD_EEENS5_IJNSA_ILi0EEESV_SV_EEEEENS5_IJNS4_10UnderscoreESY_SY_EEEEENS4_28SM100_TMA_2SM_LOAD_MULTICASTENS4_14ComposedLayoutINS4_7SwizzleILi3ELi4ELi3EEENS4_18smem_ptr_flag_bitsILi32EEENST_INS5_IJNSA_ILi8EEENSA_ILi32EEEEEENS5_IJS18_SD_EEEEEEEvNS4_8identityES11_S1C_vS1D_EENS_8epilogue10collective18CollectiveEpilogueINS1F_23Sm100TmaWarpSpecializedILi4ELi2ELi16ELb1ELb0EEEJNS5_IJSH_SH_SH_EEENS5_IJNST_ISH_SD_EENST_INSA_ILi16EEESD_EEEEESJ_SK_SJ_SK_NS1F_6fusion15FusionCallbacksIS1J_NS1P_17LinearCombinationISJ_fSJ_fLNS_15FloatRoundStyleE2EEES1K_S1O_JEEENS4_5SM1004TMEM4LOAD26SM100_TMEM_LOAD_32dp32b16xENS4_13SM90_TMA_LOADENS12_INS13_ILi2ELi4ELi3EEES16_NST_INS5_IJS17_S1M_EEENS5_IJS1M_SD_EEEEEEENS4_39AutoVectorizingCopyWithAssumedAlignmentILi128EEENS4_14SM90_TMA_STOREES24_S26_S26_EEEvvEEEEvNT_6ParamsE)
        /*0008*/ 	.word	0x00000050


	//----- nvinfo : EIATTR_FRAME_SIZE
	.align		4
.L_19:
        /*000c*/ 	.byte	0x04, 0x11
        /*000e*/ 	.short	(.L_21 - .L_20)
	.align		4
.L_20:
        /*0010*/ 	.word	index@($__internal_2_$__cuda_sm10x_tcgen05_guardrail_trap_unallocated_columns_being_dealloced)
        /*0014*/ 	.word	0x00000000


	//----- nvinfo : EIATTR_FRAME_SIZE
	.align		4
.L_21:
        /*0018*/ 	.byte	0x04, 0x11
        /*001a*/ 	.short	(.L_23 - .L_22)
	.align		4
.L_22:
        /*001c*/ 	.word	index@($__internal_1_$__cuda_sm10x_tcgen05_guardrail_trap_phase_invalid_during_alloc)
        /*0020*/ 	.word	0x00000000


	//----- nvinfo : EIATTR_FRAME_SIZE
	.align		4
.L_23:
        /*0024*/ 	.byte	0x04, 0x11
        /*0026*/ 	.short	(.L_25 - .L_24)
	.align		4
.L_24:
        /*0028*/ 	.word	index@($__internal_0_$__cuda_sm10x_tcgen05_guardrail_trap_col_being_dealloced_not_returned_by_alloc)
        /*002c*/ 	.word	0x00000000


	//----- nvinfo : EIATTR_FRAME_SIZE
	.align		4
.L_25:
        /*0030*/ 	.byte	0x04, 0x11
        /*0032*/ 	.short	(.L_27 - .L_26)
	.align		4
.L_26:
        /*0034*/ 	.word	index@(_ZN7cutlass13device_kernelINS_4gemm6kernel13GemmUniversalIN4cute5tupleIJiiiiEEENS1_10collective13CollectiveMmaINS1_35MainloopSm100TmaUmmaWarpSpecializedILi2ELi2ELi4ENS5_IJNS4_1CILi4EEENSA_ILi2EEENSA_ILi1EEEEEEEENS5_IJNSA_ILi256EEENSA_ILi128EEESH_EEENS_10tfloat32_tENS5_IJlSD_lEEESJ_SK_NS4_8TiledMMAINS4_8MMA_AtomIJNS4_23SM100_MMA_TF32_2x1SM_SSISJ_SJ_fLi256ELi128ELNS4_4UMMA5MajorE0ELSP_0ELNSO_7ScaleInE0ELSQ_0EEEEEENS4_6LayoutINS5_IJSD_SD_SD_EEENS5_IJNSA_ILi0EEESV_SV_EEEEENS5_IJNS4_10UnderscoreESY_SY_EEEEENS4_28SM100_TMA_2SM_LOAD_MULTICASTENS4_14ComposedLayoutINS4_7SwizzleILi3ELi4ELi3EEENS4_18smem_ptr_flag_bitsILi32EEENST_INS5_IJNSA_ILi8EEENSA_ILi32EEEEEENS5_IJS18_SD_EEEEEEEvNS4_8identityES11_S1C_vS1D_EENS_8epilogue10collective18CollectiveEpilogueINS1F_23Sm100TmaWarpSpecializedILi4ELi2ELi16ELb1ELb0EEEJNS5_IJSH_SH_SH_EEENS5_IJNST_ISH_SD_EENST_INSA_ILi16EEESD_EEEEESJ_SK_SJ_SK_NS1F_6fusion15FusionCallbacksIS1J_NS1P_17LinearCombinationISJ_fSJ_fLNS_15FloatRoundStyleE2EEES1K_S1O_JEEENS4_5SM1004TMEM4LOAD26SM100_TMEM_LOAD_32dp32b16xENS4_13SM90_TMA_LOADENS12_INS13_ILi2ELi4ELi3EEES16_NST_INS5_IJS17_S1M_EEENS5_IJS1M_SD_EEEEEEENS4_39AutoVectorizingCopyWithAssumedAlignmentILi128EEENS4_14SM90_TMA_STOREES24_S26_S26_EEEvvEEEEvNT_6ParamsE)
        /*0038*/ 	.word	0x00000000


	//----- nvinfo : EIATTR_MIN_STACK_SIZE
	.align		4
.L_27:
        /*003c*/ 	.byte	0x04, 0x12
        /*003e*/ 	.short	(.L_29 - .L_28)
	.align		4
.L_28:
        /*0040*/ 	.word	index@(_ZN7cutlass13device_kernelINS_4gemm6kernel13GemmUniversalIN4cute5tupleIJiiiiEEENS1_10collective13CollectiveMmaINS1_35MainloopSm100TmaUmmaWarpSpecializedILi2ELi2ELi4ENS5_IJNS4_1CILi4EEENSA_ILi2EEENSA_ILi1EEEEEEEENS5_IJNSA_ILi256EEENSA_ILi128EEESH_EEENS_10tfloat32_tENS5_IJlSD_lEEESJ_SK_NS4_8TiledMMAINS4_8MMA_AtomIJNS4_23SM100_MMA_TF32_2x1SM_SSISJ_SJ_fLi256ELi128ELNS4_4UMMA5MajorE0ELSP_0ELNSO_7ScaleInE0ELSQ_0EEEEEENS4_6LayoutINS5_IJSD_SD_SD_EEENS5_IJNSA_ILi0EEESV_SV_EEEEENS5_IJNS4_10UnderscoreESY_SY_EEEEENS4_28SM100_TMA_2SM_LOAD_MULTICASTENS4_14ComposedLayoutINS4_7SwizzleILi3ELi4ELi3EEENS4_18smem_ptr_flag_bitsILi32EEENST_INS5_IJNSA_ILi8EEENSA_ILi32EEEEEENS5_IJS18_SD_EEEEEEEvNS4_8identityES11_S1C_vS1D_EENS_8epilogue10collective18CollectiveEpilogueINS1F_23Sm100TmaWarpSpecializedILi4ELi2ELi16ELb1ELb0EEEJNS5_IJSH_SH_SH_EEENS5_IJNST_ISH_SD_EENST_INSA_ILi16EEESD_EEEEESJ_SK_SJ_SK_NS1F_6fusion15FusionCallbacksIS1J_NS1P_17LinearCombinationISJ_fSJ_fLNS_15FloatRoundStyleE2EEES1K_S1O_JEEENS4_5SM1004TMEM4LOAD26SM100_TMEM_LOAD_32dp32b16xENS4_13SM90_TMA_LOADENS12_INS13_ILi2ELi4ELi3EEES16_NST_INS5_IJS17_S1M_EEENS5_IJS1M_SD_EEEEEEENS4_39AutoVectorizingCopyWithAssumedAlignmentILi128EEENS4_14SM90_TMA_STOREES24_S26_S26_EEEvvEEEEvNT_6ParamsE)
        /*0044*/ 	.word	0x00000000
.L_29:


//--------------------- .nv.compat                --------------------------
	.section	.nv.compat,"",@"SHT_CUDA_COMPAT_INFO"
	.align	4
        /*0000*/ 	.byte	0x02, 0x09, 0x01, 0x00, 0x02, 0x02, 0x02, 0x00, 0x02, 0x05, 0x05, 0x00, 0x03, 0x07, 0x01, 0x01
        /*0010*/ 	.byte	0x02, 0x03, 0x01, 0x00, 0x02, 0x06, 0x01, 0x00, 0x04, 0x0b, 0x08, 0x00, 0x09, 0x00, 0x00, 0x00
        /*0020*/ 	.byte	0x00, 0x00, 0x00, 0x00


//--------------------- .nv.info._ZN7cutlass13device_kernelINS_4gemm6kernel13GemmUniversalIN4cute5tupleIJiiiiEEENS1_10collective13CollectiveMmaINS1_35MainloopSm100TmaUmmaWarpSpecializedILi2ELi2ELi4ENS5_IJNS4_1CILi4EEENSA_ILi2EEENSA_ILi1EEEEEEEENS5_IJNSA_ILi256EEENSA_ILi128EEESH_EEENS_10tfloat32_tENS5_IJlSD_lEEESJ_SK_NS4_8TiledMMAINS4_8MMA_AtomIJNS4_23SM100_MMA_TF32_2x1SM_SSISJ_SJ_fLi256ELi128ELNS4_4UMMA5MajorE0ELSP_0ELNSO_7ScaleInE0ELSQ_0EEEEEENS4_6LayoutINS5_IJSD_SD_SD_EEENS5_IJNSA_ILi0EEESV_SV_EEEEENS5_IJNS4_10UnderscoreESY_SY_EEEEENS4_28SM100_TMA_2SM_LOAD_MULTICASTENS4_14ComposedLayoutINS4_7SwizzleILi3ELi4ELi3EEENS4_18smem_ptr_flag_bitsILi32EEENST_INS5_IJNSA_ILi8EEENSA_ILi32EEEEEENS5_IJS18_SD_EEEEEEEvNS4_8identityES11_S1C_vS1D_EENS_8epilogue10collective18CollectiveEpilogueINS1F_23Sm100TmaWarpSpecializedILi4ELi2ELi16ELb1ELb0EEEJNS5_IJSH_SH_SH_EEENS5_IJNST_ISH_SD_EENST_INSA_ILi16EEESD_EEEEESJ_SK_SJ_SK_NS1F_6fusion15FusionCallbacksIS1J_NS1P_17LinearCombinationISJ_fSJ_fLNS_15FloatRoundStyleE2EEES1K_S1O_JEEENS4_5SM1004TMEM4LOAD26SM100_TMEM_LOAD_32dp32b16xENS4_13SM90_TMA_LOADENS12_INS13_ILi2ELi4ELi3EEES16_NST_INS5_IJS17_S1M_EEENS5_IJS1M_SD_EEEEEEENS4_39AutoVectorizingCopyWithAssumedAlignmentILi128EEENS4_14SM90_TMA_STOREES24_S26_S26_EEEvvEEEEvNT_6ParamsE --------------------------
	.section	.nv.info._ZN7cutlass13device_kernelINS_4gemm6kernel13GemmUniversalIN4cute5tupleIJiiiiEEENS1_10collective13CollectiveMmaINS1_35MainloopSm100TmaUmmaWarpSpecializedILi2ELi2ELi4ENS5_IJNS4_1CILi4EEENSA_ILi2EEENSA_ILi1EEEEEEEENS5_IJNSA_ILi256EEENSA_ILi128EEESH_EEENS_10tfloat32_tENS5_IJlSD_lEEESJ_SK_NS4_8TiledMMAINS4_8MMA_AtomIJNS4_23SM100_MMA_TF32_2x1SM_SSISJ_SJ_fLi256ELi128ELNS4_4UMMA5MajorE0ELSP_0ELNSO_7ScaleInE0ELSQ_0EEEEEENS4_6LayoutINS5_IJSD_SD_SD_EEENS5_IJNSA_ILi0EEESV_SV_EEEEENS5_IJNS4_10UnderscoreESY_SY_EEEEENS4_28SM100_TMA_2SM_LOAD_MULTICASTENS4_14ComposedLayoutINS4_7SwizzleILi3ELi4ELi3EEENS4_18smem_ptr_flag_bitsILi32EEENST_INS5_IJNSA_ILi8EEENSA_ILi32EEEEEENS5_IJS18_SD_EEEEEEEvNS4_8identityES11_S1C_vS1D_EENS_8epilogue10collective18CollectiveEpilogueINS1F_23Sm100TmaWarpSpecializedILi4ELi2ELi16ELb1ELb0EEEJNS5_IJSH_SH_SH_EEENS5_IJNST_ISH_SD_EENST_INSA_ILi16EEESD_EEEEESJ_SK_SJ_SK_NS1F_6fusion15FusionCallbacksIS1J_NS1P_17LinearCombinationISJ_fSJ_fLNS_15FloatRoundStyleE2EEES1K_S1O_JEEENS4_5SM1004TMEM4LOAD26SM100_TMEM_LOAD_32dp32b16xENS4_13SM90_TMA_LOADENS12_INS13_ILi2ELi4ELi3EEES16_NST_INS5_IJS17_S1M_EEENS5_IJS1M_SD_EEEEEEENS4_39AutoVectorizingCopyWithAssumedAlignmentILi128EEENS4_14SM90_TMA_STOREES24_S26_S26_EEEvvEEEEvNT_6ParamsE,"",@"SHT_CUDA_INFO"
	.sectionflags	@""
	.align	4


	//----- nvinfo : EIATTR_CUDA_API_VERSION
	.align		4
        /*0000*/ 	.byte	0x04, 0x37
        /*0002*/ 	.short	(.L_31 - .L_30)
.L_30:
        /*0004*/ 	.word	0x00000082


	//----- nvinfo : EIATTR_KPARAM_INFO
	.align		4
.L_31:
        /*0008*/ 	.byte	0x04, 0x17
        /*000a*/ 	.short	(.L_33 - .L_32)
.L_32:
        /*000c*/ 	.word	0x00000000
        /*0010*/ 	.short	0x0000
        /*0012*/ 	.short	0x0000
        /*0014*/ 	.byte	0x00, 0xf0, 0x01, 0x20


	//----- nvinfo : EIATTR_AT_ENTRY_FRAGMENTS
	.align		4
.L_33:
        /*0018*/ 	.byte	0x04, 0x4f
        /*001a*/ 	.short	(.L_35 - .L_34)


	//   ....[0]....
.L_34:
        /*001c*/ 	.word	0x00000007


	//----- nvinfo : EIATTR_RESERVED_SMEM_USED
	.align		4
.L_35:
        /*0020*/ 	.byte	0x01, 0x41
	.zero		2


	//----- nvinfo : EIATTR_SPARSE_MMA_MASK
	.align		4
        /*0024*/ 	.byte	0x03, 0x50
        /*0026*/ 	.short	0x0000


	//----- nvinfo : EIATTR_TCGEN05_2CTA_USED
	.align		4
        /*0028*/ 	.byte	0x01, 0x52
	.zero		2


	//----- nvinfo : EIATTR_MAXREG_COUNT
	.align		4
        /*002c*/ 	.byte	0x03, 0x1b
        /*002e*/ 	.short	0x00ff


	//----- nvinfo : EIATTR_NUM_BARRIERS
	.align		4
        /*0030*/ 	.byte	0x02, 0x4c
        /*0032*/ 	.byte	0x07
	.zero		1


	//----- nvinfo : EIATTR_EXTERNS
	.align		4
        /*0034*/ 	.byte	0x04, 0x0f
        /*0036*/ 	.short	(.L_37 - .L_36)


	//   ....[0]....
	.align		4
.L_36:
        /*0038*/ 	.word	index@(__assertfail)


	//----- nvinfo : EIATTR_MERCURY_ISA_VERSION
	.align		4
.L_37:
        /*003c*/ 	.byte	0x03, 0x5f
        /*003e*/ 	.short	0x0101


	//----- nvinfo : EIATTR_INT_WARP_WIDE_INSTR_OFFSETS
	.align		4
        /*0040*/ 	.byte	0x04, 0x31
        /*0042*/ 	.short	(.L_39 - .L_38)


	//   ....[0]....
.L_38:
        /*0044*/ 	.word	0x00000dd0


	//   ....[1]....
        /*0048*/ 	.word	0x00000e80


	//   ....[2]....
        /*004c*/ 	.word	0x00004f20


	//   ....[3]....
        /*0050*/ 	.word	0x00004f50


	//   ....[4]....
        /*0054*/ 	.word	0x00004f70


	//   ....[5]....
        /*0058*/ 	.word	0x00005ab0


	//   ....[6]....
        /*005c*/ 	.word	0x00005b10


	//   ....[7]....
        /*0060*/ 	.word	0x00005c10


	//   ....[8]....
        /*0064*/ 	.word	0x00005c80


	//   ....[9]....
        /*0068*/ 	.word	0x00005d90


	//   ....[10]....
        /*006c*/ 	.word	0x00005e00


	//   ....[11]....
        /*0070*/ 	.word	0x00005f10


	//   ....[12]....
        /*0074*/ 	.word	0x00005f80


	//   ....[13]....
        /*0078*/ 	.word	0x000060a0


	//   ....[14]....
        /*007c*/ 	.word	0x00006120


	//   ....[15]....
        /*0080*/ 	.word	0x00006220


	//   ....[16]....
        /*0084*/ 	.word	0x000062a0


	//   ....[17]....
        /*0088*/ 	.word	0x000063a0


	//   ....[18]....
        /*008c*/ 	.word	0x00006420


	//   ....[19]....
        /*0090*/ 	.word	0x00006510


	//   ....[20]....
        /*0094*/ 	.word	0x000065a0


	//----- nvinfo : EIATTR_COOP_GROUP_MASK_REGIDS
	.align		4
.L_39:
        /*0098*/ 	.byte	0x04, 0x29
        /*009a*/ 	.short	(.L_41 - .L_40)


	//   ....[0]....
.L_40:
        /*009c*/ 	.word	0xffffffff


	//   ....[1]....
        /*00a0*/ 	.word	0xffffffff


	//   ....[2]....
        /*00a4*/ 	.word	0xffffffff


	//   ....[3]....
        /*00a8*/ 	.word	0xffffffff


	//   ....[4]....
        /*00ac*/ 	.word	0xffffffff


	//   ....[5]....
        /*00b0*/ 	.word	0xffffffff


	//   ....[6]....
        /*00b4*/ 	.word	0xffffffff


	//   ....[7]....
        /*00b8*/ 	.word	0xffffffff


	//   ....[8]....
        /*00bc*/ 	.word	0xffffffff


	//   ....[9]....
        /*00c0*/ 	.word	0xffffffff


	//   ....[10]....
        /*00c4*/ 	.word	0xffffffff


	//   ....[11]....
        /*00c8*/ 	.word	0xffffffff


	//   ....[12]....
        /*00cc*/ 	.word	0xffffffff


	//   ....[13]....
        /*00d0*/ 	.word	0xffffffff


	//----- nvinfo : EIATTR_COOP_GROUP_INSTR_OFFSETS
	.align		4
.L_41:
        /*00d4*/ 	.byte	0x04, 0x28
        /*00d6*/ 	.short	(.L_43 - .L_42)


	//   ....[0]....
.L_42:
        /*00d8*/ 	.word	0x000000d0


	//   ....[1]....
        /*00dc*/ 	.word	0x00000540


	//   ....[2]....
        /*00e0*/ 	.word	0x000006e0


	//   ....[3]....
        /*00e4*/ 	.word	0x00000880


	//   ....[4]....
        /*00e8*/ 	.word	0x00000980


	//   ....[5]....
        /*00ec*/ 	.word	0x00000af0


	//   ....[6]....
        /*00f0*/ 	.word	0x00000c90


	//   ....[7]....
        /*00f4*/ 	.word	0x00000ef0


	//   ....[8]....
        /*00f8*/ 	.word	0x00002950


	//   ....[9]....
        /*00fc*/ 	.word	0x00003730


	//   ....[10]....
        /*0100*/ 	.word	0x00003c40


	//   ....[11]....
        /*0104*/ 	.word	0x00003ef0


	//   ....[12]....
        /*0108*/ 	.word	0x00004e10


	//   ....[13]....
        /*010c*/ 	.word	0x00005030


	//----- nvinfo : EIATTR_VRC_CTA_INIT_COUNT
	.align		4
.L_43:
        /*0110*/ 	.byte	0x02, 0x4a
        /*0112*/ 	.byte	0x80
	.zero		1


	//----- nvinfo : EIATTR_SYSCALL_OFFSETS
	.align		4
        /*0114*/ 	.byte	0x04, 0x46
        /*0116*/ 	.short	(.L_45 - .L_44)


	//   ....[0]....
.L_44:
        /*0118*/ 	.word	0x00007220


	//   ....[1]....
        /*011c*/ 	.word	0x00007310


	//   ....[2]....
        /*0120*/ 	.word	0x00007a60


	//   ....[3]....
        /*0124*/ 	.word	0x000083f0


	//   ....[4]....
        /*0128*/ 	.word	0x00008d50


	//   ....[5]....
        /*012c*/ 	.word	0x00009700


	//   ....[6]....
        /*0130*/ 	.word	0x0000a0b0


	//   ....[7]....
        /*0134*/ 	.word	0x0000aa90


	//   ....[8]....
        /*0138*/ 	.word	0x0000b440


	//   ....[9]....
        /*013c*/ 	.word	0x0000bda0


	//----- nvinfo : EIATTR_MBARRIER_INSTR_OFFSETS
	.align		4
.L_45:
        /*0140*/ 	.byte	0x04, 0x39
        /*0142*/ 	.short	(.L_47 - .L_46)


	//   ....[0]....
.L_46:
        /*0144*/ 	.word	0x00000690
        /*0148*/ 	.word	0x000000ff
        /*014c*/ 	.word	0x00000000
        /*0150*/ 	.short	0x0100
        /*0152*/ 	.byte	0x04
	.zero		1


	//   ....[1]....
        /*0154*/ 	.word	0x000006a0
        /*0158*/ 	.word	0x000000ff
        /*015c*/ 	.word	0x00000010
        /*0160*/ 	.short	0x0100
        /*0162*/ 	.byte	0x04
	.zero		1


	//   ....[2]....
        /*0164*/ 	.word	0x000006b0
        /*0168*/ 	.word	0x000000ff
        /*016c*/ 	.word	0x00000008
        /*0170*/ 	.short	0x0100
        /*0172*/ 	.byte	0x04
	.zero		1


	//   ....[3]....
        /*0174*/ 	.word	0x000006c0
        /*0178*/ 	.word	0x000000ff
        /*017c*/ 	.word	0x00000018
        /*0180*/ 	.short	0x0100
        /*0182*/ 	.byte	0x04
	.zero		1


	//   ....[4]....
        /*0184*/ 	.word	0x000007f0
        /*0188*/ 	.word	0x000000ff
        /*018c*/ 	.word	0x00000020
        /*0190*/ 	.short	0x0100
        /*0192*/ 	.byte	0x04
	.zero		1


	//   ....[5]....
        /*0194*/ 	.word	0x00000800
        /*0198*/ 	.word	0x000000ff
        /*019c*/ 	.word	0x00000040
        /*01a0*/ 	.short	0x0100
        /*01a2*/ 	.byte	0x04
	.zero		1


	//   ....[6]....
        /*01a4*/ 	.word	0x00000810
        /*01a8*/ 	.word	0x000000ff
        /*01ac*/ 	.word	0x00000028
        /*01b0*/ 	.short	0x0100
        /*01b2*/ 	.byte	0x04
	.zero		1


	//   ....[7]....
        /*01b4*/ 	.word	0x00000820
        /*01b8*/ 	.word	0x000000ff
        /*01bc*/ 	.word	0x00000048
        /*01c0*/ 	.short	0x0100
        /*01c2*/ 	.byte	0x04
	.zero		1


	//   ....[8]....
        /*01c4*/ 	.word	0x00000830
        /*01c8*/ 	.word	0x000000ff
        /*01cc*/ 	.word	0x00000030
        /*01d0*/ 	.short	0x0100
        /*01d2*/ 	.byte	0x04
	.zero		1


	//   ....[9]....
        /*01d4*/ 	.word	0x00000840
        /*01d8*/ 	.word	0x000000ff
        /*01dc*/ 	.word	0x00000050
        /*01e0*/ 	.short	0x0100
        /*01e2*/ 	.byte	0x04
	.zero		1


	//   ....[10]....
        /*01e4*/ 	.word	0x00000850
        /*01e8*/ 	.word	0x000000ff
        /*01ec*/ 	.word	0x00000038
        /*01f0*/ 	.short	0x0100
        /*01f2*/ 	.byte	0x04
	.zero		1


	//   ....[11]....
        /*01f4*/ 	.word	0x00000860
        /*01f8*/ 	.word	0x000000ff
        /*01fc*/ 	.word	0x00000058
        /*0200*/ 	.short	0x0100
        /*0202*/ 	.byte	0x04
	.zero		1


	//   ....[12]....
        /*0204*/ 	.word	0x00000950
        /*0208*/ 	.word	0x000000ff
        /*020c*/ 	.word	0x00000060
        /*0210*/ 	.short	0x0100
        /*0212*/ 	.byte	0x06
	.zero		1


	//   ....[13]....
        /*0214*/ 	.word	0x00000960
        /*0218*/ 	.word	0x000000ff
        /*021c*/ 	.word	0x00000068
        /*0220*/ 	.short	0x0100
        /*0222*/ 	.byte	0x06
	.zero		1


	//   ....[14]....
        /*0224*/ 	.word	0x00000aa0
        /*0228*/ 	.word	0x000000ff
        /*022c*/ 	.word	0x00000070
        /*0230*/ 	.short	0x0100
        /*0232*/ 	.byte	0x06
	.zero		1


	//   ....[15]....
        /*0234*/ 	.word	0x00000ab0
        /*0238*/ 	.word	0x000000ff
        /*023c*/ 	.word	0x00000080
        /*0240*/ 	.short	0x0100
        /*0242*/ 	.byte	0x06
	.zero		1


	//   ....[16]....
        /*0244*/ 	.word	0x00000ac0
        /*0248*/ 	.word	0x000000ff
        /*024c*/ 	.word	0x00000078
        /*0250*/ 	.short	0x0100
        /*0252*/ 	.byte	0x06
	.zero		1


	//   ....[17]....
        /*0254*/ 	.word	0x00000ad0
        /*0258*/ 	.word	0x000000ff
        /*025c*/ 	.word	0x00000088
        /*0260*/ 	.short	0x0100
        /*0262*/ 	.byte	0x06
	.zero		1


	//   ....[18]....
        /*0264*/ 	.word	0x00000c00
        /*0268*/ 	.word	0x000000ff
        /*026c*/ 	.word	0x00000090
        /*0270*/ 	.short	0x0100
        /*0272*/ 	.byte	0x04
	.zero		1


	//   ....[19]....
        /*0274*/ 	.word	0x00000c10
        /*0278*/ 	.word	0x000000ff
        /*027c*/ 	.word	0x000000b0
        /*0280*/ 	.short	0x0100
        /*0282*/ 	.byte	0x04
	.zero		1


	//   ....[20]....
        /*0284*/ 	.word	0x00000c20
        /*0288*/ 	.word	0x000000ff
        /*028c*/ 	.word	0x00000098
        /*0290*/ 	.short	0x0100
        /*0292*/ 	.byte	0x04
	.zero		1


	//   ....[21]....
        /*0294*/ 	.word	0x00000c30
        /*0298*/ 	.word	0x000000ff
        /*029c*/ 	.word	0x000000b8
        /*02a0*/ 	.short	0x0100
        /*02a2*/ 	.byte	0x04
	.zero		1


	//   ....[22]....
        /*02a4*/ 	.word	0x00000c40
        /*02a8*/ 	.word	0x000000ff
        /*02ac*/ 	.word	0x000000a0
        /*02b0*/ 	.short	0x0100
        /*02b2*/ 	.byte	0x04
	.zero		1


	//   ....[23]....
        /*02b4*/ 	.word	0x00000c50
        /*02b8*/ 	.word	0x000000ff
        /*02bc*/ 	.word	0x000000c0
        /*02c0*/ 	.short	0x0100
        /*02c2*/ 	.byte	0x04
	.zero		1


	//   ....[24]....
        /*02c4*/ 	.word	0x00000c60
        /*02c8*/ 	.word	0x000000ff
        /*02cc*/ 	.word	0x000000a8
        /*02d0*/ 	.short	0x0100
        /*02d2*/ 	.byte	0x04
	.zero		1


	//   ....[25]....
        /*02d4*/ 	.word	0x00000c70
        /*02d8*/ 	.word	0x000000ff
        /*02dc*/ 	.word	0x000000c8
        /*02e0*/ 	.short	0x0100
        /*02e2*/ 	.byte	0x04
	.zero		1


	//   ....[26]....
        /*02e4*/ 	.word	0x00000d70
        /*02e8*/ 	.word	0x000000ff
        /*02ec*/ 	.word	0x000000d0
        /*02f0*/ 	.short	0x0100
        /*02f2*/ 	.byte	0x04
	.zero		1


	//   ....[27]....
        /*02f4*/ 	.word	0x00000d80
        /*02f8*/ 	.word	0x000000ff
        /*02fc*/ 	.word	0x000000e0
        /*0300*/ 	.short	0x0100
        /*0302*/ 	.byte	0x04
	.zero		1


	//   ....[28]....
        /*0304*/ 	.word	0x00000d90
        /*0308*/ 	.word	0x000000ff
        /*030c*/ 	.word	0x000000d8
        /*0310*/ 	.short	0x0100
        /*0312*/ 	.byte	0x04
	.zero		1


	//   ....[29]....
        /*0314*/ 	.word	0x00000da0
        /*0318*/ 	.word	0x000000ff
        /*031c*/ 	.word	0x000000e8
        /*0320*/ 	.short	0x0100
        /*0322*/ 	.byte	0x04
	.zero		1


	//   ....[30]....
        /*0324*/ 	.word	0x00000eb0
        /*0328*/ 	.word	0x000000ff
        /*032c*/ 	.word	0x000000f0
        /*0330*/ 	.short	0x0100
        /*0332*/ 	.byte	0x06
	.zero		1


	//   ....[31]....
        /*0334*/ 	.word	0x00001c60
        /*0338*/ 	.word	0x00000000
        /*033c*/ 	.word	0x000000e0
        /*0340*/ 	.short	0x010a
        /*0342*/ 	.byte	0xff
	.zero		1


	//   ....[32]....
        /*0344*/ 	.word	0x00001c90
        /*0348*/ 	.word	0x00000000
        /*034c*/ 	.word	0x000000d0
        /*0350*/ 	.short	0x0101
        /*0352*/ 	.byte	0xff
	.zero		1


	//   ....[33]....
        /*0354*/ 	.word	0x00001d60
        /*0358*/ 	.word	0x000000ff
        /*035c*/ 	.word	0x00000010
        /*0360*/ 	.short	0x010a
        /*0362*/ 	.byte	0x04
	.zero		1


	//   ....[34]....
        /*0364*/ 	.word	0x00001e30
        /*0368*/ 	.word	0x000000ff
        /*036c*/ 	.word	0x00000010
        /*0370*/ 	.short	0x010a
        /*0372*/ 	.byte	0x06
	.zero		1


	//   ....[35]....
        /*0374*/ 	.word	0x00001f90
        /*0378*/ 	.word	0x000000ff
        /*037c*/ 	.word	0x00000010
        /*0380*/ 	.short	0x010a
        /*0382*/ 	.byte	0x04
	.zero		1


	//   ....[36]....
        /*0384*/ 	.word	0x00002380
        /*0388*/ 	.word	0x000000ff
        /*038c*/ 	.word	0x00000068
        /*0390*/ 	.short	0x0101
        /*0392*/ 	.byte	0x16
	.zero		1


	//   ....[37]....
        /*0394*/ 	.word	0x000023a0
        /*0398*/ 	.word	0x000000ff
        /*039c*/ 	.word	0x00000010
        /*03a0*/ 	.short	0x010a
        /*03a2*/ 	.byte	0x04
	.zero		1


	//   ....[38]....
        /*03a4*/ 	.word	0x00002420
        /*03a8*/ 	.word	0x000000ff
        /*03ac*/ 	.word	0x00000010
        /*03b0*/ 	.short	0x010a
        /*03b2*/ 	.byte	0x06
	.zero		1


	//   ....[39]....
        /*03b4*/ 	.word	0x00002560
        /*03b8*/ 	.word	0x000000ff
        /*03bc*/ 	.word	0x00000010
        /*03c0*/ 	.short	0x010a
        /*03c2*/ 	.byte	0x04
	.zero		1


	//   ....[40]....
        /*03c4*/ 	.word	0x00002980
        /*03c8*/ 	.word	0x00000003
        /*03cc*/ 	.word	0x00000070
        /*03d0*/ 	.short	0x010a
        /*03d2*/ 	.byte	0xff
	.zero		1


	//   ....[41]....
        /*03d4*/ 	.word	0x00002ad0
        /*03d8*/ 	.word	0x00000000
        /*03dc*/ 	.word	0x00000000
        /*03e0*/ 	.short	0x0101
        /*03e2*/ 	.byte	0xff
	.zero		1


	//   ....[42]....
        /*03e4*/ 	.word	0x00003090
        /*03e8*/ 	.word	0x000000ff
        /*03ec*/ 	.word	0x00000000
        /*03f0*/ 	.short	0x010a
        /*03f2*/ 	.byte	0x04
	.zero		1


	//   ....[43]....
        /*03f4*/ 	.word	0x00003130
        /*03f8*/ 	.word	0x00000000
        /*03fc*/ 	.word	0x00000000
        /*0400*/ 	.short	0x010a
        /*0402*/ 	.byte	0xff
	.zero		1


	//   ....[44]....
        /*0404*/ 	.word	0x00003280
        /*0408*/ 	.word	0x00000000
        /*040c*/ 	.word	0x000000d0
        /*0410*/ 	.short	0x010a
        /*0412*/ 	.byte	0xff
	.zero		1


	//   ....[45]....
        /*0414*/ 	.word	0x000032f0
        /*0418*/ 	.word	0x00000000
        /*041c*/ 	.word	0x00000000
        /*0420*/ 	.short	0x0101
        /*0422*/ 	.byte	0xff
	.zero		1


	//   ....[46]....
        /*0424*/ 	.word	0x00003310
        /*0428*/ 	.word	0x000000ff
        /*042c*/ 	.word	0x00000080
        /*0430*/ 	.short	0x010a
        /*0432*/ 	.byte	0x04
	.zero		1


	//   ....[47]....
        /*0434*/ 	.word	0x00003430
        /*0438*/ 	.word	0x00000000
        /*043c*/ 	.word	0x00000070
        /*0440*/ 	.short	0x010a
        /*0442*/ 	.byte	0xff
	.zero		1


	//   ....[48]....
        /*0444*/ 	.word	0x00003530
        /*0448*/ 	.word	0x00000000
        /*044c*/ 	.word	0x00000000
        /*0450*/ 	.short	0x0101
        /*0452*/ 	.byte	0xff
	.zero		1


	//   ....[49]....
        /*0454*/ 	.word	0x000035c0
        /*0458*/ 	.word	0x000000ff
        /*045c*/ 	.word	0x00000080
        /*0460*/ 	.short	0x0106
        /*0462*/ 	.byte	0x04
	.zero		1


	//   ....[50]....
        /*0464*/ 	.word	0x000035e0
        /*0468*/ 	.word	0x000000ff
        /*046c*/ 	.word	0x00000080
        /*0470*/ 	.short	0x010a
        /*0472*/ 	.byte	0x04
	.zero		1


	//   ....[51]....
        /*0474*/ 	.word	0x00003670
        /*0478*/ 	.word	0x000000ff
        /*047c*/ 	.word	0x00000080
        /*0480*/ 	.short	0x0106
        /*0482*/ 	.byte	0x07
	.zero		1


	//   ....[52]....
        /*0484*/ 	.word	0x000036b0
        /*0488*/ 	.word	0x00000000
        /*048c*/ 	.word	0x00000080
        /*0490*/ 	.short	0x010a
        /*0492*/ 	.byte	0xff
	.zero		1


	//   ....[53]....
        /*0494*/ 	.word	0x00003920
        /*0498*/ 	.word	0x000000ff
        /*049c*/ 	.word	0x00000008
        /*04a0*/ 	.short	0x010a
        /*04a2*/ 	.byte	0x05
	.zero		1


	//   ....[54]....
        /*04a4*/ 	.word	0x00003940
        /*04a8*/ 	.word	0x000000ff
        /*04ac*/ 	.word	0x00000008
        /*04b0*/ 	.short	0x010a
        /*04b2*/ 	.byte	0x05
	.zero		1


	//   ....[55]....
        /*04b4*/ 	.word	0x00003ae0
        /*04b8*/ 	.word	0x000000ff
        /*04bc*/ 	.word	0x00000008
        /*04c0*/ 	.short	0x010a
        /*04c2*/ 	.byte	0x05
	.zero		1


	//   ....[56]....
        /*04c4*/ 	.word	0x00003b00
        /*04c8*/ 	.word	0x000000ff
        /*04cc*/ 	.word	0x00000008
        /*04d0*/ 	.short	0x010a
        /*04d2*/ 	.byte	0x05
	.zero		1


	//   ....[57]....
        /*04d4*/ 	.word	0x00003bd0
        /*04d8*/ 	.word	0x000000ff
        /*04dc*/ 	.word	0x00000000
        /*04e0*/ 	.short	0x0101
        /*04e2*/ 	.byte	0x04
	.zero		1


	//   ....[58]....
        /*04e4*/ 	.word	0x00003f90
        /*04e8*/ 	.word	0x00000003
        /*04ec*/ 	.word	0x00000070
        /*04f0*/ 	.short	0x010a
        /*04f2*/ 	.byte	0xff
	.zero		1


	//   ....[59]....
        /*04f4*/ 	.word	0x00004050
        /*04f8*/ 	.word	0x00000003
        /*04fc*/ 	.word	0x00000000
        /*0500*/ 	.short	0x0101
        /*0502*/ 	.byte	0xff
	.zero		1


	//   ....[60]....
        /*0504*/ 	.word	0x00004140
        /*0508*/ 	.word	0x000000ff
        /*050c*/ 	.word	0x00000000
        /*0510*/ 	.short	0x010a
        /*0512*/ 	.byte	0x04
	.zero		1


	//   ....[61]....
        /*0514*/ 	.word	0x00004150
        /*0518*/ 	.word	0x000000ff
        /*051c*/ 	.word	0x000000b0
        /*0520*/ 	.short	0x010a
        /*0522*/ 	.byte	0x07
	.zero		1


	//   ....[62]....
        /*0524*/ 	.word	0x00004210
        /*0528*/ 	.word	0x000000ff
        /*052c*/ 	.word	0x00000000
        /*0530*/ 	.short	0x010a
        /*0532*/ 	.byte	0x05
	.zero		1


	//   ....[63]....
        /*0534*/ 	.word	0x00004360
        /*0538*/ 	.word	0x000000ff
        /*053c*/ 	.word	0x00000000
        /*0540*/ 	.short	0x010a
        /*0542*/ 	.byte	0x07
	.zero		1


	//   ....[64]....
        /*0544*/ 	.word	0x00004ad0
        /*0548*/ 	.word	0x000000ff
        /*054c*/ 	.word	0x00000000
        /*0550*/ 	.short	0x010a
        /*0552*/ 	.byte	0x04
	.zero		1


	//   ....[65]....
        /*0554*/ 	.word	0x00004b70
        /*0558*/ 	.word	0x000000ff
        /*055c*/ 	.word	0x00000000
        /*0560*/ 	.short	0x010a
        /*0562*/ 	.byte	0x05
	.zero		1


	//   ....[66]....
        /*0564*/ 	.word	0x00004c00
        /*0568*/ 	.word	0x000000ff
        /*056c*/ 	.word	0x00000000
        /*0570*/ 	.short	0x010a
        /*0572*/ 	.byte	0x05
	.zero		1


	//   ....[67]....
        /*0574*/ 	.word	0x00004ca0
        /*0578*/ 	.word	0x00000002
        /*057c*/ 	.word	0x00000000
        /*0580*/ 	.short	0x010a
        /*0582*/ 	.byte	0xff
	.zero		1


	//   ....[68]....
        /*0584*/ 	.word	0x00004ce0
        /*0588*/ 	.word	0x00000002
        /*058c*/ 	.word	0x00000000
        /*0590*/ 	.short	0x010a
        /*0592*/ 	.byte	0xff
	.zero		1


	//   ....[69]....
        /*0594*/ 	.word	0x00004d60
        /*0598*/ 	.word	0x000000ff
        /*059c*/ 	.word	0x00000000
        /*05a0*/ 	.short	0x0101
        /*05a2*/ 	.byte	0x04
	.zero		1


	//   ....[70]....
        /*05a4*/ 	.word	0x00004da0
        /*05a8*/ 	.word	0x000000ff
        /*05ac*/ 	.word	0x000000f0
        /*05b0*/ 	.short	0x010a
        /*05b2*/ 	.byte	0x3e
	.zero		1


	//   ....[71]....
        /*05b4*/ 	.word	0x00004e00
        /*05b8*/ 	.word	0x000000ff
        /*05bc*/ 	.word	0x00000000
        /*05c0*/ 	.short	0x0101
        /*05c2*/ 	.byte	0x04
	.zero		1


	//   ....[72]....
        /*05c4*/ 	.word	0x000052a0
        /*05c8*/ 	.word	0x0000000c
        /*05cc*/ 	.word	0x00000070
        /*05d0*/ 	.short	0x010a
        /*05d2*/ 	.byte	0xff
	.zero		1


	//   ....[73]....
        /*05d4*/ 	.word	0x00005410
        /*05d8*/ 	.word	0x00000000
        /*05dc*/ 	.word	0x00000000
        /*05e0*/ 	.short	0x0101
        /*05e2*/ 	.byte	0xff
	.zero		1


	//   ....[74]....
        /*05e4*/ 	.word	0x000058b0
        /*05e8*/ 	.word	0x000000ff
        /*05ec*/ 	.word	0x00000068
        /*05f0*/ 	.short	0x010a
        /*05f2*/ 	.byte	0x15
	.zero		1


	//   ....[75]....
        /*05f4*/ 	.word	0x00005a30
        /*05f8*/ 	.word	0x000000ff
        /*05fc*/ 	.word	0x00000040
        /*0600*/ 	.short	0x010a
        /*0602*/ 	.byte	0x15
	.zero		1


	//   ....[76]....
        /*0604*/ 	.word	0x00005bc0
        /*0608*/ 	.word	0x000000ff
        /*060c*/ 	.word	0x00000020
        /*0610*/ 	.short	0x010b
        /*0612*/ 	.byte	0x15
	.zero		1


	//   ....[77]....
        /*0614*/ 	.word	0x00005bd0
        /*0618*/ 	.word	0x000000ff
        /*061c*/ 	.word	0x00000000
        /*0620*/ 	.short	0x0101
        /*0622*/ 	.byte	0x06
	.zero		1


	//   ....[78]....
        /*0624*/ 	.word	0x00005be0
        /*0628*/ 	.word	0x000000ff
        /*062c*/ 	.word	0x00000048
        /*0630*/ 	.short	0x010a
        /*0632*/ 	.byte	0x15
	.zero		1


	//   ....[79]....
        /*0634*/ 	.word	0x00005d40
        /*0638*/ 	.word	0x000000ff
        /*063c*/ 	.word	0x00000028
        /*0640*/ 	.short	0x010b
        /*0642*/ 	.byte	0x15
	.zero		1


	//   ....[80]....
        /*0644*/ 	.word	0x00005d50
        /*0648*/ 	.word	0x000000ff
        /*064c*/ 	.word	0x00000000
        /*0650*/ 	.short	0x0101
        /*0652*/ 	.byte	0x07
	.zero		1


	//   ....[81]....
        /*0654*/ 	.word	0x00005d60
        /*0658*/ 	.word	0x000000ff
        /*065c*/ 	.word	0x00000050
        /*0660*/ 	.short	0x010a
        /*0662*/ 	.byte	0x15
	.zero		1


	//   ....[82]....
        /*0664*/ 	.word	0x00005ec0
        /*0668*/ 	.word	0x000000ff
        /*066c*/ 	.word	0x00000030
        /*0670*/ 	.short	0x010b
        /*0672*/ 	.byte	0x15
	.zero		1


	//   ....[83]....
        /*0674*/ 	.word	0x00005ed0
        /*0678*/ 	.word	0x000000ff
        /*067c*/ 	.word	0x00000000
        /*0680*/ 	.short	0x0101
        /*0682*/ 	.byte	0x1d
	.zero		1


	//   ....[84]....
        /*0684*/ 	.word	0x00005ee0
        /*0688*/ 	.word	0x000000ff
        /*068c*/ 	.word	0x00000058
        /*0690*/ 	.short	0x010a
        /*0692*/ 	.byte	0x15
	.zero		1


	//   ....[85]....
        /*0694*/ 	.word	0x00006050
        /*0698*/ 	.word	0x000000ff
        /*069c*/ 	.word	0x00000038
        /*06a0*/ 	.short	0x010b
        /*06a2*/ 	.byte	0x15
	.zero		1


	//   ....[86]....
        /*06a4*/ 	.word	0x00006060
        /*06a8*/ 	.word	0x000000ff
        /*06ac*/ 	.word	0x00000000
        /*06b0*/ 	.short	0x0101
        /*06b2*/ 	.byte	0x18
	.zero		1


	//   ....[87]....
        /*06b4*/ 	.word	0x00006070
        /*06b8*/ 	.word	0x000000ff
        /*06bc*/ 	.word	0x00000040
        /*06c0*/ 	.short	0x010a
        /*06c2*/ 	.byte	0x15
	.zero		1


	//   ....[88]....
        /*06c4*/ 	.word	0x000061d0
        /*06c8*/ 	.word	0x000000ff
        /*06cc*/ 	.word	0x00000020
        /*06d0*/ 	.short	0x010b
        /*06d2*/ 	.byte	0x15
	.zero		1


	//   ....[89]....
        /*06d4*/ 	.word	0x000061e0
        /*06d8*/ 	.word	0x000000ff
        /*06dc*/ 	.word	0x00000000
        /*06e0*/ 	.short	0x0101
        /*06e2*/ 	.byte	0x06
	.zero		1


	//   ....[90]....
        /*06e4*/ 	.word	0x000061f0
        /*06e8*/ 	.word	0x000000ff
        /*06ec*/ 	.word	0x00000048
        /*06f0*/ 	.short	0x010a
        /*06f2*/ 	.byte	0x15
	.zero		1


	//   ....[91]....
        /*06f4*/ 	.word	0x00006350
        /*06f8*/ 	.word	0x000000ff
        /*06fc*/ 	.word	0x00000028
        /*0700*/ 	.short	0x010b
        /*0702*/ 	.byte	0x15
	.zero		1


	//   ....[92]....
        /*0704*/ 	.word	0x00006360
        /*0708*/ 	.word	0x000000ff
        /*070c*/ 	.word	0x00000000
        /*0710*/ 	.short	0x0101
        /*0712*/ 	.byte	0x07
	.zero		1


	//   ....[93]....
        /*0714*/ 	.word	0x00006370
        /*0718*/ 	.word	0x000000ff
        /*071c*/ 	.word	0x00000050
        /*0720*/ 	.short	0x010a
        /*0722*/ 	.byte	0x15
	.zero		1


	//   ....[94]....
        /*0724*/ 	.word	0x000064c0
        /*0728*/ 	.word	0x000000ff
        /*072c*/ 	.word	0x00000030
        /*0730*/ 	.short	0x010b
        /*0732*/ 	.byte	0x15
	.zero		1


	//   ....[95]....
        /*0734*/ 	.word	0x000064d0
        /*0738*/ 	.word	0x000000ff
        /*073c*/ 	.word	0x00000000
        /*0740*/ 	.short	0x0101
        /*0742*/ 	.byte	0x1d
	.zero		1


	//   ....[96]....
        /*0744*/ 	.word	0x000064e0
        /*0748*/ 	.word	0x000000ff
        /*074c*/ 	.word	0x00000058
        /*0750*/ 	.short	0x010a
        /*0752*/ 	.byte	0x15
	.zero		1


	//   ....[97]....
        /*0754*/ 	.word	0x000066d0
        /*0758*/ 	.word	0x000000ff
        /*075c*/ 	.word	0x00000038
        /*0760*/ 	.short	0x010b
        /*0762*/ 	.byte	0x15
	.zero		1


	//   ....[98]....
        /*0764*/ 	.word	0x000066e0
        /*0768*/ 	.word	0x000000ff
        /*076c*/ 	.word	0x00000000
        /*0770*/ 	.short	0x0101
        /*0772*/ 	.byte	0x18
	.zero		1


	//   ....[99]....
        /*0774*/ 	.word	0x00006700
        /*0778*/ 	.word	0x000000ff
        /*077c*/ 	.word	0x00000040
        /*0780*/ 	.short	0x010a
        /*0782*/ 	.byte	0x15
	.zero		1


	//   ....[100]....
        /*0784*/ 	.word	0x00006720
        /*0788*/ 	.word	0x000000ff
        /*078c*/ 	.word	0x00000048
        /*0790*/ 	.short	0x010a
        /*0792*/ 	.byte	0x15
	.zero		1


	//   ....[101]....
        /*0794*/ 	.word	0x00006740
        /*0798*/ 	.word	0x000000ff
        /*079c*/ 	.word	0x00000050
        /*07a0*/ 	.short	0x010a
        /*07a2*/ 	.byte	0x15
	.zero		1


	//   ....[102]....
        /*07a4*/ 	.word	0x00006790
        /*07a8*/ 	.word	0x00000002
        /*07ac*/ 	.word	0x00000058
        /*07b0*/ 	.short	0x010a
        /*07b2*/ 	.byte	0xff
	.zero		1


	//   ....[103]....
        /*07b4*/ 	.word	0x00006ab0
        /*07b8*/ 	.word	0x00000003
        /*07bc*/ 	.word	0x00000070
        /*07c0*/ 	.short	0x010a
        /*07c2*/ 	.byte	0xff
	.zero		1


	//   ....[104]....
        /*07c4*/ 	.word	0x00006c30
        /*07c8*/ 	.word	0x00000000
        /*07cc*/ 	.word	0x00000000
        /*07d0*/ 	.short	0x0101
        /*07d2*/ 	.byte	0xff
	.zero		1


	//   ....[105]....
        /*07d4*/ 	.word	0x00007730
        /*07d8*/ 	.word	0x000000ff
        /*07dc*/ 	.word	0x00000020
        /*07e0*/ 	.short	0x010a
        /*07e2*/ 	.byte	0x2b
	.zero		1


	//   ....[106]....
        /*07e4*/ 	.word	0x00007760
        /*07e8*/ 	.word	0x0000004a
        /*07ec*/ 	.word	0x00000090
        /*07f0*/ 	.short	0x010a
        /*07f2*/ 	.byte	0xff
	.zero		1


	//   ....[107]....
        /*07f4*/ 	.word	0x00007850
        /*07f8*/ 	.word	0x000000ff
        /*07fc*/ 	.word	0x00000020
        /*0800*/ 	.short	0x010a
        /*0802*/ 	.byte	0x2b
	.zero		1


	//   ....[108]....
        /*0804*/ 	.word	0x00007940
        /*0808*/ 	.word	0x0000004a
        /*080c*/ 	.word	0x00000090
        /*0810*/ 	.short	0x010a
        /*0812*/ 	.byte	0xff
	.zero		1


	//   ....[109]....
        /*0814*/ 	.word	0x00008110
        /*0818*/ 	.word	0x00000000
        /*081c*/ 	.word	0x00000000
        /*0820*/ 	.short	0x0101
        /*0822*/ 	.byte	0xff
	.zero		1


	//   ....[110]....
        /*0824*/ 	.word	0x00008130
        /*0828*/ 	.word	0x00000002
        /*082c*/ 	.word	0x00000020
        /*0830*/ 	.short	0x010a
        /*0832*/ 	.byte	0xff
	.zero		1


	//   ....[111]....
        /*0834*/ 	.word	0x00008210
        /*0838*/ 	.word	0x00000002
        /*083c*/ 	.word	0x00000020
        /*0840*/ 	.short	0x010a
        /*0842*/ 	.byte	0xff
	.zero		1


	//   ....[112]....
        /*0844*/ 	.word	0x00008a80
        /*0848*/ 	.word	0x00000015
        /*084c*/ 	.word	0x00000000
        /*0850*/ 	.short	0x0101
        /*0852*/ 	.byte	0xff
	.zero		1


	//   ....[113]....
        /*0854*/ 	.word	0x00008aa0
        /*0858*/ 	.word	0x00000000
        /*085c*/ 	.word	0x00000020
        /*0860*/ 	.short	0x010a
        /*0862*/ 	.byte	0xff
	.zero		1


	//   ....[114]....
        /*0864*/ 	.word	0x00008b70
        /*0868*/ 	.word	0x00000000
        /*086c*/ 	.word	0x00000020
        /*0870*/ 	.short	0x010a
        /*0872*/ 	.byte	0xff
	.zero		1


	//   ....[115]....
        /*0874*/ 	.word	0x000093f0
        /*0878*/ 	.word	0x00000015
        /*087c*/ 	.word	0x00000000
        /*0880*/ 	.short	0x0101
        /*0882*/ 	.byte	0xff
	.zero		1


	//   ....[116]....
        /*0884*/ 	.word	0x00009410
        /*0888*/ 	.word	0x00000000
        /*088c*/ 	.word	0x00000020
        /*0890*/ 	.short	0x010a
        /*0892*/ 	.byte	0xff
	.zero		1


	//   ....[117]....
        /*0894*/ 	.word	0x000094e0
        /*0898*/ 	.word	0x00000000
        /*089c*/ 	.word	0x00000020
        /*08a0*/ 	.short	0x010a
        /*08a2*/ 	.byte	0xff
	.zero		1


	//   ....[118]....
        /*08a4*/ 	.word	0x00009d90
        /*08a8*/ 	.word	0x00000015
        /*08ac*/ 	.word	0x00000000
        /*08b0*/ 	.short	0x0101
        /*08b2*/ 	.byte	0xff
	.zero		1


	//   ....[119]....
        /*08b4*/ 	.word	0x00009db0
        /*08b8*/ 	.word	0x00000000
        /*08bc*/ 	.word	0x00000020
        /*08c0*/ 	.short	0x010a
        /*08c2*/ 	.byte	0xff
	.zero		1


	//   ....[120]....
        /*08c4*/ 	.word	0x00009e80
        /*08c8*/ 	.word	0x00000000
        /*08cc*/ 	.word	0x00000020
        /*08d0*/ 	.short	0x010a
        /*08d2*/ 	.byte	0xff
	.zero		1


	//   ....[121]....
        /*08d4*/ 	.word	0x0000a770
        /*08d8*/ 	.word	0x00000015
        /*08dc*/ 	.word	0x00000000
        /*08e0*/ 	.short	0x0101
        /*08e2*/ 	.byte	0xff
	.zero		1


	//   ....[122]....
        /*08e4*/ 	.word	0x0000a790
        /*08e8*/ 	.word	0x00000000
        /*08ec*/ 	.word	0x00000020
        /*08f0*/ 	.short	0x010a
        /*08f2*/ 	.byte	0xff
	.zero		1


	//   ....[123]....
        /*08f4*/ 	.word	0x0000a860
        /*08f8*/ 	.word	0x00000000
        /*08fc*/ 	.word	0x00000020
        /*0900*/ 	.short	0x010a
        /*0902*/ 	.byte	0xff
	.zero		1


	//   ....[124]....
        /*0904*/ 	.word	0x0000b120
        /*0908*/ 	.word	0x00000015
        /*090c*/ 	.word	0x00000000
        /*0910*/ 	.short	0x0101
        /*0912*/ 	.byte	0xff
	.zero		1


	//   ....[125]....
        /*0914*/ 	.word	0x0000b140
        /*0918*/ 	.word	0x00000000
        /*091c*/ 	.word	0x00000020
        /*0920*/ 	.short	0x010a
        /*0922*/ 	.byte	0xff
	.zero		1


	//   ....[126]....
        /*0924*/ 	.word	0x0000b210
        /*0928*/ 	.word	0x00000000
        /*092c*/ 	.word	0x00000020
        /*0930*/ 	.short	0x010a
        /*0932*/ 	.byte	0xff
	.zero		1


	//   ....[127]....
        /*0934*/ 	.word	0x0000bad0
        /*0938*/ 	.word	0x00000015
        /*093c*/ 	.word	0x00000000
        /*0940*/ 	.short	0x0101
        /*0942*/ 	.byte	0xff
	.zero		1


	//   ....[128]....
        /*0944*/ 	.word	0x0000baf0
        /*0948*/ 	.word	0x00000000
        /*094c*/ 	.word	0x00000020
        /*0950*/ 	.short	0x010a
        /*0952*/ 	.byte	0xff
	.zero		1


	//   ....[129]....
        /*0954*/ 	.word	0x0000bbc0
        /*0958*/ 	.word	0x00000000
        /*095c*/ 	.word	0x00000020
        /*0960*/ 	.short	0x010a
        /*0962*/ 	.byte	0xff
	.zero		1


	//   ....[130]....
        /*0964*/ 	.word	0x0000bed0
        /*0968*/ 	.word	0x0000004a
        /*096c*/ 	.word	0x00000000
        /*0970*/ 	.short	0x0101
        /*0972*/ 	.byte	0xff
	.zero		1


	//   ....[131]....
        /*0974*/ 	.word	0x0000c480
        /*0978*/ 	.word	0x00000000
        /*097c*/ 	.word	0x00000000
        /*0980*/ 	.short	0x0101
        /*0982*/ 	.byte	0xff
	.zero		1


	//   ....[132]....
        /*0984*/ 	.word	0x0000c750
        /*0988*/ 	.word	0x000000ff
        /*098c*/ 	.word	0x00000000
        /*0990*/ 	.short	0x0101
        /*0992*/ 	.byte	0x06
	.zero		1


	//   ....[133]....
        /*0994*/ 	.word	0x0000c770
        /*0998*/ 	.word	0x00000000
        /*099c*/ 	.word	0x000000e0
        /*09a0*/ 	.short	0x010a
        /*09a2*/ 	.byte	0xff
	.zero		1


	//   ....[134]....
        /*09a4*/ 	.word	0x0000c7d0
        /*09a8*/ 	.word	0x00000000
        /*09ac*/ 	.word	0x00000010
        /*09b0*/ 	.short	0x010a
        /*09b2*/ 	.byte	0xff
	.zero		1


	//   ....[135]....
        /*09b4*/ 	.word	0x0000c830
        /*09b8*/ 	.word	0x00000000
        /*09bc*/ 	.word	0x00000010
        /*09c0*/ 	.short	0x010a
        /*09c2*/ 	.byte	0xff
	.zero		1


	//   ....[136]....
        /*09c4*/ 	.word	0x0000c880
        /*09c8*/ 	.word	0x00000003
        /*09cc*/ 	.word	0x00000070
        /*09d0*/ 	.short	0x010a
        /*09d2*/ 	.byte	0xff
	.zero		1


	//   ....[137]....
        /*09d4*/ 	.word	0x0000c8e0
        /*09d8*/ 	.word	0x00000000
        /*09dc*/ 	.word	0x00000000
        /*09e0*/ 	.short	0x010a
        /*09e2*/ 	.byte	0xff
	.zero		1


	//   ....[138]....
        /*09e4*/ 	.word	0x0000c930
        /*09e8*/ 	.word	0x00000000
        /*09ec*/ 	.word	0x000000d0
        /*09f0*/ 	.short	0x010a
        /*09f2*/ 	.byte	0xff
	.zero		1


	//   ....[139]....
        /*09f4*/ 	.word	0x0000c990
        /*09f8*/ 	.word	0x00000000
        /*09fc*/ 	.word	0x00000080
        /*0a00*/ 	.short	0x010a
        /*0a02*/ 	.byte	0xff
	.zero		1


	//   ....[140]....
        /*0a04*/ 	.word	0x0000c9e0
        /*0a08*/ 	.word	0x00000000
        /*0a0c*/ 	.word	0x00000070
        /*0a10*/ 	.short	0x010a
        /*0a12*/ 	.byte	0xff
	.zero		1


	//   ....[141]....
        /*0a14*/ 	.word	0x0000ca40
        /*0a18*/ 	.word	0x00000000
        /*0a1c*/ 	.word	0x00000080
        /*0a20*/ 	.short	0x010a
        /*0a22*/ 	.byte	0xff
	.zero		1


	//   ....[142]....
        /*0a24*/ 	.word	0x0000caa0
        /*0a28*/ 	.word	0x00000007
        /*0a2c*/ 	.word	0x00000008
        /*0a30*/ 	.short	0x010a
        /*0a32*/ 	.byte	0xff
	.zero		1


	//   ....[143]....
        /*0a34*/ 	.word	0x0000cb90
        /*0a38*/ 	.word	0x00000005
        /*0a3c*/ 	.word	0x00000008
        /*0a40*/ 	.short	0x010a
        /*0a42*/ 	.byte	0xff
	.zero		1


	//   ....[144]....
        /*0a44*/ 	.word	0x0000cbe0
        /*0a48*/ 	.word	0x00000003
        /*0a4c*/ 	.word	0x00000070
        /*0a50*/ 	.short	0x010a
        /*0a52*/ 	.byte	0xff
	.zero		1


	//   ....[145]....
        /*0a54*/ 	.word	0x0000cc50
        /*0a58*/ 	.word	0x00000003
        /*0a5c*/ 	.word	0x000000b0
        /*0a60*/ 	.short	0x010a
        /*0a62*/ 	.byte	0xff
	.zero		1


	//   ....[146]....
        /*0a64*/ 	.word	0x0000ccb0
        /*0a68*/ 	.word	0x00000003
        /*0a6c*/ 	.word	0x00000000
        /*0a70*/ 	.short	0x010a
        /*0a72*/ 	.byte	0xff
	.zero		1


	//   ....[147]....
        /*0a74*/ 	.word	0x0000cd10
        /*0a78*/ 	.word	0x00000002
        /*0a7c*/ 	.word	0x00000000
        /*0a80*/ 	.short	0x010a
        /*0a82*/ 	.byte	0xff
	.zero		1


	//   ....[148]....
        /*0a84*/ 	.word	0x0000cd70
        /*0a88*/ 	.word	0x00000002
        /*0a8c*/ 	.word	0x00000000
        /*0a90*/ 	.short	0x010a
        /*0a92*/ 	.byte	0xff
	.zero		1


	//   ....[149]....
        /*0a94*/ 	.word	0x0000cdd0
        /*0a98*/ 	.word	0x00000002
        /*0a9c*/ 	.word	0x00000000
        /*0aa0*/ 	.short	0x010a
        /*0aa2*/ 	.byte	0xff
	.zero		1


	//   ....[150]....
        /*0aa4*/ 	.word	0x0000ce30
        /*0aa8*/ 	.word	0x00000002
        /*0aac*/ 	.word	0x000000f0
        /*0ab0*/ 	.short	0x010a
        /*0ab2*/ 	.byte	0xff
	.zero		1


	//   ....[151]....
        /*0ab4*/ 	.word	0x0000ce80
        /*0ab8*/ 	.word	0x0000000c
        /*0abc*/ 	.word	0x00000070
        /*0ac0*/ 	.short	0x010a
        /*0ac2*/ 	.byte	0xff
	.zero		1


	//   ....[152]....
        /*0ac4*/ 	.word	0x0000cee0
        /*0ac8*/ 	.word	0x00000000
        /*0acc*/ 	.word	0x00000068
        /*0ad0*/ 	.short	0x010a
        /*0ad2*/ 	.byte	0xff
	.zero		1


	//   ....[153]....
        /*0ad4*/ 	.word	0x0000cf40
        /*0ad8*/ 	.word	0x00000000
        /*0adc*/ 	.word	0x00000040
        /*0ae0*/ 	.short	0x010a
        /*0ae2*/ 	.byte	0xff
	.zero		1


	//   ....[154]....
        /*0ae4*/ 	.word	0x0000cfa0
        /*0ae8*/ 	.word	0x00000000
        /*0aec*/ 	.word	0x00000048
        /*0af0*/ 	.short	0x010a
        /*0af2*/ 	.byte	0xff
	.zero		1


	//   ....[155]....
        /*0af4*/ 	.word	0x0000d000
        /*0af8*/ 	.word	0x00000000
        /*0afc*/ 	.word	0x00000050
        /*0b00*/ 	.short	0x010a
        /*0b02*/ 	.byte	0xff
	.zero		1


	//   ....[156]....
        /*0b04*/ 	.word	0x0000d060
        /*0b08*/ 	.word	0x00000000
        /*0b0c*/ 	.word	0x00000058
        /*0b10*/ 	.short	0x010a
        /*0b12*/ 	.byte	0xff
	.zero		1


	//   ....[157]....
        /*0b14*/ 	.word	0x0000d0c0
        /*0b18*/ 	.word	0x00000000
        /*0b1c*/ 	.word	0x00000040
        /*0b20*/ 	.short	0x010a
        /*0b22*/ 	.byte	0xff
	.zero		1


	//   ....[158]....
        /*0b24*/ 	.word	0x0000d120
        /*0b28*/ 	.word	0x00000000
        /*0b2c*/ 	.word	0x00000048
        /*0b30*/ 	.short	0x010a
        /*0b32*/ 	.byte	0xff
	.zero		1


	//   ....[159]....
        /*0b34*/ 	.word	0x0000d180
        /*0b38*/ 	.word	0x00000000
        /*0b3c*/ 	.word	0x00000050
        /*0b40*/ 	.short	0x010a
        /*0b42*/ 	.byte	0xff
	.zero		1


	//   ....[160]....
        /*0b44*/ 	.word	0x0000d1e0
        /*0b48*/ 	.word	0x00000000
        /*0b4c*/ 	.word	0x00000058
        /*0b50*/ 	.short	0x010a
        /*0b52*/ 	.byte	0xff
	.zero		1


	//   ....[161]....
        /*0b54*/ 	.word	0x0000d240
        /*0b58*/ 	.word	0x00000000
        /*0b5c*/ 	.word	0x00000040
        /*0b60*/ 	.short	0x010a
        /*0b62*/ 	.byte	0xff
	.zero		1


	//   ....[162]....
        /*0b64*/ 	.word	0x0000d2a0
        /*0b68*/ 	.word	0x00000000
        /*0b6c*/ 	.word	0x00000048
        /*0b70*/ 	.short	0x010a
        /*0b72*/ 	.byte	0xff
	.zero		1


	//   ....[163]....
        /*0b74*/ 	.word	0x0000d300
        /*0b78*/ 	.word	0x00000002
        /*0b7c*/ 	.word	0x00000050
        /*0b80*/ 	.short	0x010a
        /*0b82*/ 	.byte	0xff
	.zero		1


	//   ....[164]....
        /*0b84*/ 	.word	0x0000d350
        /*0b88*/ 	.word	0x00000003
        /*0b8c*/ 	.word	0x00000070
        /*0b90*/ 	.short	0x010a
        /*0b92*/ 	.byte	0xff
	.zero		1


	//   ....[165]....
        /*0b94*/ 	.word	0x0000d3b0
        /*0b98*/ 	.word	0x00000002
        /*0b9c*/ 	.word	0x00000020
        /*0ba0*/ 	.short	0x010a
        /*0ba2*/ 	.byte	0xff
	.zero		1


	//   ....[166]....
        /*0ba4*/ 	.word	0x0000d400
        /*0ba8*/ 	.word	0x0000004a
        /*0bac*/ 	.word	0x00000090
        /*0bb0*/ 	.short	0x010a
        /*0bb2*/ 	.byte	0xff
	.zero		1


	//   ....[167]....
        /*0bb4*/ 	.word	0x0000d450
        /*0bb8*/ 	.word	0x00000002
        /*0bbc*/ 	.word	0x00000020
        /*0bc0*/ 	.short	0x010a
        /*0bc2*/ 	.byte	0xff
	.zero		1


	//   ....[168]....
        /*0bc4*/ 	.word	0x0000d4a0
        /*0bc8*/ 	.word	0x00000000
        /*0bcc*/ 	.word	0x00000020
        /*0bd0*/ 	.short	0x010a
        /*0bd2*/ 	.byte	0xff
	.zero		1


	//   ....[169]....
        /*0bd4*/ 	.word	0x0000d4f0
        /*0bd8*/ 	.word	0x00000000
        /*0bdc*/ 	.word	0x00000020
        /*0be0*/ 	.short	0x010a
        /*0be2*/ 	.byte	0xff
	.zero		1


	//   ....[170]....
        /*0be4*/ 	.word	0x0000d540
        /*0be8*/ 	.word	0x00000000
        /*0bec*/ 	.word	0x00000020
        /*0bf0*/ 	.short	0x010a
        /*0bf2*/ 	.byte	0xff
	.zero		1


	//   ....[171]....
        /*0bf4*/ 	.word	0x0000d590
        /*0bf8*/ 	.word	0x00000000
        /*0bfc*/ 	.word	0x00000020
        /*0c00*/ 	.short	0x010a
        /*0c02*/ 	.byte	0xff
	.zero		1


	//   ....[172]....
        /*0c04*/ 	.word	0x0000d5e0
        /*0c08*/ 	.word	0x00000000
        /*0c0c*/ 	.word	0x00000020
        /*0c10*/ 	.short	0x010a
        /*0c12*/ 	.byte	0xff
	.zero		1


	//   ....[173]....
        /*0c14*/ 	.word	0x0000d630
        /*0c18*/ 	.word	0x00000000
        /*0c1c*/ 	.word	0x00000020
        /*0c20*/ 	.short	0x010a
        /*0c22*/ 	.byte	0xff
	.zero		1


	//----- nvinfo : EIATTR_NUM_MBARRIERS
	.align		4
.L_47:
        /*0c24*/ 	.byte	0x03, 0x38
        /*0c26*/ 	.short	0x001f


	//----- nvinfo : EIATTR_EXIT_INSTR_OFFSETS
	.align		4
        /*0c28*/ 	.byte	0x04, 0x1c
        /*0c2a*/ 	.short	(.L_49 - .L_48)


	//   ....[0]....
.L_48:
        /*0c2c*/ 	.word	0x00003160


	//   ....[1]....
        /*0c30*/ 	.word	0x00003680


	//   ....[2]....
        /*0c34*/ 	.word	0x000036e0


	//   ....[3]....
        /*0c38*/ 	.word	0x00005040


	//   ....[4]....
        /*0c3c*/ 	.word	0x000067c0


	//   ....[5]....
        /*0c40*/ 	.word	0x00006800


	//   ....[6]....
        /*0c44*/ 	.word	0x0000c640


	//   ....[7]....
        /*0c48*/ 	.word	0x0000c6b0


	//   ....[8]....
        /*0c4c*/ 	.word	0x0000c6e0


	//   ....[9]....
        /*0c50*/ 	.word	0x0000c760


	//----- nvinfo : EIATTR_MAX_THREADS
	.align		4
.L_49:
        /*0c54*/ 	.byte	0x04, 0x05
        /*0c56*/ 	.short	(.L_51 - .L_50)
.L_50:
        /*0c58*/ 	.word	0x00000100
        /*0c5c*/ 	.word	0x00000001
        /*0c60*/ 	.word	0x00000001


	//----- nvinfo : EIATTR_CRS_STACK_SIZE
	.align		4
.L_51:
        /*0c64*/ 	.byte	0x04, 0x1e
        /*0c66*/ 	.short	(.L_53 - .L_52)
.L_52:
        /*0c68*/ 	.word	0x00000000


	//----- nvinfo : EIATTR_CBANK_PARAM_SIZE
	.align		4
.L_53:
        /*0c6c*/ 	.byte	0x03, 0x19
        /*0c6e*/ 	.short	0x0800


	//----- nvinfo : EIATTR_PARAM_CBANK
	.align		4
        /*0c70*/ 	.byte	0x04, 0x0a
        /*0c72*/ 	.short	(.L_55 - .L_54)
	.align		4
.L_54:
        /*0c74*/ 	.word	index@(.nv.constant0._ZN7cutlass13device_kernelINS_4gemm6kernel13GemmUniversalIN4cute5tupleIJiiiiEEENS1_10collective13CollectiveMmaINS1_35MainloopSm100TmaUmmaWarpSpecializedILi2ELi2ELi4ENS5_IJNS4_1CILi4EEENSA_ILi2EEENSA_ILi1EEEEEEEENS5_IJNSA_ILi256EEENSA_ILi128EEESH_EEENS_10tfloat32_tENS5_IJlSD_lEEESJ_SK_NS4_8TiledMMAINS4_8MMA_AtomIJNS4_23SM100_MMA_TF32_2x1SM_SSISJ_SJ_fLi256ELi128ELNS4_4UMMA5MajorE0ELSP_0ELNSO_7ScaleInE0ELSQ_0EEEEEENS4_6LayoutINS5_IJSD_SD_SD_EEENS5_IJNSA_ILi0EEESV_SV_EEEEENS5_IJNS4_10UnderscoreESY_SY_EEEEENS4_28SM100_TMA_2SM_LOAD_MULTICASTENS4_14ComposedLayoutINS4_7SwizzleILi3ELi4ELi3EEENS4_18smem_ptr_flag_bitsILi32EEENST_INS5_IJNSA_ILi8EEENSA_ILi32EEEEEENS5_IJS18_SD_EEEEEEEvNS4_8identityES11_S1C_vS1D_EENS_8epilogue10collective18CollectiveEpilogueINS1F_23Sm100TmaWarpSpecializedILi4ELi2ELi16ELb1ELb0EEEJNS5_IJSH_SH_SH_EEENS5_IJNST_ISH_SD_EENST_INSA_ILi16EEESD_EEEEESJ_SK_SJ_SK_NS1F_6fusion15FusionCallbacksIS1J_NS1P_17LinearCombinationISJ_fSJ_fLNS_15FloatRoundStyleE2EEES1K_S1O_JEEENS4_5SM1004TMEM4LOAD26SM100_TMEM_LOAD_32dp32b16xENS4_13SM90_TMA_LOADENS12_INS13_ILi2ELi4ELi3EEES16_NST_INS5_IJS17_S1M_EEENS5_IJS1M_SD_EEEEEEENS4_39AutoVectorizingCopyWithAssumedAlignmentILi128EEENS4_14SM90_TMA_STOREES24_S26_S26_EEEvvEEEEvNT_6ParamsE)
        /*0c78*/ 	.short	0x0380
        /*0c7a*/ 	.short	0x0800


	//----- nvinfo : EIATTR_SW_WAR
	.align		4
.L_55:
        /*0c7c*/ 	.byte	0x04, 0x36
        /*0c7e*/ 	.short	(.L_57 - .L_56)
.L_56:
        /*0c80*/ 	.word	0x00000008
.L_57:


//--------------------- .nv.callgraph             --------------------------
	.section	.nv.callgraph,"",@"SHT_CUDA_CALLGRAPH"
	.align	4
	.sectionentsize	8
	.align		4
        /*0000*/ 	.word	0x00000000
	.align		4
        /*0004*/ 	.word	0xffffffff
	.align		4
        /*0008*/ 	.word	index@(_ZN7cutlass13device_kernelINS_4gemm6kernel13GemmUniversalIN4cute5tupleIJiiiiEEENS1_10collective13CollectiveMmaINS1_35MainloopSm100TmaUmmaWarpSpecializedILi2ELi2ELi4ENS5_IJNS4_1CILi4EEENSA_ILi2EEENSA_ILi1EEEEEEEENS5_IJNSA_ILi256EEENSA_ILi128EEESH_EEENS_10tfloat32_tENS5_IJlSD_lEEESJ_SK_NS4_8TiledMMAINS4_8MMA_AtomIJNS4_23SM100_MMA_TF32_2x1SM_SSISJ_SJ_fLi256ELi128ELNS4_4UMMA5MajorE0ELSP_0ELNSO_7ScaleInE0ELSQ_0EEEEEENS4_6LayoutINS5_IJSD_SD_SD_EEENS5_IJNSA_ILi0EEESV_SV_EEEEENS5_IJNS4_10UnderscoreESY_SY_EEEEENS4_28SM100_TMA_2SM_LOAD_MULTICASTENS4_14ComposedLayoutINS4_7SwizzleILi3ELi4ELi3EEENS4_18smem_ptr_flag_bitsILi32EEENST_INS5_IJNSA_ILi8EEENSA_ILi32EEEEEENS5_IJS18_SD_EEEEEEEvNS4_8identityES11_S1C_vS1D_EENS_8epilogue10collective18CollectiveEpilogueINS1F_23Sm100TmaWarpSpecializedILi4ELi2ELi16ELb1ELb0EEEJNS5_IJSH_SH_SH_EEENS5_IJNST_ISH_SD_EENST_INSA_ILi16EEESD_EEEEESJ_SK_SJ_SK_NS1F_6fusion15FusionCallbacksIS1J_NS1P_17LinearCombinationISJ_fSJ_fLNS_15FloatRoundStyleE2EEES1K_S1O_JEEENS4_5SM1004TMEM4LOAD26SM100_TMEM_LOAD_32dp32b16xENS4_13SM90_TMA_LOADENS12_INS13_ILi2ELi4ELi3EEES16_NST_INS5_IJS17_S1M_EEENS5_IJS1M_SD_EEEEEEENS4_39AutoVectorizingCopyWithAssumedAlignmentILi128EEENS4_14SM90_TMA_STOREES24_S26_S26_EEEvvEEEEvNT_6ParamsE)
	.align		4
        /*000c*/ 	.word	index@(__assertfail)
	.align		4
        /*0010*/ 	.word	0x00000000
	.align		4
        /*0014*/ 	.word	0xfffffffe
	.align		4
        /*0018*/ 	.word	0x00000000
	.align		4
        /*001c*/ 	.word	0xfffffffd
	.align		4
        /*0020*/ 	.word	0x00000000
	.align		4
        /*0024*/ 	.word	0xfffffffc


//--------------------- .nv.constant4             --------------------------
	.section	.nv.constant4,"a",@progbits
	.align	8
	.align		8
.nv.constant4:
        /*0000*/ 	.dword	__assertfail
	.align		8
        /*0008*/ 	.dword	__unnamed_1
	.align		8
        /*0010*/ 	.dword	__unnamed_2
	.align		8
        /*0018*/ 	.dword	_ZN40_INTERNAL_6a9321a5_4_k_cu_13f33360_293324cuda3std3__45__cpo5beginE
	.align		8
        /*0020*/ 	.dword	_ZN40_INTERNAL_6a9321a5_4_k_cu_13f33360_293324cuda3std3__45__cpo3endE
	.align		8
        /*0028*/ 	.dword	_ZN40_INTERNAL_6a9321a5_4_k_cu_13f33360_293324cuda3std3__45__cpo6cbeginE
	.align		8
        /*0030*/ 	.dword	_ZN40_INTERNAL_6a9321a5_4_k_cu_13f33360_293324cuda3std3__45__cpo4cendE
	.align		8
        /*0038*/ 	.dword	_ZN40_INTERNAL_6a9321a5_4_k_cu_13f33360_293324cuda3std3__442_GLOBAL__N__6a9321a5_4_k_cu_13f33360_293326ignoreE
	.align		8
        /*0040*/ 	.dword	_ZN40_INTERNAL_6a9321a5_4_k_cu_13f33360_293324cuda3std3__419piecewise_constructE
	.align		8
        /*0048*/ 	.dword	_ZN40_INTERNAL_6a9321a5_4_k_cu_13f33360_293324cuda3std3__48in_placeE
	.align		8
        /*0050*/ 	.dword	_ZN40_INTERNAL_6a9321a5_4_k_cu_13f33360_293324cuda3std6ranges3__45__cpo4swapE
	.align		8
        /*0058*/ 	.dword	_ZN40_INTERNAL_6a9321a5_4_k_cu_13f33360_293324cuda3std6ranges3__45__cpo9iter_moveE
	.align		8
        /*0060*/ 	.dword	_ZN40_INTERNAL_6a9321a5_4_k_cu_13f33360_293324cute7productE
	.align		8
        /*0068*/ 	.dword	_ZN40_INTERNAL_6a9321a5_4_k_cu_13f33360_293324cute1_E
	.align		8
        /*0070*/ 	.dword	$str$25
	.align		8
        /*0078*/ 	.dword	$str$26
	.align		8
        /*0080*/ 	.dword	$str$27
	.align		8
        /*0088*/ 	.dword	$str$28


//--------------------- .text._ZN7cutlass13device_kernelINS_4gemm6kernel13GemmUniversalIN4cute5tupleIJiiiiEEENS1_10collective13CollectiveMmaINS1_35MainloopSm100TmaUmmaWarpSpecializedILi2ELi2ELi4ENS5_IJNS4_1CILi4EEENSA_ILi2EEENSA_ILi1EEEEEEEENS5_IJNSA_ILi256EEENSA_ILi128EEESH_EEENS_10tfloat32_tENS5_IJlSD_lEEESJ_SK_NS4_8TiledMMAINS4_8MMA_AtomIJNS4_23SM100_MMA_TF32_2x1SM_SSISJ_SJ_fLi256ELi128ELNS4_4UMMA5MajorE0ELSP_0ELNSO_7ScaleInE0ELSQ_0EEEEEENS4_6LayoutINS5_IJSD_SD_SD_EEENS5_IJNSA_ILi0EEESV_SV_EEEEENS5_IJNS4_10UnderscoreESY_SY_EEEEENS4_28SM100_TMA_2SM_LOAD_MULTICASTENS4_14ComposedLayoutINS4_7SwizzleILi3ELi4ELi3EEENS4_18smem_ptr_flag_bitsILi32EEENST_INS5_IJNSA_ILi8EEENSA_ILi32EEEEEENS5_IJS18_SD_EEEEEEEvNS4_8identityES11_S1C_vS1D_EENS_8epilogue10collective18CollectiveEpilogueINS1F_23Sm100TmaWarpSpecializedILi4ELi2ELi16ELb1ELb0EEEJNS5_IJSH_SH_SH_EEENS5_IJNST_ISH_SD_EENST_INSA_ILi16EEESD_EEEEESJ_SK_SJ_SK_NS1F_6fusion15FusionCallbacksIS1J_NS1P_17LinearCombinationISJ_fSJ_fLNS_15FloatRoundStyleE2EEES1K_S1O_JEEENS4_5SM1004TMEM4LOAD26SM100_TMEM_LOAD_32dp32b16xENS4_13SM90_TMA_LOADENS12_INS13_ILi2ELi4ELi3EEES16_NST_INS5_IJS17_S1M_EEENS5_IJS1M_SD_EEEEEEENS4_39AutoVectorizingCopyWithAssumedAlignmentILi128EEENS4_14SM90_TMA_STOREES24_S26_S26_EEEvvEEEEvNT_6ParamsE --------------------------
	.section	.text._ZN7cutlass13device_kernelINS_4gemm6kernel13GemmUniversalIN4cute5tupleIJiiiiEEENS1_10collective13CollectiveMmaINS1_35MainloopSm100TmaUmmaWarpSpecializedILi2ELi2ELi4ENS5_IJNS4_1CILi4EEENSA_ILi2EEENSA_ILi1EEEEEEEENS5_IJNSA_ILi256EEENSA_ILi128EEESH_EEENS_10tfloat32_tENS5_IJlSD_lEEESJ_SK_NS4_8TiledMMAINS4_8MMA_AtomIJNS4_23SM100_MMA_TF32_2x1SM_SSISJ_SJ_fLi256ELi128ELNS4_4UMMA5MajorE0ELSP_0ELNSO_7ScaleInE0ELSQ_0EEEEEENS4_6LayoutINS5_IJSD_SD_SD_EEENS5_IJNSA_ILi0EEESV_SV_EEEEENS5_IJNS4_10UnderscoreESY_SY_EEEEENS4_28SM100_TMA_2SM_LOAD_MULTICASTENS4_14ComposedLayoutINS4_7SwizzleILi3ELi4ELi3EEENS4_18smem_ptr_flag_bitsILi32EEENST_INS5_IJNSA_ILi8EEENSA_ILi32EEEEEENS5_IJS18_SD_EEEEEEEvNS4_8identityES11_S1C_vS1D_EENS_8epilogue10collective18CollectiveEpilogueINS1F_23Sm100TmaWarpSpecializedILi4ELi2ELi16ELb1ELb0EEEJNS5_IJSH_SH_SH_EEENS5_IJNST_ISH_SD_EENST_INSA_ILi16EEESD_EEEEESJ_SK_SJ_SK_NS1F_6fusion15FusionCallbacksIS1J_NS1P_17LinearCombinationISJ_fSJ_fLNS_15FloatRoundStyleE2EEES1K_S1O_JEEENS4_5SM1004TMEM4LOAD26SM100_TMEM_LOAD_32dp32b16xENS4_13SM90_TMA_LOADENS12_INS13_ILi2ELi4ELi3EEES16_NST_INS5_IJS17_S1M_EEENS5_IJS1M_SD_EEEEEEENS4_39AutoVectorizingCopyWithAssumedAlignmentILi128EEENS4_14SM90_TMA_STOREES24_S26_S26_EEEvvEEEEvNT_6ParamsE,"ax",@progbits
	.align	128
.text._ZN7cutlass13device_kernelINS_4gemm6kernel13GemmUniversalIN4cute5tupleIJiiiiEEENS1_10collective13CollectiveMmaINS1_35MainloopSm100TmaUmmaWarpSpecializedILi2ELi2ELi4ENS5_IJNS4_1CILi4EEENSA_ILi2EEENSA_ILi1EEEEEEEENS5_IJNSA_ILi256EEENSA_ILi128EEESH_EEENS_10tfloat32_tENS5_IJlSD_lEEESJ_SK_NS4_8TiledMMAINS4_8MMA_AtomIJNS4_23SM100_MMA_TF32_2x1SM_SSISJ_SJ_fLi256ELi128ELNS4_4UMMA5MajorE0ELSP_0ELNSO_7ScaleInE0ELSQ_0EEEEEENS4_6LayoutINS5_IJSD_SD_SD_EEENS5_IJNSA_ILi0EEESV_SV_EEEEENS5_IJNS4_10UnderscoreESY_SY_EEEEENS4_28SM100_TMA_2SM_LOAD_MULTICASTENS4_14ComposedLayoutINS4_7SwizzleILi3ELi4ELi3EEENS4_18smem_ptr_flag_bitsILi32EEENST_INS5_IJNSA_ILi8EEENSA_ILi32EEEEEENS5_IJS18_SD_EEEEEEEvNS4_8identityES11_S1C_vS1D_EENS_8epilogue10collective18CollectiveEpilogueINS1F_23Sm100TmaWarpSpecializedILi4ELi2ELi16ELb1ELb0EEEJNS5_IJSH_SH_SH_EEENS5_IJNST_ISH_SD_EENST_INSA_ILi16EEESD_EEEEESJ_SK_SJ_SK_NS1F_6fusion15FusionCallbacksIS1J_NS1P_17LinearCombinationISJ_fSJ_fLNS_15FloatRoundStyleE2EEES1K_S1O_JEEENS4_5SM1004TMEM4LOAD26SM100_TMEM_LOAD_32dp32b16xENS4_13SM90_TMA_LOADENS12_INS13_ILi2ELi4ELi3EEES16_NST_INS5_IJS17_S1M_EEENS5_IJS1M_SD_EEEEEEENS4_39AutoVectorizingCopyWithAssumedAlignmentILi128EEENS4_14SM90_TMA_STOREES24_S26_S26_EEEvvEEEEvNT_6ParamsE:
        .type           _ZN7cutlass13device_kernelINS_4gemm6kernel13GemmUniversalIN4cute5tupleIJiiiiEEENS1_10collective13CollectiveMmaINS1_35MainloopSm100TmaUmmaWarpSpecializedILi2ELi2ELi4ENS5_IJNS4_1CILi4EEENSA_ILi2EEENSA_ILi1EEEEEEEENS5_IJNSA_ILi256EEENSA_ILi128EEESH_EEENS_10tfloat32_tENS5_IJlSD_lEEESJ_SK_NS4_8TiledMMAINS4_8MMA_AtomIJNS4_23SM100_MMA_TF32_2x1SM_SSISJ_SJ_fLi256ELi128ELNS4_4UMMA5MajorE0ELSP_0ELNSO_7ScaleInE0ELSQ_0EEEEEENS4_6LayoutINS5_IJSD_SD_SD_EEENS5_IJNSA_ILi0EEESV_SV_EEEEENS5_IJNS4_10UnderscoreESY_SY_EEEEENS4_28SM100_TMA_2SM_LOAD_MULTICASTENS4_14ComposedLayoutINS4_7SwizzleILi3ELi4ELi3EEENS4_18smem_ptr_flag_bitsILi32EEENST_INS5_IJNSA_ILi8EEENSA_ILi32EEEEEENS5_IJS18_SD_EEEEEEEvNS4_8identityES11_S1C_vS1D_EENS_8epilogue10collective18CollectiveEpilogueINS1F_23Sm100TmaWarpSpecializedILi4ELi2ELi16ELb1ELb0EEEJNS5_IJSH_SH_SH_EEENS5_IJNST_ISH_SD_EENST_INSA_ILi16EEESD_EEEEESJ_SK_SJ_SK_NS1F_6fusion15FusionCallbacksIS1J_NS1P_17LinearCombinationISJ_fSJ_fLNS_15FloatRoundStyleE2EEES1K_S1O_JEEENS4_5SM1004TMEM4LOAD26SM100_TMEM_LOAD_32dp32b16xENS4_13SM90_TMA_LOADENS12_INS13_ILi2ELi4ELi3EEES16_NST_INS5_IJS17_S1M_EEENS5_IJS1M_SD_EEEEEEENS4_39AutoVectorizingCopyWithAssumedAlignmentILi128EEENS4_14SM90_TMA_STOREES24_S26_S26_EEEvvEEEEvNT_6ParamsE,@function
        .size           _ZN7cutlass13device_kernelINS_4gemm6kernel13GemmUniversalIN4cute5tupleIJiiiiEEENS1_10collective13CollectiveMmaINS1_35MainloopSm100TmaUmmaWarpSpecializedILi2ELi2ELi4ENS5_IJNS4_1CILi4EEENSA_ILi2EEENSA_ILi1EEEEEEEENS5_IJNSA_ILi256EEENSA_ILi128EEESH_EEENS_10tfloat32_tENS5_IJlSD_lEEESJ_SK_NS4_8TiledMMAINS4_8MMA_AtomIJNS4_23SM100_MMA_TF32_2x1SM_SSISJ_SJ_fLi256ELi128ELNS4_4UMMA5MajorE0ELSP_0ELNSO_7ScaleInE0ELSQ_0EEEEEENS4_6LayoutINS5_IJSD_SD_SD_EEENS5_IJNSA_ILi0EEESV_SV_EEEEENS5_IJNS4_10UnderscoreESY_SY_EEEEENS4_28SM100_TMA_2SM_LOAD_MULTICASTENS4_14ComposedLayoutINS4_7SwizzleILi3ELi4ELi3EEENS4_18smem_ptr_flag_bitsILi32EEENST_INS5_IJNSA_ILi8EEENSA_ILi32EEEEEENS5_IJS18_SD_EEEEEEEvNS4_8identityES11_S1C_vS1D_EENS_8epilogue10collective18CollectiveEpilogueINS1F_23Sm100TmaWarpSpecializedILi4ELi2ELi16ELb1ELb0EEEJNS5_IJSH_SH_SH_EEENS5_IJNST_ISH_SD_EENST_INSA_ILi16EEESD_EEEEESJ_SK_SJ_SK_NS1F_6fusion15FusionCallbacksIS1J_NS1P_17LinearCombinationISJ_fSJ_fLNS_15FloatRoundStyleE2EEES1K_S1O_JEEENS4_5SM1004TMEM4LOAD26SM100_TMEM_LOAD_32dp32b16xENS4_13SM90_TMA_LOADENS12_INS13_ILi2ELi4ELi3EEES16_NST_INS5_IJS17_S1M_EEENS5_IJS1M_SD_EEEEEEENS4_39AutoVectorizingCopyWithAssumedAlignmentILi128EEENS4_14SM90_TMA_STOREES24_S26_S26_EEEvvEEEEvNT_6ParamsE,(.L_x_239 - _ZN7cutlass13device_kernelINS_4gemm6kernel13GemmUniversalIN4cute5tupleIJiiiiEEENS1_10collective13CollectiveMmaINS1_35MainloopSm100TmaUmmaWarpSpecializedILi2ELi2ELi4ENS5_IJNS4_1CILi4EEENSA_ILi2EEENSA_ILi1EEEEEEEENS5_IJNSA_ILi256EEENSA_ILi128EEESH_EEENS_10tfloat32_tENS5_IJlSD_lEEESJ_SK_NS4_8TiledMMAINS4_8MMA_AtomIJNS4_23SM100_MMA_TF32_2x1SM_SSISJ_SJ_fLi256ELi128ELNS4_4UMMA5MajorE0ELSP_0ELNSO_7ScaleInE0ELSQ_0EEEEEENS4_6LayoutINS5_IJSD_SD_SD_EEENS5_IJNSA_ILi0EEESV_SV_EEEEENS5_IJNS4_10UnderscoreESY_SY_EEEEENS4_28SM100_TMA_2SM_LOAD_MULTICASTENS4_14ComposedLayoutINS4_7SwizzleILi3ELi4ELi3EEENS4_18smem_ptr_flag_bitsILi32EEENST_INS5_IJNSA_ILi8EEENSA_ILi32EEEEEENS5_IJS18_SD_EEEEEEEvNS4_8identityES11_S1C_vS1D_EENS_8epilogue10collective18CollectiveEpilogueINS1F_23Sm100TmaWarpSpecializedILi4ELi2ELi16ELb1ELb0EEEJNS5_IJSH_SH_SH_EEENS5_IJNST_ISH_SD_EENST_INSA_ILi16EEESD_EEEEESJ_SK_SJ_SK_NS1F_6fusion15FusionCallbacksIS1J_NS1P_17LinearCombinationISJ_fSJ_fLNS_15FloatRoundStyleE2EEES1K_S1O_JEEENS4_5SM1004TMEM4LOAD26SM100_TMEM_LOAD_32dp32b16xENS4_13SM90_TMA_LOADENS12_INS13_ILi2ELi4ELi3EEES16_NST_INS5_IJS17_S1M_EEENS5_IJS1M_SD_EEEEEEENS4_39AutoVectorizingCopyWithAssumedAlignmentILi128EEENS4_14SM90_TMA_STOREES24_S26_S26_EEEvvEEEEvNT_6ParamsE)
        .other          _ZN7cutlass13device_kernelINS_4gemm6kernel13GemmUniversalIN4cute5tupleIJiiiiEEENS1_10collective13CollectiveMmaINS1_35MainloopSm100TmaUmmaWarpSpecializedILi2ELi2ELi4ENS5_IJNS4_1CILi4EEENSA_ILi2EEENSA_ILi1EEEEEEEENS5_IJNSA_ILi256EEENSA_ILi128EEESH_EEENS_10tfloat32_tENS5_IJlSD_lEEESJ_SK_NS4_8TiledMMAINS4_8MMA_AtomIJNS4_23SM100_MMA_TF32_2x1SM_SSISJ_SJ_fLi256ELi128ELNS4_4UMMA5MajorE0ELSP_0ELNSO_7ScaleInE0ELSQ_0EEEEEENS4_6LayoutINS5_IJSD_SD_SD_EEENS5_IJNSA_ILi0EEESV_SV_EEEEENS5_IJNS4_10UnderscoreESY_SY_EEEEENS4_28SM100_TMA_2SM_LOAD_MULTICASTENS4_14ComposedLayoutINS4_7SwizzleILi3ELi4ELi3EEENS4_18smem_ptr_flag_bitsILi32EEENST_INS5_IJNSA_ILi8EEENSA_ILi32EEEEEENS5_IJS18_SD_EEEEEEEvNS4_8identityES11_S1C_vS1D_EENS_8epilogue10collective18CollectiveEpilogueINS1F_23Sm100TmaWarpSpecializedILi4ELi2ELi16ELb1ELb0EEEJNS5_IJSH_SH_SH_EEENS5_IJNST_ISH_SD_EENST_INSA_ILi16EEESD_EEEEESJ_SK_SJ_SK_NS1F_6fusion15FusionCallbacksIS1J_NS1P_17LinearCombinationISJ_fSJ_fLNS_15FloatRoundStyleE2EEES1K_S1O_JEEENS4_5SM1004TMEM4LOAD26SM100_TMEM_LOAD_32dp32b16xENS4_13SM90_TMA_LOADENS12_INS13_ILi2ELi4ELi3EEES16_NST_INS5_IJS17_S1M_EEENS5_IJS1M_SD_EEEEEEENS4_39AutoVectorizingCopyWithAssumedAlignmentILi128EEENS4_14SM90_TMA_STOREES24_S26_S26_EEEvvEEEEvNT_6ParamsE,@"STO_CUDA_ENTRY STV_DEFAULT"
_ZN7cutlass13device_kernelINS_4gemm6kernel13GemmUniversalIN4cute5tupleIJiiiiEEENS1_10collective13CollectiveMmaINS1_35MainloopSm100TmaUmmaWarpSpecializedILi2ELi2ELi4ENS5_IJNS4_1CILi4EEENSA_ILi2EEENSA_ILi1EEEEEEEENS5_IJNSA_ILi256EEENSA_ILi128EEESH_EEENS_10tfloat32_tENS5_IJlSD_lEEESJ_SK_NS4_8TiledMMAINS4_8MMA_AtomIJNS4_23SM100_MMA_TF32_2x1SM_SSISJ_SJ_fLi256ELi128ELNS4_4UMMA5MajorE0ELSP_0ELNSO_7ScaleInE0ELSQ_0EEEEEENS4_6LayoutINS5_IJSD_SD_SD_EEENS5_IJNSA_ILi0EEESV_SV_EEEEENS5_IJNS4_10UnderscoreESY_SY_EEEEENS4_28SM100_TMA_2SM_LOAD_MULTICASTENS4_14ComposedLayoutINS4_7SwizzleILi3ELi4ELi3EEENS4_18smem_ptr_flag_bitsILi32EEENST_INS5_IJNSA_ILi8EEENSA_ILi32EEEEEENS5_IJS18_SD_EEEEEEEvNS4_8identityES11_S1C_vS1D_EENS_8epilogue10collective18CollectiveEpilogueINS1F_23Sm100TmaWarpSpecializedILi4ELi2ELi16ELb1ELb0EEEJNS5_IJSH_SH_SH_EEENS5_IJNST_ISH_SD_EENST_INSA_ILi16EEESD_EEEEESJ_SK_SJ_SK_NS1F_6fusion15FusionCallbacksIS1J_NS1P_17LinearCombinationISJ_fSJ_fLNS_15FloatRoundStyleE2EEES1K_S1O_JEEENS4_5SM1004TMEM4LOAD26SM100_TMEM_LOAD_32dp32b16xENS4_13SM90_TMA_LOADENS12_INS13_ILi2ELi4ELi3EEES16_NST_INS5_IJS17_S1M_EEENS5_IJS1M_SD_EEEEEEENS4_39AutoVectorizingCopyWithAssumedAlignmentILi128EEENS4_14SM90_TMA_STOREES24_S26_S26_EEEvvEEEEvNT_6ParamsE:
[----:B------:R-:W1:Y:S01]  /*0000*/  LDC R1, c[0x0][0x37c] ;  /* 0x0000df00ff017b82 */ /* 0x000e620000000800 */
[----:B------:R-:W2:Y:S01]  /*0010*/  S2R R70, SR_TID.X ;  /* 0x0000000000467919 */ /* 0x000ea20000002100 */
[----:B------:R-:W3:Y:S06]  /*0020*/  LDCU.64 UR8, c[0x0][0x890] ;  /* 0x00011200ff0877ac */ /* 0x000eec0008000a00 */
[----:B------:R-:W4:Y:S01]  /*0030*/  S2UR UR4, SR_CgaCtaId ;  /* 0x00000000000479c3 */ /* 0x000f220000008800 */
[----:B------:R-:W-:Y:S02]  /*0040*/  PRMT R56, RZ, 0x7610, R56 ;  /* 0x00007610ff387816 */ /* 0x000fe40000000038 */
[----:B------:R-:W-:-:S02]  /*0050*/  ELECT P0, URZ, PT ;  /* 0x0000000000ff782f */ /* 0x000fc40003800000 */
[----:B---3--:R-:W-:-:S04]  /*0060*/  ISETP.NE.U32.AND P1, PT, RZ, UR8, PT ;  /* 0x00000008ff007c0c */ /* 0x008fc8000bf25070 */
[----:B------:R-:W-:Y:S01]  /*0070*/  ISETP.NE.AND.EX P2, PT, RZ, UR9, PT, P1 ;  /* 0x00000009ff007c0c */ /* 0x000fe2000bf45310 */
[----:B----4-:R-:W-:Y:S01]  /*0080*/  IMAD.U32 R60, RZ, RZ, UR4 ;  /* 0x00000004ff3c7e24 */ /* 0x010fe2000f8e00ff */
[----:B------:R-:W-:Y:S02]  /*0090*/  ULOP3.LUT UR5, UR4, 0x1, URZ, 0xc0, !UPT ;  /* 0x0000000104057892 */ /* 0x000fe4000f8ec0ff */
[----:B------:R-:W-:Y:S01]  /*00a0*/  ULOP3.LUT UR4, UR4, 0x1, URZ, 0x3c, !UPT ;  /* 0x0000000104047892 */ /* 0x000fe2000f8e3cff */
[----:B--2---:R-:W-:-:S03]  /*00b0*/  SHF.R.U32.HI R57, RZ, 0x5, R70 ;  /* 0x00000005ff397819 */ /* 0x004fc60000011646 */
[----:B------:R-:W-:Y:S02]  /*00c0*/  IMAD.U32 R2, RZ, RZ, UR5 ;  /* 0x00000005ff027e24 */ /* 0x000fe4000f8e00ff */
[----:B------:R-:W2:Y:S02]  /*00d0*/  SHFL.IDX PT, R0, R57, RZ, 0x1f ;  /* 0x00001fff39007589 */ /* 0x000ea400000e0000 */
[----:B--2---:R-:W-:Y:S01]  /*00e0*/  R2UR UR21, R0 ;  /* 0x00000000001572ca */ /* 0x004fe200000e0000 */
[----:B------:R-:W-:Y:S01]  /*00f0*/  IMAD.U32 R0, RZ, RZ, UR4 ;  /* 0x00000004ff007e24 */ /* 0x000fe2000f8e00ff */
[----:B-1----:R-:W-:-:S13]  /*0100*/  @P2 BRA `(.L_x_0) ;  /* 0x0000000000302947 */ /* 0x002fda0003800000 */
[----:B------:R-:W1:Y:S02]  /*0110*/  LDCU.64 UR4, c[0x0][0x888] ;  /* 0x00011100ff0477ac */ /* 0x000e640008000a00 */
[----:B-1----:R-:W-:-:S04]  /*0120*/  UISETP.NE.U32.AND UP0, UPT, UR4, URZ, UPT ;  /* 0x000000ff0400728c */ /* 0x002fc8000bf05070 */
[----:B------:R-:W-:-:S09]  /*0130*/  UISETP.NE.AND.EX UP0, UPT, UR5, URZ, UPT, UP0 ;  /* 0x000000ff0500728c */ /* 0x000fd2000bf05300 */
[----:B------:R-:W-:Y:S05]  /*0140*/  BRA.U !UP0, `(.L_x_1) ;  /* 0x0000000108147547 */ /* 0x000fea000b800000 */
[----:B------:R-:W1:Y:S01]  /*0150*/  LDC.64 R4, c[0x0][0x888] ;  /* 0x00022200ff047b82 */ /* 0x000e620000000a00 */
[----:B------:R-:W1:Y:S02]  /*0160*/  LDCU.64 UR4, c[0x0][0x358] ;  /* 0x00006b00ff0477ac */ /* 0x000e640008000a00 */
[----:B-1----:R1:W5:Y:S01]  /*0170*/  LDG.E R27, desc[UR4][R4.64] ;  /* 0x00000004041b7981 */ /* 0x002362000c1e1900 */
[----:B------:R-:W-:Y:S01]  /*0180*/  HFMA2 R56, -RZ, RZ, 0, 5.9604644775390625e-08 ;  /* 0x00000001ff387431 */ /* 0x000fe200000001ff */
[----:B------:R-:W-:Y:S05]  /*0190*/  BRA `(.L_x_0) ;  /* 0x00000000000c7947 */ /* 0x000fea0003800000 */
.L_x_1:
[----:B------:R-:W1:Y:S01]  /*01a0*/  LDCU UR4, c[0x0][0x880] ;  /* 0x00011000ff0477ac */ /* 0x000e620008000800 */
[----:B------:R-:W-:Y:S01]  /*01b0*/  HFMA2 R56, -RZ, RZ, 0, 5.9604644775390625e-08 ;  /* 0x00000001ff387431 */ /* 0x000fe200000001ff */
[----:B-1----:R-:W-:-:S07]  /*01c0*/  MOV R27, UR4 ;  /* 0x00000004001b7c02 */ /* 0x002fce0008000f00 */
.L_x_0:
[----:B------:R-:W2:Y:S02]  /*01d0*/  LDCU.64 UR4, c[0x0][0x8b0] ;  /* 0x00011600ff0477ac */ /* 0x000ea40008000a00 */
[----:B--2---:R-:W-:-:S04]  /*01e0*/  UISETP.NE.U32.AND UP0, UPT, UR4, URZ, UPT ;  /* 0x000000ff0400728c */ /* 0x004fc8000bf05070 */
[----:B------:R-:W-:-:S09]  /*01f0*/  UISETP.NE.AND.EX UP0, UPT, UR5, URZ, UPT, UP0 ;  /* 0x000000ff0500728c */ /* 0x000fd2000bf05300 */
[----:B------:R-:W-:Y:S05]  /*0200*/  BRA.U UP0, `(.L_x_2) ;  /* 0x0000000100287547 */ /* 0x000fea000b800000 */
[----:B------:R-:W2:Y:S02]  /*0210*/  LDCU.64 UR4, c[0x0][0x8a8] ;  /* 0x00011500ff0477ac */ /* 0x000ea40008000a00 */
[----:B--2---:R-:W-:-:S04]  /*0220*/  UISETP.NE.U32.AND UP0, UPT, UR4, URZ, UPT ;  /* 0x000000ff0400728c */ /* 0x004fc8000bf05070 */
[----:B------:R-:W-:-:S09]  /*0230*/  UISETP.NE.AND.EX UP0, UPT, UR5, URZ, UPT, UP0 ;  /* 0x000000ff0500728c */ /* 0x000fd2000bf05300 */
[----:B------:R-:W-:Y:S05]  /*0240*/  BRA.U !UP0, `(.L_x_3) ;  /* 0x0000000108107547 */ /* 0x000fea000b800000 */
[----:B------:R-:W2:Y:S01]  /*0250*/  LDC.64 R24, c[0x0][0x8a8] ;  /* 0x00022a00ff187b82 */ /* 0x000ea20000000a00 */
[----:B------:R-:W2:Y:S02]  /*0260*/  LDCU.64 UR4, c[0x0][0x358] ;  /* 0x00006b00ff0477ac */ /* 0x000ea40008000a00 */
[----:B--2---:R2:W5:Y:S01]  /*0270*/  LDG.E R24, desc[UR4][R24.64] ;  /* 0x0000000418187981 */ /* 0x004562000c1e1900 */
[----:B------:R-:W-:Y:S05]  /*0280*/  BRA `(.L_x_2) ;  /* 0x0000000000087947 */ /* 0x000fea0003800000 */
.L_x_3:
[----:B------:R-:W2:Y:S02]  /*0290*/  LDCU UR4, c[0x0][0x8a0] ;  /* 0x00011400ff0477ac */ /* 0x000ea40008000800 */
[----:B--2---:R-:W-:Y:S02]  /*02a0*/  MOV R24, UR4 ;  /* 0x0000000400187c02 */ /* 0x004fe40008000f00 */
.L_x_2:
[----:B------:R-:W-:Y:S01]  /*02b0*/  IMAD.U32 R3, RZ, RZ, UR21 ;  /* 0x00000015ff037e24 */ /* 0x000fe2000f8e00ff */
[----:B------:R-:W-:Y:S04]  /*02c0*/  BSSY.RECONVERGENT B0, `(.L_x_4) ;  /* 0x000000c000007945 */ /* 0x000fe80003800200 */
[C---:B------:R-:W-:Y:S02]  /*02d0*/  ISETP.NE.OR P3, PT, R3.reuse, 0x1, !P0 ;  /* 0x000000010300780c */ /* 0x040fe40004765670 */
[----:B------:R-:W-:-:S11]  /*02e0*/  ISETP.NE.OR P2, PT, R3, 0x3, !P0 ;  /* 0x000000030300780c */ /* 0x000fd60004745670 */
[----:B------:R-:W-:Y:S05]  /*02f0*/  @P3 BRA `(.L_x_5) ;  /* 0x0000000000203947 */ /* 0x000fea0003800000 */
[----:B------:R-:W3:Y:S02]  /*0300*/  LDCU.64 UR4, c[0x0][0x348] ;  /* 0x00006900ff0477ac */ /* 0x000ee40008000a00 */
[----:B---3--:R-:W-:Y:S02]  /*0310*/  UIADD3 UR6, UP1, UPT, UR4, 0x80, URZ ;  /* 0x0000008004067890 */ /* 0x008fe4000ff3e0ff */
[----:B------:R-:W-:Y:S02]  /*0320*/  UIADD3 UR4, UP0, UPT, UR4, 0x180, URZ ;  /* 0x0000018004047890 */ /* 0x000fe4000ff1e0ff */
[----:B------:R-:W-:Y:S02]  /*0330*/  UIADD3.X UR7, UPT, UPT, URZ, UR5, URZ, UP1, !UPT ;  /* 0x00000005ff077290 */ /* 0x000fe40008ffe4ff */
[----:B------:R-:W-:-:S07]  /*0340*/  UIADD3.X UR5, UPT, UPT, URZ, UR5, URZ, UP0, !UPT ;  /* 0x00000005ff057290 */ /* 0x000fce00087fe4ff */
[----:B------:R3:W-:Y:S02]  /*0350*/  UTMACCTL.PF [UR6] ;  /* 0x00000000060079b9 */ /* 0x0007e40008040000 */
[----:B------:R3:W-:Y:S02]  /*0360*/  UTMACCTL.PF [UR4] ;  /* 0x00000000040079b9 */ /* 0x0007e40008040000 */
[----:B---3--:R-:W-:Y:S01]  /*0370*/  NOP ;  /* 0x0000000000007918 */ /* 0x008fe20000000000 */
.L_x_5:
[----:B------:R-:W-:Y:S05]  /*0380*/  BSYNC.RECONVERGENT B0 ;  /* 0x0000000000007941 */ /* 0x000fea0003800200 */
.L_x_4:
[----:B------:R-:W-:Y:S04]  /*0390*/  BSSY.RECONVERGENT B0, `(.L_x_6) ;  /* 0x000000a000007945 */ /* 0x000fe80003800200 */
        /* <DEDUP_REMOVED lines=9> */
.L_x_7:
[----:B------:R-:W-:Y:S05]  /*0430*/  BSYNC.RECONVERGENT B0 ;  /* 0x0000000000007941 */ /* 0x000fea0003800200 */
.L_x_6:
[----:B------:R-:W3:Y:S01]  /*0440*/  LDCU.64 UR4, c[0x0][0x888] ;  /* 0x00011100ff0477ac */ /* 0x000ee20008000a00 */
[----:B------:R-:W-:Y:S01]  /*0450*/  ISETP.NE.AND.EX P1, PT, RZ, UR9, PT, P1 ;  /* 0x00000009ff007c0c */ /* 0x000fe2000bf25310 */
[----:B------:R-:W-:Y:S01]  /*0460*/  UPLOP3.LUT UP5, UPT, UPT, UPT, UPT, 0x80, 0x8 ;  /* 0x000000000008789c */ /* 0x000fe20003faf070 */
[----:B---3--:R-:W-:-:S04]  /*0470*/  ISETP.NE.U32.AND P2, PT, RZ, UR4, PT ;  /* 0x00000004ff007c0c */ /* 0x008fc8000bf45070 */
[----:B------:R-:W-:-:S13]  /*0480*/  ISETP.NE.AND.EX P2, PT, RZ, UR5, PT, P2 ;  /* 0x00000005ff007c0c */ /* 0x000fda000bf45320 */
[----:B------:R-:W-:Y:S05]  /*0490*/  @P2 BRA P1, `(.L_x_8) ;  /* 0x0000000000282947 */ /* 0x000fea0000800000 */
[----:B------:R-:W-:Y:S01]  /*04a0*/  UISETP.NE.U32.AND UP0, UPT, UR8, URZ, UPT ;  /* 0x000000ff0800728c */ /* 0x000fe2000bf05070 */
[----:B-----5:R-:W-:Y:S01]  /*04b0*/  FSETP.NEU.AND P1, PT, R27, RZ, PT ;  /* 0x000000ff1b00720b */ /* 0x020fe20003f2d000 */
[----:B------:R-:W-:Y:S02]  /*04c0*/  UISETP.NE.U32.AND UP2, UPT, UR4, URZ, UPT ;  /* 0x000000ff0400728c */ /* 0x000fe4000bf45070 */
[----:B------:R-:W-:Y:S02]  /*04d0*/  UISETP.NE.AND.EX UP1, UPT, UR9, URZ, UPT, UP0 ;  /* 0x000000ff0900728c */ /* 0x000fe4000bf25300 */
[----:B------:R-:W-:-:S04]  /*04e0*/  UISETP.NE.AND.EX UP0, UPT, UR5, URZ, UPT, UP2 ;  /* 0x000000ff0500728c */ /* 0x000fc8000bf05320 */
[----:B------:R-:W-:-:S04]  /*04f0*/  USEL UR4, URZ, 0xffffffff, UP0 ;  /* 0xffffffffff047887 */ /* 0x000fc80008000000 */
[----:B------:R-:W-:Y:S01]  /*0500*/  VOTEU.ANY UP0, P1 ;  /* 0x0000000000ff7886 */ /* 0x000fe20000800100 */
[----:B------:R-:W-:-:S04]  /*0510*/  @!UP1 USEL UR4, URZ, 0xffffffff, UP0 ;  /* 0xffffffffff049887 */ /* 0x000fc80008000000 */
[----:B------:R-:W-:-:S04]  /*0520*/  ULOP3.LUT UR4, UR4, 0x1, URZ, 0xc0, !UPT ;  /* 0x0000000104047892 */ /* 0x000fc8000f8ec0ff */
[----:B------:R-:W-:-:S11]  /*0530*/  UISETP.NE.U32.AND UP5, UPT, UR4, 0x1, UPT ;  /* 0x000000010400788c */ /* 0x000fd6000bfa5070 */
.L_x_8:
[----:B------:R-:W3:Y:S01]  /*0540*/  SHFL.IDX PT, R3, R57, RZ, 0x1f ;  /* 0x00001fff39037589 */ /* 0x000ee200000e0000 */
[----:B------:R-:W-:Y:S01]  /*0550*/  R2UR UR4, R2 ;  /* 0x00000000020472ca */ /* 0x000fe200000e0000 */
[----:B------:R-:W-:-:S04]  /*0560*/  UISETP.NE.AND UP0, UPT, UR21, 0x2, UPT ;  /* 0x000000021500788c */ /* 0x000fc8000bf05270 */
[----:B------:R-:W-:-:S08]  /*0570*/  USEL UR53, URZ, 0x1, UP0 ;  /* 0x00000001ff357887 */ /* 0x000fd00008000000 */
[----:B------:R-:W-:-:S06]  /*0580*/  UISETP.EQ.AND UP1, UPT, UR4, URZ, !UP0 ;  /* 0x000000ff0400728c */ /* 0x000fcc000c722270 */
[----:B------:R-:W-:Y:S02]  /*0590*/  PLOP3.LUT P4, PT, P0, PT, UP1, 0x80, 0x8 ;  /* 0x000000000008781c */ /* 0x000fe4000078f018 */
[----:B---3--:R-:W-:-:S13]  /*05a0*/  ISETP.NE.AND P1, PT, R3, RZ, PT ;  /* 0x000000ff0300720c */ /* 0x008fda0003f25270 */
[----:B------:R-:W-:Y:S05]  /*05b0*/  @P1 BRA `(.L_x_9) ;  /* 0x0000000000481947 */ /* 0x000fea0003800000 */
[----:B------:R-:W-:Y:S01]  /*05c0*/  R2UR UR5, R60 ;  /* 0x000000003c0572ca */ /* 0x000fe200000e0000 */
[----:B------:R-:W-:Y:S01]  /*05d0*/  UMOV UR4, 0x400 ;  /* 0x0000040000047882 */ /* 0x000fe20000000000 */
[----:B------:R-:W-:Y:S01]  /*05e0*/  UMOV UR8, 0x1 ;  /* 0x0000000100087882 */ /* 0x000fe20000000000 */
[----:B------:R-:W-:Y:S01]  /*05f0*/  UMOV UR6, 0x3 ;  /* 0x0000000300067882 */ /* 0x000fe20000000000 */
[----:B------:R-:W-:-:S04]  /*0600*/  UIADD3 UR8, UPT, UPT, -UR8, 0x100000, URZ ;  /* 0x0010000008087890 */ /* 0x000fc8000fffe1ff */
[----:B------:R-:W-:Y:S02]  /*0610*/  USHF.L.U32 UR9, UR8, 0xb, URZ ;  /* 0x0000000b08097899 */ /* 0x000fe400080006ff */
[----:B------:R-:W-:Y:S02]  /*0620*/  USHF.L.U32 UR8, UR8, 0x1, URZ ;  /* 0x0000000108087899 */ /* 0x000fe400080006ff */
[----:B------:R-:W-:-:S04]  /*0630*/  UIADD3 UR6, UPT, UPT, -UR6, 0x100000, URZ ;  /* 0x0010000006067890 */ /* 0x000fc8000fffe1ff */
[----:B------:R-:W-:Y:S02]  /*0640*/  USHF.L.U32 UR7, UR6, 0xb, URZ ;  /* 0x0000000b06077899 */ /* 0x000fe400080006ff */
[----:B------:R-:W-:Y:S01]  /*0650*/  USHF.L.U32 UR6, UR6, 0x1, URZ ;  /* 0x0000000106067899 */ /* 0x000fe200080006ff */
[----:B------:R-:W-:Y:S01]  /*0660*/  ELECT P1, URZ, PT ;  /* 0x0000000000ff782f */ /* 0x000fe20003820000 */
[----:B------:R-:W-:Y:S01]  /*0670*/  ULEA UR4, UR5, UR4, 0x18 ;  /* 0x0000000405047291 */ /* 0x000fe2000f8ec0ff */
[----:B------:R-:W3:Y:S11]  /*0680*/  FENCE.VIEW.ASYNC.S ;  /* 0x00000000000073c6 */ /* 0x000ef60000000000 */
[----:B---3--:R3:W4:Y:S01]  /*0690*/  SYNCS.EXCH.64 URZ, [UR4], UR8 ;  /* 0x0000000804ff75b2 */ /* 0x0087220008000100 */
[----:B------:R3:W1:Y:S01]  /*06a0*/  SYNCS.EXCH.64 URZ, [UR4+0x10], UR6 ;  /* 0x0000100604ff75b2 */ /* 0x0006620008000100 */
[----:B------:R3:W1:Y:S01]  /*06b0*/  SYNCS.EXCH.64 URZ, [UR4+0x8], UR8 ;  /* 0x0000080804ff75b2 */ /* 0x0006620008000100 */
[----:B------:R3:W1:Y:S01]  /*06c0*/  SYNCS.EXCH.64 URZ, [UR4+0x18], UR6 ;  /* 0x0000180604ff75b2 */ /* 0x0006620008000100 */
[----:B------:R-:W-:Y:S01]  /*06d0*/  NOP ;  /* 0x0000000000007918 */ /* 0x000fe20000000000 */
.L_x_9:
[----:B------:R-:W2:Y:S01]  /*06e0*/  SHFL.IDX PT, R3, R57, RZ, 0x1f ;  /* 0x00001fff39037589 */ /* 0x000ea200000e0000 */
[----:B------:R-:W-:Y:S01]  /*06f0*/  NOP ;  /* 0x0000000000007918 */ /* 0x000fe20000000000 */
[----:B--2---:R-:W-:-:S13]  /*0700*/  ISETP.NE.AND P1, PT, R3, 0x1, PT ;  /* 0x000000010300780c */ /* 0x004fda0003f25270 */
[----:B------:R-:W-:Y:S05]  /*0710*/  @P1 BRA `(.L_x_10) ;  /* 0x0000000000581947 */ /* 0x000fea0003800000 */
[----:B------:R-:W-:Y:S01]  /*0720*/  R2UR UR5, R60 ;  /* 0x000000003c0572ca */ /* 0x000fe200000e0000 */
[----:B---3--:R-:W-:Y:S01]  /*0730*/  UMOV UR4, 0x400 ;  /* 0x0000040000047882 */ /* 0x008fe20000000000 */
        /* <DEDUP_REMOVED lines=10> */
[----:B------:R-:W2:Y:S11]  /*07e0*/  FENCE.VIEW.ASYNC.S ;  /* 0x00000000000073c6 */ /* 0x000eb60000000000 */
[----:B--2---:R2:W3:Y:S01]  /*07f0*/  SYNCS.EXCH.64 URZ, [UR4+0x20], UR8 ;  /* 0x0000200804ff75b2 */ /* 0x0044e20008000100 */
[----:B------:R2:W1:Y:S01]  /*0800*/  SYNCS.EXCH.64 URZ, [UR4+0x40], UR6 ;  /* 0x0000400604ff75b2 */ /* 0x0004620008000100 */
[----:B------:R2:W1:Y:S01]  /*0810*/  SYNCS.EXCH.64 URZ, [UR4+0x28], UR8 ;  /* 0x0000280804ff75b2 */ /* 0x0004620008000100 */
[----:B------:R2:W1:Y:S01]  /*0820*/  SYNCS.EXCH.64 URZ, [UR4+0x48], UR6 ;  /* 0x0000480604ff75b2 */ /* 0x0004620008000100 */
[----:B------:R2:W1:Y:S01]  /*0830*/  SYNCS.EXCH.64 URZ, [UR4+0x30], UR8 ;  /* 0x0000300804ff75b2 */ /* 0x0004620008000100 */
[----:B------:R2:W1:Y:S01]  /*0840*/  SYNCS.EXCH.64 URZ, [UR4+0x50], UR6 ;  /* 0x0000500604ff75b2 */ /* 0x0004620008000100 */
[----:B------:R2:W1:Y:S01]  /*0850*/  SYNCS.EXCH.64 URZ, [UR4+0x38], UR8 ;  /* 0x0000380804ff75b2 */ /* 0x0004620008000100 */
[----:B------:R2:W1:Y:S01]  /*0860*/  SYNCS.EXCH.64 URZ, [UR4+0x58], UR6 ;  /* 0x0000580604ff75b2 */ /* 0x0004620008000100 */
[----:B------:R-:W-:Y:S01]  /*0870*/  NOP ;  /* 0x0000000000007918 */ /* 0x000fe20000000000 */
.L_x_10:
[----:B------:R-:W4:Y:S01]  /*0880*/  SHFL.IDX PT, R3, R57, RZ, 0x1f ;  /* 0x00001fff39037589 */ /* 0x000f2200000e0000 */
[----:B------:R-:W-:Y:S01]  /*0890*/  NOP ;  /* 0x0000000000007918 */ /* 0x000fe20000000000 */
[----:B----4-:R-:W-:-:S13]  /*08a0*/  ISETP.NE.AND P1, PT, R3, 0x3, PT ;  /* 0x000000030300780c */ /* 0x010fda0003f25270 */
[----:B------:R-:W-:Y:S05]  /*08b0*/  @P1 BRA `(.L_x_11) ;  /* 0x0000000000301947 */ /* 0x000fea0003800000 */
[----:B------:R-:W-:Y:S01]  /*08c0*/  R2UR UR5, R60 ;  /* 0x000000003c0572ca */ /* 0x000fe200000e0000 */
[----:B--23--:R-:W-:Y:S01]  /*08d0*/  UMOV UR6, 0x400 ;  /* 0x0000040000067882 */ /* 0x00cfe20000000000 */
[----:B------:R-:W-:Y:S01]  /*08e0*/  UMOV UR4, 0x20 ;  /* 0x0000002000047882 */ /* 0x000fe20000000000 */
[----:B------:R-:W-:-:S10]  /*08f0*/  ELECT P1, URZ, PT ;  /* 0x0000000000ff782f */ /* 0x000fd40003820000 */
[----:B------:R-:W-:Y:S02]  /*0900*/  ULEA UR6, UR5, UR6, 0x18 ;  /* 0x0000000605067291 */ /* 0x000fe4000f8ec0ff */
[----:B------:R-:W-:-:S04]  /*0910*/  UIADD3 UR4, UPT, UPT, -UR4, 0x100000, URZ ;  /* 0x0010000004047890 */ /* 0x000fc8000fffe1ff */
[----:B------:R-:W-:Y:S02]  /*0920*/  USHF.L.U32 UR5, UR4, 0xb, URZ ;  /* 0x0000000b04057899 */ /* 0x000fe400080006ff */
[----:B------:R-:W-:Y:S01]  /*0930*/  USHF.L.U32 UR4, UR4, 0x1, URZ ;  /* 0x0000000104047899 */ /* 0x000fe200080006ff */
[----:B------:R-:W2:Y:S11]  /*0940*/  FENCE.VIEW.ASYNC.S ;  /* 0x00000000000073c6 */ /* 0x000eb60000000000 */
[----:B--2---:R4:W2:Y:S01]  /*0950*/  SYNCS.EXCH.64 URZ, [UR6+0x60], UR4 ;  /* 0x0000600406ff75b2 */ /* 0x0048a20008000100 */
[----:B------:R4:W3:Y:S02]  /*0960*/  SYNCS.EXCH.64 URZ, [UR6+0x68], UR4 ;  /* 0x0000680406ff75b2 */ /* 0x0008e40008000100 */
[----:B----4-:R-:W-:Y:S01]  /*0970*/  NOP ;  /* 0x0000000000007918 */ /* 0x010fe20000000000 */
.L_x_11:
[----:B------:R-:W4:Y:S01]  /*0980*/  SHFL.IDX PT, R3, R57, RZ, 0x1f ;  /* 0x00001fff39037589 */ /* 0x000f2200000e0000 */
[----:B------:R-:W-:Y:S01]  /*0990*/  NOP ;  /* 0x0000000000007918 */ /* 0x000fe20000000000 */
[----:B----4-:R-:W-:-:S13]  /*09a0*/  ISETP.NE.AND P1, PT, R3, 0x4, PT ;  /* 0x000000040300780c */ /* 0x010fda0003f25270 */
[----:B------:R-:W-:Y:S05]  /*09b0*/  @P1 BRA `(.L_x_12) ;  /* 0x00000000004c1947 */ /* 0x000fea0003800000 */
[----:B------:R-:W-:Y:S01]  /*09c0*/  R2UR UR5, R60 ;  /* 0x000000003c0572ca */ /* 0x000fe200000e0000 */
[----:B--23--:R-:W-:Y:S01]  /*09d0*/  UMOV UR4, 0x720 ;  /* 0x0000072000047882 */ /* 0x00cfe20000000000 */
[----:B------:R-:W-:Y:S01]  /*09e0*/  UMOV UR6, 0x400 ;  /* 0x0000040000067882 */ /* 0x000fe20000000000 */
[----:B------:R-:W-:Y:S01]  /*09f0*/  USEL UR4, UR4, 0x620, UP5 ;  /* 0x0000062004047887 */ /* 0x000fe2000a800000 */
[----:B------:R-:W-:Y:S01]  /*0a00*/  UMOV UR8, 0x1 ;  /* 0x0000000100087882 */ /* 0x000fe20000000000 */
[----:B------:R-:W-:Y:S01]  /*0a10*/  ELECT P1, URZ, PT ;  /* 0x0000000000ff782f */ /* 0x000fe20003820000 */
[----:B------:R-:W-:-:S04]  /*0a20*/  UIADD3 UR8, UPT, UPT, -UR8, 0x100000, URZ ;  /* 0x0010000008087890 */ /* 0x000fc8000fffe1ff */
[----:B------:R-:W-:Y:S02]  /*0a30*/  USHF.L.U32 UR9, UR8, 0xb, URZ ;  /* 0x0000000b08097899 */ /* 0x000fe400080006ff */
[----:B------:R-:W-:Y:S02]  /*0a40*/  USHF.L.U32 UR8, UR8, 0x1, URZ ;  /* 0x0000000108087899 */ /* 0x000fe400080006ff */
[----:B------:R-:W-:Y:S02]  /*0a50*/  ULEA UR6, UR5, UR6, 0x18 ;  /* 0x0000000605067291 */ /* 0x000fe4000f8ec0ff */
[----:B------:R-:W-:-:S04]  /*0a60*/  UIADD3 UR4, UPT, UPT, -UR4, 0x100000, URZ ;  /* 0x0010000004047890 */ /* 0x000fc8000fffe1ff */
[----:B------:R-:W-:Y:S02]  /*0a70*/  USHF.L.U32 UR5, UR4, 0xb, URZ ;  /* 0x0000000b04057899 */ /* 0x000fe400080006ff */
[----:B------:R-:W-:Y:S01]  /*0a80*/  USHF.L.U32 UR4, UR4, 0x1, URZ ;  /* 0x0000000104047899 */ /* 0x000fe200080006ff */
[----:B------:R-:W2:Y:S03]  /*0a90*/  FENCE.VIEW.ASYNC.S ;  /* 0x00000000000073c6 */ /* 0x000ea60000000000 */
[----:B--2---:R4:W2:Y:S08]  /*0aa0*/  SYNCS.EXCH.64 URZ, [UR6+0x70], UR8 ;  /* 0x0000700806ff75b2 */ /* 0x0048b00008000100 */
[----:B------:R4:W3:Y:S01]  /*0ab0*/  SYNCS.EXCH.64 URZ, [UR6+0x80], UR4 ;  /* 0x0000800406ff75b2 */ /* 0x0008e20008000100 */
[----:B------:R4:W1:Y:S01]  /*0ac0*/  SYNCS.EXCH.64 URZ, [UR6+0x78], UR8 ;  /* 0x0000780806ff75b2 */ /* 0x0008620008000100 */
[----:B------:R4:W1:Y:S02]  /*0ad0*/  SYNCS.EXCH.64 URZ, [UR6+0x88], UR4 ;  /* 0x0000880406ff75b2 */ /* 0x0008640008000100 */
[----:B----4-:R-:W-:Y:S01]  /*0ae0*/  NOP ;  /* 0x0000000000007918 */ /* 0x010fe20000000000 */
.L_x_12:
[----:B------:R-:W4:Y:S01]  /*0af0*/  SHFL.IDX PT, R3, R57, RZ, 0x1f ;  /* 0x00001fff39037589 */ /* 0x000f2200000e0000 */
[----:B------:R-:W-:Y:S01]  /*0b00*/  NOP ;  /* 0x0000000000007918 */ /* 0x000fe20000000000 */
[----:B----4-:R-:W-:-:S13]  /*0b10*/  ISETP.NE.AND P1, PT, R3, 0x5, PT ;  /* 0x000000050300780c */ /* 0x010fda0003f25270 */
[----:B------:R-:W-:Y:S05]  /*0b20*/  @P1 BRA `(.L_x_13) ;  /* 0x0000000000581947 */ /* 0x000fea0003800000 */
[----:B------:R-:W-:Y:S01]  /*0b30*/  R2UR UR5, R60 ;  /* 0x000000003c0572ca */ /* 0x000fe200000e0000 */
[----:B--23--:R-:W-:Y:S01]  /*0b40*/  UMOV UR4, 0x400 ;  /* 0x0000040000047882 */ /* 0x00cfe20000000000 */
        /* <DEDUP_REMOVED lines=11> */
[----:B--2---:R4:W2:Y:S01]  /*0c00*/  SYNCS.EXCH.64 URZ, [UR4+0x90], UR6 ;  /* 0x0000900604ff75b2 */ /* 0x0048a20008000100 */
[----:B------:R4:W3:Y:S01]  /*0c10*/  SYNCS.EXCH.64 URZ, [UR4+0xb0], UR8 ;  /* 0x0000b00804ff75b2 */ /* 0x0008e20008000100 */
[----:B------:R4:W1:Y:S01]  /*0c20*/  SYNCS.EXCH.64 URZ, [UR4+0x98], UR6 ;  /* 0x0000980604ff75b2 */ /* 0x0008620008000100 */
[----:B------:R4:W1:Y:S01]  /*0c30*/  SYNCS.EXCH.64 URZ, [UR4+0xb8], UR8 ;  /* 0x0000b80804ff75b2 */ /* 0x0008620008000100 */
[----:B------:R4:W1:Y:S01]  /*0c40*/  SYNCS.EXCH.64 URZ, [UR4+0xa0], UR6 ;  /* 0x0000a00604ff75b2 */ /* 0x0008620008000100 */
[----:B------:R4:W1:Y:S01]  /*0c50*/  SYNCS.EXCH.64 URZ, [UR4+0xc0], UR8 ;  /* 0x0000c00804ff75b2 */ /* 0x0008620008000100 */
[----:B------:R4:W1:Y:S01]  /*0c60*/  SYNCS.EXCH.64 URZ, [UR4+0xa8], UR6 ;  /* 0x0000a80604ff75b2 */ /* 0x0008620008000100 */
[----:B------:R4:W1:Y:S02]  /*0c70*/  SYNCS.EXCH.64 URZ, [UR4+0xc8], UR8 ;  /* 0x0000c80804ff75b2 */ /* 0x0008640008000100 */
[----:B----4-:R-:W-:Y:S01]  /*0c80*/  NOP ;  /* 0x0000000000007918 */ /* 0x010fe20000000000 */
.L_x_13:
[----:B------:R-:W4:Y:S01]  /*0c90*/  SHFL.IDX PT, R3, R57, RZ, 0x1f ;  /* 0x00001fff39037589 */ /* 0x000f2200000e0000 */
[----:B------:R-:W-:Y:S01]  /*0ca0*/  ISETP.NE.OR P0, PT, RZ, UR21, !P0 ;  /* 0x00000015ff007c0c */ /* 0x000fe2000c705670 */
[----:B------:R-:W-:Y:S01]  /*0cb0*/  NOP ;  /* 0x0000000000007918 */ /* 0x000fe20000000000 */
[----:B----4-:R-:W-:-:S13]  /*0cc0*/  ISETP.NE.AND P1, PT, R3, 0x3, PT ;  /* 0x000000030300780c */ /* 0x010fda0003f25270 */
[----:B------:R-:W-:Y:S05]  /*0cd0*/  @P1 BRA `(.L_x_14) ;  /* 0x0000000000381947 */ /* 0x000fea0003800000 */
[----:B------:R-:W-:Y:S01]  /*0ce0*/  R2UR UR5, R60 ;  /* 0x000000003c0572ca */ /* 0x000fe200000e0000 */
[----:B--23--:R-:W-:Y:S01]  /*0cf0*/  UMOV UR4, 0x400 ;  /* 0x0000040000047882 */ /* 0x00cfe20000000000 */
[----:B------:R-:W-:Y:S01]  /*0d00*/  UMOV UR6, 0x20 ;  /* 0x0000002000067882 */ /* 0x000fe20000000000 */
[----:B------:R-:W-:Y:S01]  /*0d10*/  ELECT P1, URZ, PT ;  /* 0x0000000000ff782f */ /* 0x000fe20003820000 */
[----:B------:R-:W-:-:S04]  /*0d20*/  UIADD3 UR6, UPT, UPT, -UR6, 0x100000, URZ ;  /* 0x0010000006067890 */ /* 0x000fc8000fffe1ff */
[----:B------:R-:W-:Y:S02]  /*0d30*/  USHF.L.U32 UR7, UR6, 0xb, URZ ;  /* 0x0000000b06077899 */ /* 0x000fe400080006ff */
[----:B------:R-:W-:-:S03]  /*0d40*/  USHF.L.U32 UR6, UR6, 0x1, URZ ;  /* 0x0000000106067899 */ /* 0x000fc600080006ff */
[----:B------:R-:W-:Y:S01]  /*0d50*/  ULEA UR4, UR5, UR4, 0x18 ;  /* 0x0000000405047291 */ /* 0x000fe2000f8ec0ff */
[----:B------:R-:W2:Y:S11]  /*0d60*/  FENCE.VIEW.ASYNC.S ;  /* 0x00000000000073c6 */ /* 0x000eb60000000000 */
[----:B--2---:R4:W2:Y:S01]  /*0d70*/  SYNCS.EXCH.64 URZ, [UR4+0xd0], UR6 ;  /* 0x0000d00604ff75b2 */ /* 0x0048a20008000100 */
[----:B------:R4:W3:Y:S01]  /*0d80*/  SYNCS.EXCH.64 URZ, [UR4+0xe0], UR6 ;  /* 0x0000e00604ff75b2 */ /* 0x0008e20008000100 */
[----:B------:R4:W1:Y:S01]  /*0d90*/  SYNCS.EXCH.64 URZ, [UR4+0xd8], UR6 ;  /* 0x0000d80604ff75b2 */ /* 0x0008620008000100 */
[----:B------:R4:W1:Y:S02]  /*0da0*/  SYNCS.EXCH.64 URZ, [UR4+0xe8], UR6 ;  /* 0x0000e80604ff75b2 */ /* 0x0008640008000100 */
[----:B----4-:R-:W-:Y:S01]  /*0db0*/  NOP ;  /* 0x0000000000007918 */ /* 0x010fe20000000000 */
.L_x_14:
[----:B--23--:R-:W-:Y:S01]  /*0dc0*/  R2UR UR7, R60 ;  /* 0x000000003c0772ca */ /* 0x00cfe200000e0000 */
[----:B------:R-:W-:Y:S01]  /*0dd0*/  VOTEU.ALL UP0, P0 ;  /* 0x0000000000ff7886 */ /* 0x000fe20000000000 */
[----:B------:R-:W-:Y:S01]  /*0de0*/  UMOV UR4, 0x20 ;  /* 0x0000002000047882 */ /* 0x000fe20000000000 */
[----:B------:R-:W2:Y:S01]  /*0df0*/  LDCU UR28, c[0x0][0x36c] ;  /* 0x00006d80ff1c77ac */ /* 0x000ea20008000800 */
[----:B------:R-:W-:Y:S01]  /*0e00*/  NOP ;  /* 0x0000000000007918 */ /* 0x000fe20000000000 */
[----:B-1----:R-:W-:Y:S01]  /*0e10*/  LOP3.LUT R5, R70, 0x1f, RZ, 0xc0, !PT ;  /* 0x0000001f46057812 */ /* 0x002fe200078ec0ff */
[----:B------:R-:W-:Y:S01]  /*0e20*/  @!UP0 UMOV UR6, 0x400 ;  /* 0x0000040000068882 */ /* 0x000fe20000000000 */
[----:B------:R-:W-:-:S04]  /*0e30*/  @!UP0 UIADD3 UR4, UPT, UPT, -UR4, 0x100000, URZ ;  /* 0x0010000004048890 */ /* 0x000fc8000fffe1ff */
[----:B------:R-:W-:Y:S02]  /*0e40*/  @!UP0 USHF.L.U32 UR5, UR4, 0xb, URZ ;  /* 0x0000000b04058899 */ /* 0x000fe400080006ff */
[----:B------:R-:W-:Y:S02]  /*0e50*/  @!UP0 USHF.L.U32 UR4, UR4, 0x1, URZ ;  /* 0x0000000104048899 */ /* 0x000fe400080006ff */
[----:B------:R-:W-:Y:S02]  /*0e60*/  UISETP.NE.AND UP6, UPT, UR21, URZ, UPT ;  /* 0x000000ff1500728c */ /* 0x000fe4000bfc5270 */
[----:B------:R-:W-:Y:S01]  /*0e70*/  @!UP0 ULEA UR6, UR7, UR6, 0x18 ;  /* 0x0000000607068291 */ /* 0x000fe2000f8ec0ff */
[----:B------:R-:W-:Y:S01]  /*0e80*/  VOTEU.ALL UP0, P0 ;  /* 0x0000000000ff7886 */ /* 0x000fe20000000000 */
[----:B--2---:R-:W-:Y:S01]  /*0e90*/  UISETP.EQ.U32.AND UP1, UPT, UR28, 0x1, UPT ;  /* 0x000000011c00788c */ /* 0x004fe2000bf22070 */
[----:B------:R-:W1:Y:S09]  /*0ea0*/  FENCE.VIEW.ASYNC.S ;  /* 0x00000000000073c6 */ /* 0x000e720000000000 */
[----:B-1----:R1:W2:Y:S01]  /*0eb0*/  @!UP0 SYNCS.EXCH.64 URZ, [UR6+0xf0], UR4 ;  /* 0x0000f00406ff85b2 */ /* 0x0022a20008000100 */
[----:B------:R-:W-:Y:S05]  /*0ec0*/  BRA.U !UP1, `(.L_x_15) ;  /* 0x0000000109087547 */ /* 0x000fea000b800000 */
[----:B--2---:R-:W-:Y:S01]  /*0ed0*/  UCGABAR_ARV ;  /* 0x00000000000079c7 */ /* 0x004fe20008000000 */
[----:B------:R-:W-:Y:S05]  /*0ee0*/  BRA `(.L_x_16) ;  /* 0x0000000000047947 */ /* 0x000fea0003800000 */
.L_x_15:
[----:B--2---:R-:W-:Y:S01]  /*0ef0*/  NOP ;  /* 0x0000000000007918 */ /* 0x004fe20000000000 */
.L_x_16:
[----:B------:R-:W2:Y:S01]  /*0f00*/  S2UR UR25, SR_CTAID.X ;  /* 0x00000000001979c3 */ /* 0x000ea20000002500 */
[----:B------:R-:W-:-:S05]  /*0f10*/  CS2R.32 R59, SR_CgaSize ;  /* 0x00000000003b7805 */ /* 0x000fca0000008a00 */
[----:B------:R-:W-:-:S05]  /*0f20*/  IMAD R59, R59, -0xa0, RZ ;  /* 0xffffff603b3b7824 */ /* 0x000fca00078e02ff */
[----:B-1----:R-:W-:-:S14]  /*0f30*/  R2UR UR5, R59 ;  /* 0x000000003b0572ca */ /* 0x002fdc00000e0000 */
[----:B------:R-:W1:Y:S01]  /*0f40*/  LDCU UR5, c[0x0][UR5+0x2b0] ;  /* 0x00005600050577ac */ /* 0x000e620008000800 */
[----:B------:R-:W-:Y:S02]  /*0f50*/  R2UR UR7, R60 ;  /* 0x000000003c0772ca */ /* 0x000fe400000e0000 */
[----:B------:R-:W-:Y:S02]  /*0f60*/  R2UR UR6, R2 ;  /* 0x00000000020672ca */ /* 0x000fe400000e0000 */
[----:B------:R-:W-:-:S05]  /*0f70*/  CS2R.32 R59, SR_CgaSize ;  /* 0x00000000003b7805 */ /* 0x000fca0000008a00 */
[----:B------:R-:W-:-:S05]  /*0f80*/  IMAD R59, R59, -0xa0, RZ ;  /* 0xffffff603b3b7824 */ /* 0x000fca00078e02ff */
[----:B------:R-:W-:-:S14]  /*0f90*/  R2UR UR4, R59 ;  /* 0x000000003b0472ca */ /* 0x000fdc00000e0000 */
[----:B------:R-:W3:Y:S01]  /*0fa0*/  LDCU UR4, c[0x0][UR4+0x2b4] ;  /* 0x00005680040477ac */ /* 0x000ee20008000800 */
[----:B------:R-:W4:Y:S01]  /*0fb0*/  S2UR UR20, SR_CTAID.Y ;  /* 0x00000000001479c3 */ /* 0x000f220000002600 */
[----:B------:R-:W-:-:S05]  /*0fc0*/  CS2R.32 R59, SR_CgaSize ;  /* 0x00000000003b7805 */ /* 0x000fca0000008a00 */
[----:B------:R-:W-:-:S05]  /*0fd0*/  IMAD R59, R59, -0xa0, RZ ;  /* 0xffffff603b3b7824 */ /* 0x000fca00078e02ff */
[----:B------:R-:W-:-:S14]  /*0fe0*/  R2UR UR8, R59 ;  /* 0x000000003b0872ca */ /* 0x000fdc00000e0000 */
[----:B------:R-:W3:Y:S01]  /*0ff0*/  LDCU UR8, c[0x0][UR8+0x2a0] ;  /* 0x00005400080877ac */ /* 0x000ee20008000800 */
[----:B------:R-:W-:-:S05]  /*1000*/  CS2R.32 R59, SR_CgaSize ;  /* 0x00000000003b7805 */ /* 0x000fca0000008a00 */
[----:B------:R-:W-:-:S05]  /*1010*/  IMAD R59, R59, -0xa0, RZ ;  /* 0xffffff603b3b7824 */ /* 0x000fca00078e02ff */
[----:B------:R-:W-:-:S14]  /*1020*/  R2UR UR9, R59 ;  /* 0x000000003b0972ca */ /* 0x000fdc00000e0000 */
[----:B------:R-:W3:Y:S01]  /*1030*/  LDCU UR9, c[0x0][UR9+0x2a4] ;  /* 0x00005480090977ac */ /* 0x000ee20008000800 */
[----:B------:R-:W-:Y:S02]  /*1040*/  USHF.R.U32.HI UR12, URZ, 0x1, UR7 ;  /* 0x00000001ff0c7899 */ /* 0x000fe40008011607 */
[----:B------:R-:W-:Y:S02]  /*1050*/  USHF.R.U32.HI UR11, URZ, 0x2, UR7 ;  /* 0x00000002ff0b7899 */ /* 0x000fe40008011607 */
[----:B------:R-:W-:Y:S01]  /*1060*/  USHF.L.U32 UR37, UR7, 0x9, URZ ;  /* 0x0000000907257899 */ /* 0x000fe200080006ff */
[----:B------:R-:W3:Y:S01]  /*1070*/  LDCU UR24, c[0x0][0xb24] ;  /* 0x00016480ff1877ac */ /* 0x000ee20008000800 */
[----:B--2---:R-:W-:Y:S01]  /*1080*/  I2FP.F32.U32 R4, UR25 ;  /* 0x0000001900047c45 */ /* 0x004fe20008201000 */
[----:B------:R-:W2:Y:S04]  /*1090*/  LDCU UR39, c[0x0][0xb24] ;  /* 0x00016480ff2777ac */ /* 0x000ea80008000800 */
[----:B-1----:R-:W-:Y:S01]  /*10a0*/  FMUL R4, R4, UR5 ;  /* 0x0000000504047c20 */ /* 0x002fe20008400000 */
[----:B------:R-:W-:Y:S01]  /*10b0*/  ULOP3.LUT UR5, UR7, 0x3, URZ, 0xc0, !UPT ;  /* 0x0000000307057892 */ /* 0x000fe2000f8ec0ff */
[----:B----4-:R-:W-:Y:S01]  /*10c0*/  I2FP.F32.U32 R3, UR20 ;  /* 0x0000001400037c45 */ /* 0x010fe20008201000 */
[----:B------:R-:W1:Y:S03]  /*10d0*/  LDCU UR27, c[0x0][0xb30] ;  /* 0x00016600ff1b77ac */ /* 0x000e660008000800 */
[----:B------:R-:W4:Y:S01]  /*10e0*/  F2I.U32.TRUNC.NTZ R4, R4 ;  /* 0x0000000400047305 */ /* 0x000f22000020f000 */
[----:B---3--:R-:W-:Y:S01]  /*10f0*/  FMUL R3, R3, UR4 ;  /* 0x0000000403037c20 */ /* 0x008fe20008400000 */
[----:B------:R-:W-:-:S02]  /*1100*/  ULOP3.LUT UR4, UR6, 0x4, UR7, 0xf8, !UPT ;  /* 0x0000000406047892 */ /* 0x000fc4000f8ef807 */
[----:B------:R-:W-:Y:S02]  /*1110*/  UISETP.GT.U32.AND UP1, UPT, UR5, 0xffff, UPT ;  /* 0x0000ffff0500788c */ /* 0x000fe4000bf24070 */
[----:B------:R-:W-:Y:S02]  /*1120*/  UISETP.GT.U32.AND UP0, UPT, UR4, 0xffff, UPT ;  /* 0x0000ffff0400788c */ /* 0x000fe4000bf04070 */
[----:B------:R-:W3:Y:S01]  /*1130*/  F2I.U32.TRUNC.NTZ R3, R3 ;  /* 0x0000000300037305 */ /* 0x000ee2000020f000 */
[----:B------:R-:W-:Y:S02]  /*1140*/  USEL UR31, UR5, 0xffff, !UP1 ;  /* 0x0000ffff051f7887 */ /* 0x000fe4000c800000 */
[----:B------:R-:W-:Y:S01]  /*1150*/  USEL UR30, UR4, 0xffff, !UP0 ;  /* 0x0000ffff041e7887 */ /* 0x000fe2000c000000 */
[----:B------:R-:W-:Y:S01]  /*1160*/  UMOV UR13, 0x11 ;  /* 0x00000011000d7882 */ /* 0x000fe20000000000 */
[----:B------:R-:W-:Y:S01]  /*1170*/  UMOV UR14, 0x5 ;  /* 0x00000005000e7882 */ /* 0x000fe20000000000 */
[----:B----4-:R-:W-:-:S02]  /*1180*/  R2UR UR6, R4 ;  /* 0x00000000040672ca */ /* 0x010fc400000e0000 */
[----:B------:R-:W-:Y:S02]  /*1190*/  PRMT R4, RZ, 0x7610, R4 ;  /* 0x00007610ff047816 */ /* 0x000fe40000000004 */
[----:B---3--:R-:W-:Y:S02]  /*11a0*/  R2UR UR7, R3 ;  /* 0x00000000030772ca */ /* 0x008fe400000e0000 */
[----:B------:R-:W-:-:S07]  /*11b0*/  PRMT R3, RZ, 0x7610, R3 ;  /* 0x00007610ff037816 */ /* 0x000fce0000000003 */
[----:B------:R-:W-:-:S04]  /*11c0*/  UIADD3 UR5, UPT, UPT, -UR6, URZ, URZ ;  /* 0x000000ff06057290 */ /* 0x000fc8000fffe1ff */
[----:B------:R-:W-:Y:S02]  /*11d0*/  UIMAD UR5, UR8, UR5, UR25 ;  /* 0x00000005080572a4 */ /* 0x000fe4000f8e0219 */
[----:B------:R-:W-:-:S04]  /*11e0*/  UIADD3 UR4, UPT, UPT, -UR7, URZ, URZ ;  /* 0x000000ff07047290 */ /* 0x000fc8000fffe1ff */
[----:B------:R-:W-:Y:S01]  /*11f0*/  IMAD.U32 R59, RZ, RZ, UR5 ;  /* 0x00000005ff3b7e24 */ /* 0x000fe2000f8e00ff */
[----:B------:R-:W-:-:S06]  /*1200*/  UIMAD UR4, UR9, UR4, UR20 ;  /* 0x00000004090472a4 */ /* 0x000fcc000f8e0214 */
[----:B------:R-:W-:Y:S01]  /*1210*/  IMAD.U32 R58, RZ, RZ, UR4 ;  /* 0x00000004ff3a7e24 */ /* 0x000fe2000f8e00ff */
[----:B-12---:R-:W-:Y:S06]  /*1220*/  BRA.U UP6, `(.L_x_17) ;  /* 0x00000001066c7547 */ /* 0x006fec000b800000 */
[----:B------:R-:W-:Y:S02]  /*1230*/  R2UR UR15, R58 ;  /* 0x000000003a0f72ca */ /* 0x000fe400000e0000 */
[----:B------:R-:W-:-:S11]  /*1240*/  R2UR UR5, R59 ;  /* 0x000000003b0572ca */ /* 0x000fd600000e0000 */
[----:B------:R-:W-:Y:S02]  /*1250*/  UISETP.NE.AND UP0, UPT, UR15, URZ, UPT ;  /* 0x000000ff0f00728c */ /* 0x000fe4000bf05270 */
[----:B------:R-:W-:Y:S02]  /*1260*/  UISETP.NE.AND UP2, UPT, UR15, 0x1, UPT ;  /* 0x000000010f00788c */ /* 0x000fe4000bf45270 */
[----:B------:R-:W-:Y:S02]  /*1270*/  ULOP3.LUT UR4, UR5, 0x2, URZ, 0x3c, !UPT ;  /* 0x0000000205047892 */ /* 0x000fe4000f8e3cff */
[----:B------:R-:W-:Y:S02]  /*1280*/  UISETP.GT.U32.AND UP4, UPT, UR5, 0x1, UP0 ;  /* 0x000000010500788c */ /* 0x000fe40008784070 */
[----:B------:R-:W-:Y:S02]  /*1290*/  UISETP.GT.U32.AND UP3, UPT, UR5, 0x1, UP2 ;  /* 0x000000010500788c */ /* 0x000fe40009764070 */
[----:B------:R-:W-:-:S02]  /*12a0*/  UISETP.GT.U32.AND UP1, UPT, UR4, 0x1, UP0 ;  /* 0x000000010400788c */ /* 0x000fc40008724070 */
[----:B------:R-:W-:Y:S02]  /*12b0*/  ULOP3.LUT UR10, UR5, 0xfffffffe, URZ, 0xc0, !UPT ;  /* 0xfffffffe050a7892 */ /* 0x000fe4000f8ec0ff */
[----:B------:R-:W-:Y:S02]  /*12c0*/  UISETP.GT.U32.AND UP0, UPT, UR4, 0x1, UP2 ;  /* 0x000000010400788c */ /* 0x000fe40009704070 */
[----:B------:R-:W-:Y:S02]  /*12d0*/  USEL UR6, URZ, 0x1, UP4 ;  /* 0x00000001ff067887 */ /* 0x000fe4000a000000 */
[----:B------:R-:W-:Y:S02]  /*12e0*/  USEL UR5, URZ, 0x10, UP3 ;  /* 0x00000010ff057887 */ /* 0x000fe40009800000 */
[----:B------:R-:W-:Y:S02]  /*12f0*/  USEL UR4, URZ, 0x2, UP4 ;  /* 0x00000002ff047887 */ /* 0x000fe4000a000000 */
[----:B------:R-:W-:-:S02]  /*1300*/  USEL UR9, URZ, 0x20, UP3 ;  /* 0x00000020ff097887 */ /* 0x000fc40009800000 */
[----:B------:R-:W-:Y:S02]  /*1310*/  USEL UR8, URZ, 0x4, UP1 ;  /* 0x00000004ff087887 */ /* 0x000fe40008800000 */
[----:B------:R-:W-:Y:S02]  /*1320*/  UIADD3 UR4, UPT, UPT, UR4, UR5, UR6 ;  /* 0x0000000504047290 */ /* 0x000fe4000fffe006 */
[----:B------:R-:W-:Y:S02]  /*1330*/  USEL UR6, URZ, 0x8, UP1 ;  /* 0x00000008ff067887 */ /* 0x000fe40008800000 */
[----:B------:R-:W-:Y:S02]  /*1340*/  USEL UR7, URZ, 0x40, UP0 ;  /* 0x00000040ff077887 */ /* 0x000fe40008000000 */
[----:B------:R-:W-:Y:S02]  /*1350*/  UIADD3 UR5, UPT, UPT, UR8, UR9, UR4 ;  /* 0x0000000908057290 */ /* 0x000fe4000fffe004 */
[----:B------:R-:W-:-:S02]  /*1360*/  ULEA UR4, UR15, UR10, 0x2 ;  /* 0x0000000a0f047291 */ /* 0x000fc4000f8e10ff */
[----:B------:R-:W-:Y:S02]  /*1370*/  USEL UR8, URZ, 0x80, UP0 ;  /* 0x00000080ff087887 */ /* 0x000fe40008000000 */
[----:B------:R-:W-:-:S03]  /*1380*/  UIADD3 UR5, UPT, UPT, UR6, UR7, UR5 ;  /* 0x0000000706057290 */ /* 0x000fc6000fffe005 */
[----:B------:R-:W-:Y:S01]  /*1390*/  UMOV UR6, 0x3 ;  /* 0x0000000300067882 */ /* 0x000fe20000000000 */
[----:B------:R-:W-:Y:S02]  /*13a0*/  UIADD3 UR5, UPT, UPT, UR5, UR8, URZ ;  /* 0x0000000805057290 */ /* 0x000fe4000fffe0ff */
[----:B------:R-:W-:-:S04]  /*13b0*/  USHF.L.U32 UR4, UR6, UR4, URZ ;  /* 0x0000000406047299 */ /* 0x000fc800080006ff */
[----:B------:R-:W-:Y:S02]  /*13c0*/  IMAD.U32 R4, RZ, RZ, UR5 ;  /* 0x00000005ff047e24 */ /* 0x000fe4000f8e00ff */
[----:B------:R-:W-:-:S07]  /*13d0*/  IMAD.U32 R3, RZ, RZ, UR4 ;  /* 0x00000004ff037e24 */ /* 0x000fce000f8e00ff */
.L_x_17:
[----:B------:R-:W1:Y:S01]  /*13e0*/  S2UR UR60, SR_CTAID.Z ;  /* 0x00000000003c79c3 */ /* 0x000e620000002700 */
[----:B------:R-:W-:Y:S02]  /*13f0*/  UISETP.GE.AND UP0, UPT, UR24, 0x1, UPT ;  /* 0x000000011800788c */ /* 0x000fe4000bf06270 */
[----:B------:R-:W-:Y:S02]  /*1400*/  ULOP3.LUT UR31, UR31, 0xffff, URZ, 0xc0, !UPT ;  /* 0x0000ffff1f1f7892 */ /* 0x000fe4000f8ec0ff */
[----:B------:R-:W-:Y:S02]  /*1410*/  ULOP3.LUT UR30, UR30, 0xffff, URZ, 0xc0, !UPT ;  /* 0x0000ffff1e1e7892 */ /* 0x000fe4000f8ec0ff */
[----:B------:R-:W-:Y:S02]  /*1420*/  ULOP3.LUT UR38, UR37, 0x800, URZ, 0xc0, !UPT ;  /* 0x0000080025267892 */ /* 0x000fe4000f8ec0ff */
[----:B------:R-:W-:Y:S02]  /*1430*/  UISETP.NE.AND UP3, UPT, UR21, 0x2, UPT ;  /* 0x000000021500788c */ /* 0x000fe4000bf65270 */
[----:B------:R-:W-:-:S02]  /*1440*/  ULOP3.LUT UR71, UR12, 0x1, URZ, 0xc0, !UPT ;  /* 0x000000010c477892 */ /* 0x000fc4000f8ec0ff */
[----:B------:R-:W-:Y:S02]  /*1450*/  ULOP3.LUT UR69, UR11, 0x1, URZ, 0xc0, !UPT ;  /* 0x000000010b457892 */ /* 0x000fe4000f8ec0ff */
[----:B------:R-:W-:Y:S02]  /*1460*/  ULOP3.LUT UR37, UR37, 0x400, URZ, 0xc0, !UPT ;  /* 0x0000040025257892 */ /* 0x000fe4000f8ec0ff */
[----:B------:R-:W-:Y:S02]  /*1470*/  USHF.L.U32 UR31, UR13, UR31, URZ ;  /* 0x0000001f0d1f7299 */ /* 0x000fe400080006ff */
[----:B------:R-:W-:Y:S01]  /*1480*/  USHF.L.U32 UR30, UR14, UR30, URZ ;  /* 0x0000001e0e1e7299 */ /* 0x000fe200080006ff */
[----:B------:R-:W-:Y:S01]  /*1490*/  UMOV UR16, UR25 ;  /* 0x0000001900107c82 */ /* 0x000fe20008000000 */
[----:B------:R-:W-:Y:S10]  /*14a0*/  BRA.U !UP0, `(.L_x_18) ;  /* 0x0000000108d47547 */ /* 0x000ff4000b800000 */
[----:B------:R-:W2:Y:S01]  /*14b0*/  LDCU.128 UR12, c[0x0][0xb10] ;  /* 0x00016200ff0c77ac */ /* 0x000ea20008000c00 */
[----:B------:R-:W3:Y:S01]  /*14c0*/  LDCU UR6, c[0x0][0x370] ;  /* 0x00006e00ff0677ac */ /* 0x000ee20008000800 */
[----:B------:R-:W4:Y:S01]  /*14d0*/  LDCU UR5, c[0x0][0x374] ;  /* 0x00006e80ff0577ac */ /* 0x000f220008000800 */
[----:B------:R-:W1:Y:S01]  /*14e0*/  LDCU UR26, c[0x0][0xb0c] ;  /* 0x00016180ff1a77ac */ /* 0x000e620008000800 */
[----:B------:R-:W1:Y:S01]  /*14f0*/  LDCU UR4, c[0x0][0xb20] ;  /* 0x00016400ff0477ac */ /* 0x000e620008000800 */
[----:B------:R-:W1:Y:S01]  /*1500*/  LDCU.64 UR8, c[0x0][0xb28] ;  /* 0x00016500ff0877ac */ /* 0x000e620008000a00 */
[----:B--2---:R-:W-:Y:S02]  /*1510*/  UISETP.NE.AND UP0, UPT, UR14, 0x1, UPT ;  /* 0x000000010e00788c */ /* 0x004fe4000bf05270 */
[----:B----4-:R-:W-:Y:S02]  /*1520*/  UIMAD.WIDE.U32 UR10, UR5, UR15, URZ ;  /* 0x0000000f050a72a5 */ /* 0x010fe4000f8e00ff */
[----:B---3--:R-:W-:-:S02]  /*1530*/  UIMAD.WIDE.U32 UR18, UR6, UR12, URZ ;  /* 0x0000000c061272a5 */ /* 0x008fc4000f8e00ff */
[----:B-1----:R-:W-:Y:S02]  /*1540*/  UISETP.NE.AND UP1, UPT, UR26, 0x1, UPT ;  /* 0x000000011a00788c */ /* 0x002fe4000bf25270 */
[----:B------:R-:W-:Y:S01]  /*1550*/  UISETP.NE.AND UP2, UPT, UR24, 0x1, UPT ;  /* 0x000000011800788c */ /* 0x000fe2000bf45270 */
[----:B------:R-:W-:Y:S02]  /*1560*/  UMOV UR10, UR11 ;  /* 0x0000000b000a7c82 */ /* 0x000fe40008000000 */
[----:B------:R-:W-:Y:S01]  /*1570*/  UMOV UR18, UR19 ;  /* 0x0000001300127c82 */ /* 0x000fe20008000000 */
[----:B------:R-:W-:Y:S02]  /*1580*/  @UP0 USHF.R.U32.HI UR5, URZ, UR4, UR10 ;  /* 0x00000004ff050299 */ /* 0x000fe4000801160a */
[----:B------:R-:W-:Y:S02]  /*1590*/  UIMAD.WIDE.U32 UR22, UR20, UR15, URZ ;  /* 0x0000000f141672a5 */ /* 0x000fe4000f8e00ff */
[----:B------:R-:W-:-:S02]  /*15a0*/  UIMAD.WIDE.U32 UR10, UR5, UR8, URZ ;  /* 0x00000008050a72a5 */ /* 0x000fc4000f8e00ff */
[----:B------:R-:W-:Y:S02]  /*15b0*/  @UP1 USHF.R.U32.HI UR6, URZ, UR13, UR18 ;  /* 0x0000000dff061299 */ /* 0x000fe40008011612 */
[----:B------:R-:W-:Y:S02]  /*15c0*/  UIMAD.WIDE.U32 UR16, UR25, UR12, URZ ;  /* 0x0000000c191072a5 */ /* 0x000fe4000f8e00ff */
[----:B------:R-:W-:Y:S01]  /*15d0*/  UIMAD.WIDE.U32 UR18, UR6, UR8, URZ ;  /* 0x00000008061272a5 */ /* 0x000fe2000f8e00ff */
[----:B------:R-:W-:Y:S01]  /*15e0*/  UMOV UR22, UR23 ;  /* 0x0000001700167c82 */ /* 0x000fe20008000000 */
[----:B------:R-:W-:Y:S01]  /*15f0*/  UMOV UR10, UR11 ;  /* 0x0000000b000a7c82 */ /* 0x000fe20008000000 */
[----:B------:R-:W-:Y:S02]  /*1600*/  USHF.R.U32.HI UR22, URZ, UR4, UR22 ;  /* 0x00000004ff167299 */ /* 0x000fe40008011616 */
[----:B------:R-:W-:Y:S02]  /*1610*/  @UP2 USHF.R.U32.HI UR5, URZ, UR9, UR10 ;  /* 0x00000009ff052299 */ /* 0x000fe4000801160a */
[----:B------:R-:W-:Y:S01]  /*1620*/  UMOV UR7, UR19 ;  /* 0x0000001300077c82 */ /* 0x000fe20008000000 */
[----:B------:R-:W-:Y:S01]  /*1630*/  UMOV UR16, UR17 ;  /* 0x0000001100107c82 */ /* 0x000fe20008000000 */
[----:B------:R-:W-:-:S02]  /*1640*/  @UP2 USHF.R.U32.HI UR6, URZ, UR9, UR7 ;  /* 0x00000009ff062299 */ /* 0x000fc40008011607 */
[----:B------:R-:W-:Y:S02]  /*1650*/  USHF.R.U32.HI UR16, URZ, UR13, UR16 ;  /* 0x0000000dff107299 */ /* 0x000fe40008011610 */
[----:B------:R-:W-:Y:S02]  /*1660*/  USEL UR4, UR20, UR22, !UP0 ;  /* 0x0000001614047287 */ /* 0x000fe4000c000000 */
[----:B------:R-:W-:Y:S02]  /*1670*/  UIMAD UR7, UR5, UR24, URZ ;  /* 0x00000018050772a4 */ /* 0x000fe4000f8e02ff */
[----:B------:R-:W-:Y:S02]  /*1680*/  USEL UR5, UR25, UR16, !UP1 ;  /* 0x0000001019057287 */ /* 0x000fe4000c800000 */
[----:B------:R-:W-:Y:S02]  /*1690*/  UIMAD UR12, UR6, UR24, URZ ;  /* 0x00000018060c72a4 */ /* 0x000fe4000f8e02ff */
[----:B------:R-:W-:-:S02]  /*16a0*/  UISETP.GE.AND UP0, UPT, UR4, UR7, UPT ;  /* 0x000000070400728c */ /* 0x000fc4000bf06270 */
[----:B------:R-:W-:Y:S02]  /*16b0*/  UIMAD.WIDE.U32 UR10, UR4, UR8, URZ ;  /* 0x00000008040a72a5 */ /* 0x000fe4000f8e00ff */
[----:B------:R-:W-:Y:S02]  /*16c0*/  UISETP.GE.OR UP0, UPT, UR5, UR12, UP0 ;  /* 0x0000000c0500728c */ /* 0x000fe40008706670 */
[----:B------:R-:W-:Y:S02]  /*16d0*/  UIMAD.WIDE.U32 UR12, UR5, UR8, URZ ;  /* 0x00000008050c72a5 */ /* 0x000fe4000f8e00ff */
[----:B------:R-:W-:Y:S01]  /*16e0*/  UIADD3 UR10, UPT, UPT, -UR4, URZ, URZ ;  /* 0x000000ff040a7290 */ /* 0x000fe2000fffe1ff */
[----:B------:R-:W-:Y:S01]  /*16f0*/  UMOV UR8, UR11 ;  /* 0x0000000b00087c82 */ /* 0x000fe20008000000 */
[----:B------:R-:W-:Y:S02]  /*1700*/  UIADD3 UR16, UPT, UPT, -UR5, URZ, URZ ;  /* 0x000000ff05107290 */ /* 0x000fe4000fffe1ff */
[----:B------:R-:W-:-:S03]  /*1710*/  USHF.R.U32.HI UR8, URZ, UR9, UR8 ;  /* 0x00000009ff087299 */ /* 0x000fc60008011608 */
[----:B------:R-:W-:Y:S01]  /*1720*/  @!UP0 UMOV UR7, UR13 ;  /* 0x0000000d00078c82 */ /* 0x000fe20008000000 */
[----:B------:R-:W-:Y:S02]  /*1730*/  UIMAD UR20, UR14, UR10, UR20 ;  /* 0x0000000a0e1472a4 */ /* 0x000fe4000f8e0214 */
[----:B------:R-:W-:Y:S02]  /*1740*/  USEL UR8, UR4, UR8, !UP2 ;  /* 0x0000000804087287 */ /* 0x000fe4000d000000 */
[----:B------:R-:W-:Y:S02]  /*1750*/  @!UP0 USHF.R.U32.HI UR7, URZ, UR9, UR7 ;  /* 0x00000009ff078299 */ /* 0x000fe40008011607 */
[----:B------:R-:W-:Y:S02]  /*1760*/  UIADD3 UR9, UPT, UPT, -UR8, URZ, URZ ;  /* 0x000000ff08097290 */ /* 0x000fe4000fffe1ff */
[----:B------:R-:W-:Y:S02]  /*1770*/  @!UP0 USEL UR7, UR5, UR7, !UP2 ;  /* 0x0000000705078287 */ /* 0x000fe4000d000000 */
[----:B------:R-:W-:-:S02]  /*1780*/  UIMAD UR9, UR24, UR9, UR4 ;  /* 0x00000009180972a4 */ /* 0x000fc4000f8e0204 */
[----:B------:R-:W-:Y:S02]  /*1790*/  @!UP0 UIADD3 UR8, UPT, UPT, UR8, -UR7, URZ ;  /* 0x8000000708088290 */ /* 0x000fe4000fffe0ff */
[----:B------:R-:W-:Y:S02]  /*17a0*/  @!UP0 UIMAD UR6, UR9, UR6, UR7 ;  /* 0x00000006090682a4 */ /* 0x000fe4000f8e0207 */
[----:B------:R-:W-:Y:S02]  /*17b0*/  @!UP0 UIMAD UR4, UR8, UR24, UR5 ;  /* 0x00000018080482a4 */ /* 0x000fe4000f8e0205 */
[----:B------:R-:W-:Y:S02]  /*17c0*/  UIMAD UR16, UR26, UR16, UR25 ;  /* 0x000000101a1072a4 */ /* 0x000fe4000f8e0219 */
[----:B------:R-:W-:Y:S01]  /*17d0*/  UIMAD UR20, UR4, UR14, UR20 ;  /* 0x0000000e041472a4 */ /* 0x000fe2000f8e0214 */
[----:B------:R-:W-:Y:S02]  /*17e0*/  @!UP0 UMOV UR5, UR6 ;  /* 0x0000000600058c82 */ /* 0x000fe40008000000 */
[----:B------:R-:W-:-:S12]  /*17f0*/  UIMAD UR16, UR5, UR26, UR16 ;  /* 0x0000001a051072a4 */ /* 0x000fd8000f8e0210 */
.L_x_18:
[----:B------:R-:W-:-:S09]  /*1800*/  UISETP.NE.AND UP0, UPT, UR27, 0x1, UPT ;  /* 0x000000011b00788c */ /* 0x000fd2000bf05270 */
[----:B------:R-:W-:Y:S05]  /*1810*/  BRA.U UP0, `(.L_x_19) ;  /* 0x0000000100447547 */ /* 0x000fea000b800000 */
[----:B------:R-:W2:Y:S01]  /*1820*/  LDCU.128 UR8, c[0x0][0xb10] ;  /* 0x00016200ff0877ac */ /* 0x000ea20008000c00 */
[----:B------:R-:W3:Y:S01]  /*1830*/  LDCU UR12, c[0x0][0xb0c] ;  /* 0x00016180ff0c77ac */ /* 0x000ee20008000800 */
[----:B------:R-:W4:Y:S01]  /*1840*/  LDCU UR13, c[0x0][0xb20] ;  /* 0x00016400ff0d77ac */ /* 0x000f220008000800 */
[----:B--2---:R-:W-:Y:S02]  /*1850*/  UIMAD.WIDE.U32 UR6, UR16, UR8, URZ ;  /* 0x00000008100672a5 */ /* 0x004fe4000f8e00ff */
[----:B------:R-:W-:Y:S02]  /*1860*/  UIMAD.WIDE.U32 UR4, UR20, UR11, URZ ;  /* 0x0000000b140472a5 */ /* 0x000fe4000f8e00ff */
[----:B---3--:R-:W-:Y:S02]  /*1870*/  UISETP.NE.AND UP1, UPT, UR12, 0x1, UPT ;  /* 0x000000010c00788c */ /* 0x008fe4000bf25270 */
[----:B------:R-:W-:Y:S01]  /*1880*/  UISETP.NE.AND UP0, UPT, UR10, 0x1, UPT ;  /* 0x000000010a00788c */ /* 0x000fe2000bf05270 */
[----:B------:R-:W-:-:S02]  /*1890*/  UMOV UR6, UR7 ;  /* 0x0000000700067c82 */ /* 0x000fc40008000000 */
[----:B------:R-:W-:Y:S01]  /*18a0*/  UMOV UR4, UR5 ;  /* 0x0000000500047c82 */ /* 0x000fe20008000000 */
[----:B------:R-:W-:Y:S02]  /*18b0*/  USHF.R.U32.HI UR9, URZ, UR9, UR6 ;  /* 0x00000009ff097299 */ /* 0x000fe40008011606 */
[----:B----4-:R-:W-:Y:S02]  /*18c0*/  USHF.R.U32.HI UR4, URZ, UR13, UR4 ;  /* 0x0000000dff047299 */ /* 0x010fe40008011604 */
[----:B------:R-:W-:Y:S02]  /*18d0*/  USEL UR5, UR16, UR9, !UP1 ;  /* 0x0000000910057287 */ /* 0x000fe4000c800000 */
[----:B------:R-:W-:-:S04]  /*18e0*/  USEL UR4, UR20, UR4, !UP0 ;  /* 0x0000000414047287 */ /* 0x000fc8000c000000 */
[----:B------:R-:W-:Y:S02]  /*18f0*/  UIADD3 UR6, UPT, UPT, -UR4, UR5, URZ ;  /* 0x0000000504067290 */ /* 0x000fe4000fffe1ff */
[----:B------:R-:W-:Y:S02]  /*1900*/  UIADD3 UR4, UPT, UPT, UR4, -UR5, URZ ;  /* 0x8000000504047290 */ /* 0x000fe4000fffe0ff */
[----:B------:R-:W-:Y:S02]  /*1910*/  UIMAD UR20, UR6, UR10, UR20 ;  /* 0x0000000a061472a4 */ /* 0x000fe4000f8e0214 */
[----:B------:R-:W-:-:S12]  /*1920*/  UIMAD UR16, UR4, UR12, UR16 ;  /* 0x0000000c041072a4 */ /* 0x000fd8000f8e0210 */
.L_x_19:
[----:B------:R-:W-:-:S09]  /*1930*/  UISETP.EQ.U32.AND UP0, UPT, UR28, 0x1, UPT ;  /* 0x000000011c00788c */ /* 0x000fd2000bf02070 */
[----:B------:R-:W-:Y:S05]  /*1940*/  BRA.U !UP0, `(.L_x_20) ;  /* 0x00000001080c7547 */ /* 0x000fea000b800000 */
[----:B------:R-:W-:Y:S01]  /*1950*/  UCGABAR_WAIT ;  /* 0x0000000000007dc7 */ /* 0x000fe20008000000 */
[----:B------:R-:W-:Y:S01]  /*1960*/  CCTL.IVALL ;  /* 0x00000000ff00798f */ /* 0x000fe20002000000 */
[----:B------:R-:W-:Y:S05]  /*1970*/  BRA `(.L_x_21) ;  /* 0x0000000000047947 */ /* 0x000fea0003800000 */
.L_x_20:
[----:B------:R-:W-:Y:S06]  /*1980*/  BAR.SYNC.DEFER_BLOCKING 0x0 ;  /* 0x0000000000007b1d */ /* 0x000fec0000010000 */
.L_x_21:
[----:B------:R-:W-:Y:S05]  /*1990*/  BRA.U UP3, `(.L_x_22) ;  /* 0x0000001503f87547 */ /* 0x000fea000b800000 */
[----:B------:R-:W2:Y:S01]  /*19a0*/  LDCU UR6, c[0x0][0x38c] ;  /* 0x00007180ff0677ac */ /* 0x000ea20008000800 */
[----:B------:R-:W-:Y:S01]  /*19b0*/  PLOP3.LUT P2, PT, PT, PT, UP5, 0x80, 0x8 ;  /* 0x000000000008781c */ /* 0x000fe20003f4f058 */
[----:B------:R-:W-:Y:S01]  /*19c0*/  IMAD.MOV.U32 R12, RZ, RZ, 0x1 ;  /* 0x00000001ff0c7424 */ /* 0x000fe200078e00ff */
[----:B------:R-:W-:Y:S01]  /*19d0*/  ISETP.NE.AND P3, PT, R5, RZ, P4 ;  /* 0x000000ff0500720c */ /* 0x000fe20002765270 */
[----:B------:R-:W-:Y:S01]  /*19e0*/  USHF.L.U32 UR7, UR25, 0x6, URZ ;  /* 0x0000000619077899 */ /* 0x000fe200080006ff */
[----:B------:R-:W-:Y:S01]  /*19f0*/  PLOP3.LUT P2, PT, P2, PT, PT, 0x8, 0x80 ;  /* 0x000000000080781c */ /* 0x000fe2000174e170 */
[----:B------:R-:W-:Y:S01]  /*1a00*/  USHF.L.U32 UR8, UR25, 0x7, URZ ;  /* 0x0000000719087899 */ /* 0x000fe200080006ff */
[----:B------:R-:W-:Y:S01]  /*1a10*/  CS2R R10, SRZ ;  /* 0x00000000000a7805 */ /* 0x000fe2000001ff00 */
[----:B------:R-:W-:Y:S01]  /*1a20*/  UISETP.NE.AND UP1, UPT, UR21, URZ, UPT ;  /* 0x000000ff1500728c */ /* 0x000fe2000bf25270 */
[----:B------:R-:W-:Y:S01]  /*1a30*/  IMAD.MOV.U32 R9, RZ, RZ, RZ ;  /* 0x000000ffff097224 */ /* 0x000fe200078e00ff */
[----:B------:R-:W3:Y:S01]  /*1a40*/  LDCU UR65, c[0x0][0x370] ;  /* 0x00006e00ff4177ac */ /* 0x000ee20008000800 */
[----:B------:R-:W-:Y:S01]  /*1a50*/  IMAD.MOV.U32 R8, RZ, RZ, 0x1 ;  /* 0x00000001ff087424 */ /* 0x000fe200078e00ff */
[----:B------:R-:W4:Y:S01]  /*1a60*/  LDCU.64 UR54, c[0x0][0x348] ;  /* 0x00006900ff3677ac */ /* 0x000f220008000a00 */
[----:B--2---:R-:W-:-:S02]  /*1a70*/  UIADD3 UR5, UPT, UPT, UR6, 0x7f, URZ ;  /* 0x0000007f06057890 */ /* 0x004fc4000fffe0ff */
[----:B------:R-:W-:Y:S02]  /*1a80*/  UIADD3 UR72, UPT, UPT, UR6, 0xfe, URZ ;  /* 0x000000fe06487890 */ /* 0x000fe4000fffe0ff */
[----:B------:R-:W-:Y:S01]  /*1a90*/  USHF.R.S32.HI UR4, URZ, 0x1f, UR5 ;  /* 0x0000001fff047899 */ /* 0x000fe20008011405 */
[----:B------:R-:W2:Y:S03]  /*1aa0*/  LDCU UR64, c[0x0][0x374] ;  /* 0x00006e80ff4077ac */ /* 0x000ea60008000800 */
[----:B------:R-:W-:Y:S02]  /*1ab0*/  ULEA.HI UR4, UR4, UR5, URZ, 0x7 ;  /* 0x0000000504047291 */ /* 0x000fe4000f8f38ff */
[----:B------:R-:W-:Y:S02]  /*1ac0*/  UIADD3 UR5, UPT, UPT, UR6, -0x1, URZ ;  /* 0xffffffff06057890 */ /* 0x000fe4000fffe0ff */
[----:B------:R-:W-:-:S02]  /*1ad0*/  USHF.R.S32.HI UR67, URZ, 0x7, UR4 ;  /* 0x00000007ff437899 */ /* 0x000fc40008011404 */
[----:B------:R-:W-:Y:S02]  /*1ae0*/  UISETP.GE.U32.AND UP2, UPT, UR5, -0xff, UPT ;  /* 0xffffff010500788c */ /* 0x000fe4000bf46070 */
[----:B------:R-:W-:Y:S02]  /*1af0*/  UISETP.LT.U32.AND UP0, UPT, UR67, 0x2, UPT ;  /* 0x000000024300788c */ /* 0x000fe4000bf01070 */
[----:B------:R-:W-:Y:S02]  /*1b00*/  ULOP3.LUT UR6, UR7, 0x40, URZ, 0xc0, !UPT ;  /* 0x0000004007067892 */ /* 0x000fe4000f8ec0ff */
[----:B------:R-:W-:Y:S02]  /*1b10*/  USEL UR66, UR67, 0x2, UP0 ;  /* 0x0000000243427887 */ /* 0x000fe40008000000 */
[----:B------:R-:W-:Y:S02]  /*1b20*/  ULOP3.LUT UR5, UR8, 0x80, URZ, 0xc0, !UPT ;  /* 0x0000008008057892 */ /* 0x000fe4000f8ec0ff */
[----:B------:R-:W-:-:S02]  /*1b30*/  UIADD3 UR4, UPT, UPT, UR66, -0x1, URZ ;  /* 0xffffffff42047890 */ /* 0x000fc4000fffe0ff */
[----:B------:R-:W-:Y:S02]  /*1b40*/  @UP2 UIADD3 UR4, UPT, UPT, UR66, URZ, URZ ;  /* 0x000000ff42042290 */ /* 0x000fe4000fffe0ff */
[----:B------:R-:W-:Y:S02]  /*1b50*/  USEL UR53, UR53, 0x2, UP1 ;  /* 0x0000000235357887 */ /* 0x000fe40008800000 */
[----:B------:R-:W-:Y:S02]  /*1b60*/  ULEA UR71, UR71, UR6, 0x5 ;  /* 0x0000000647477291 */ /* 0x000fe4000f8e28ff */
[----:B------:R-:W-:Y:S02]  /*1b70*/  ULEA UR69, UR69, UR5, 0x6 ;  /* 0x0000000545457291 */ /* 0x000fe4000f8e30ff */
[----:B------:R-:W-:Y:S02]  /*1b80*/  UIADD3 UR70, UPT, UPT, UR67, -UR66, URZ ;  /* 0x8000004243467290 */ /* 0x000fe4000fffe0ff */
[----:B------:R-:W-:-:S02]  /*1b90*/  UIADD3 UR61, UPT, UPT, UR4, 0x1, URZ ;  /* 0x00000001043d7890 */ /* 0x000fc4000fffe0ff */
[----:B------:R-:W-:Y:S01]  /*1ba0*/  UIADD3 UR68, UPT, UPT, -UR4, URZ, URZ ;  /* 0x000000ff04447290 */ /* 0x000fe2000fffe1ff */
[----:B--234-:R-:W-:-:S11]  /*1bb0*/  UMOV UR29, URZ ;  /* 0x000000ff001d7c82 */ /* 0x01cfd60008000000 */
.L_x_46:
[----:B------:R-:W-:-:S13]  /*1bc0*/  R2UR UR4, R60 ;  /* 0x000000003c0472ca */ /* 0x000fda00000e0000 */
[----:B------:R-:W-:Y:S01]  /*1bd0*/  UISETP.NE.AND UP0, UPT, UR4, URZ, UPT ;  /* 0x000000ff0400728c */ /* 0x000fe2000bf05270 */
[----:B------:R-:W2:Y:S02]  /*1be0*/  S2UR UR4, SR_CgaCtaId ;  /* 0x00000000000479c3 */ /* 0x000ea40000008800 */
[----:B--2---:R-:W-:-:S06]  /*1bf0*/  MOV R60, UR4 ;  /* 0x00000004003c7c02 */ /* 0x004fcc0008000f00 */
[----:B---3--:R-:W-:Y:S05]  /*1c00*/  BRA.U UP0, `(.L_x_23) ;  /* 0x0000000100347547 */ /* 0x008fea000b800000 */
[----:B------:R-:W2:Y:S01]  /*1c10*/  S2R R0, SR_CgaCtaId ;  /* 0x0000000000007919 */ /* 0x000ea20000008800 */
[----:B------:R-:W-:-:S04]  /*1c20*/  MOV R2, 0x400 ;  /* 0x0000040000027802 */ /* 0x000fc80000000f00 */
[----:B--2---:R-:W-:Y:S02]  /*1c30*/  LEA R0, R0, R2, 0x18 ;  /* 0x0000000200007211 */ /* 0x004fe400078ec0ff */
[----:B------:R-:W-:-:S03]  /*1c40*/  SHF.L.U32 R2, R8, 0x1f, RZ ;  /* 0x0000001f08027819 */ /* 0x000fc600000006ff */
[----:B------:R-:W-:-:S04]  /*1c50*/  IMAD R0, R9, 0x8, R0 ;  /* 0x0000000809007824 */ /* 0x000fc800078e0200 */
[----:B------:R-:W2:Y:S02]  /*1c60*/  SYNCS.PHASECHK.TRANS64.TRYWAIT P0, [R0+URZ+0xe0], R2 ;  /* 0x0000e002000075a7 */ /* 0x000ea400080011ff */
[----:B--2---:R-:W-:Y:S05]  /*1c70*/  @!P0 BRA `(.L_x_24) ;  /* 0x000000a800bc8947 */ /* 0x004fea0003800000 */
.L_x_187:
[----:B------:R-:W-:Y:S01]  /*1c80*/  VIADD R9, R9, 0x1 ;  /* 0x0000000109097836 */ /* 0x000fe20000000000 */
[----:B------:R2:W-:Y:S04]  /*1c90*/  SYNCS.ARRIVE.TRANS64.A1T0 RZ, [R0+URZ+0xd0], RZ ;  /* 0x0000d0ff00ff79a7 */ /* 0x0005e800081000ff */
[----:B------:R-:W-:-:S04]  /*1ca0*/  ISETP.NE.AND P0, PT, R9, 0x2, PT ;  /* 0x000000020900780c */ /* 0x000fc80003f05270 */
[----:B------:R-:W-:Y:S02]  /*1cb0*/  SEL R9, R9, RZ, P0 ;  /* 0x000000ff09097207 */ /* 0x000fe40000000000 */
[----:B--2---:R-:W-:-:S04]  /*1cc0*/  SEL R0, RZ, 0x1, P0 ;  /* 0x00000001ff007807 */ /* 0x004fc80000000000 */
[----:B------:R-:W-:-:S07]  /*1cd0*/  LOP3.LUT R8, R8, R0, RZ, 0x3c, !PT ;  /* 0x0000000008087212 */ /* 0x000fce00078e3cff */
.L_x_23:
[----:B------:R-:W-:Y:S01]  /*1ce0*/  R2UR UR4, R60 ;  /* 0x000000003c0472ca */ /* 0x000fe200000e0000 */
[----:B------:R-:W-:Y:S01]  /*1cf0*/  UMOV UR22, 0x400 ;  /* 0x0000040000167882 */ /* 0x000fe20000000000 */
[----:B------:R-:W-:Y:S01]  /*1d00*/  SHF.L.U32 R0, R12, 0x1f, RZ ;  /* 0x0000001f0c007819 */ /* 0x000fe200000006ff */
[----:B------:R-:W-:Y:S02]  /*1d10*/  UISETP.GE.U32.AND UP0, UPT, UR72, 0xff, UPT ;  /* 0x000000ff4800788c */ /* 0x000fe4000bf06070 */
[----:B------:R-:W-:Y:S01]  /*1d20*/  ULEA UR27, UR20, UR71, 0x7 ;  /* 0x00000047141b7291 */ /* 0x000fe2000f8e38ff */
[----:B------:R-:W-:-:S07]  /*1d30*/  UMOV UR21, URZ ;  /* 0x000000ff00157c82 */ /* 0x000fce0008000000 */
[----:B------:R-:W-:-:S04]  /*1d40*/  ULEA UR22, UR4, UR22, 0x18 ;  /* 0x0000001604167291 */ /* 0x000fc8000f8ec0ff */
[----:B------:R-:W-:-:S09]  /*1d50*/  ULEA UR4, UR29, UR22, 0x3 ;  /* 0x000000161d047291 */ /* 0x000fd2000f8e18ff */
[----:B------:R2:W3:Y:S01]  /*1d60*/  SYNCS.PHASECHK.TRANS64.TRYWAIT P1, [UR4+0x10], R0 ;  /* 0x00001000ff0075a7 */ /* 0x0004e20008021104 */
[----:B------:R-:W-:-:S04]  /*1d70*/  ULEA.HI UR4, UR16, UR16, URZ, 0x1 ;  /* 0x0000001010047291 */ /* 0x000fc8000f8f08ff */
[----:B------:R-:W-:-:S04]  /*1d80*/  USHF.L.U32 UR4, UR4, 0x7, URZ ;  /* 0x0000000704047899 */ /* 0x000fc800080006ff */
[----:B------:R-:W-:-:S04]  /*1d90*/  ULOP3.LUT UR59, UR4, 0xffffff00, URZ, 0xc0, !UPT ;  /* 0xffffff00043b7892 */ /* 0x000fc8000f8ec0ff */
[----:B------:R-:W-:Y:S01]  /*1da0*/  UIADD3 UR59, UPT, UPT, UR69, UR59, URZ ;  /* 0x0000003b453b7290 */ /* 0x000fe2000fffe0ff */
[----:B------:R-:W-:Y:S11]  /*1db0*/  BRA.U !UP0, `(.L_x_25) ;  /* 0x0000000508687547 */ /* 0x000ff6000b800000 */
[----:B------:R-:W-:Y:S01]  /*1dc0*/  UMOV UR23, UR68 ;  /* 0x0000004400177c82 */ /* 0x000fe20008000000 */
[----:B------:R-:W-:Y:S01]  /*1dd0*/  UMOV UR7, UR29 ;  /* 0x0000001d00077c82 */ /* 0x000fe20008000000 */
[----:B------:R-:W-:-:S05]  /*1de0*/  UMOV UR42, 0x40 ;  /* 0x00000040002a7882 */ /* 0x000fca0000000000 */
.L_x_33:
[----:B------:R-:W-:Y:S01]  /*1df0*/  ULEA UR6, UR7, UR22, 0x3 ;  /* 0x0000001607067291 */ /* 0x000fe2000f8e18ff */
[----:B---3--:R-:W-:Y:S01]  /*1e00*/  @P4 MOV R2, 0x30000 ;  /* 0x0003000000024802 */ /* 0x008fe20000000f00 */
[----:B-123--:R-:W-:Y:S10]  /*1e10*/  @P1 BRA `(.L_x_26) ;  /* 0x00000000000c1947 */ /* 0x00eff40003800000 */
[----:B------:R-:W-:-:S04]  /*1e20*/  SHF.L.U32 R3, R12, 0x1f, RZ ;  /* 0x0000001f0c037819 */ /* 0x000fc800000006ff */
[----:B------:R-:W3:Y:S02]  /*1e30*/  SYNCS.PHASECHK.TRANS64.TRYWAIT P0, [UR6+0x10], R3 ;  /* 0x00001003ff0075a7 */ /* 0x000ee40008001106 */
[----:B---3--:R-:W-:Y:S05]  /*1e40*/  @!P0 BRA `(.L_x_27) ;  /* 0x000000a8005c8947 */ /* 0x008fea0003800000 */
.L_x_26:
[----:B------:R3:W-:Y:S01]  /*1e50*/  @P4 SYNCS.ARRIVE.TRANS64 RZ, [UR6], R2 ;  /* 0x00000002ffff49a7 */ /* 0x0007e20008000006 */
[----:B------:R-:W-:Y:S02]  /*1e60*/  ULOP3.LUT UR4, UR53, 0x2, URZ, 0xfc, !UPT ;  /* 0x0000000235047892 */ /* 0x000fe4000f8efcff */
[----:B------:R-:W-:Y:S02]  /*1e70*/  UIADD3 UR23, UPT, UPT, UR23, 0x1, URZ ;  /* 0x0000000117177890 */ /* 0x000fe4000fffe0ff */
[----:B------:R-:W-:Y:S02]  /*1e80*/  UISETP.NE.AND UP0, UPT, UR4, 0x2, UPT ;  /* 0x000000020400788c */ /* 0x000fe4000bf05270 */
[----:B------:R-:W-:-:S07]  /*1e90*/  UISETP.NE.AND UP2, UPT, UR23, 0x1, UPT ;  /* 0x000000011700788c */ /* 0x000fce000bf45270 */
[----:B------:R-:W-:Y:S05]  /*1ea0*/  BRA.U UP0, `(.L_x_28) ;  /* 0x0000000100047547 */ /* 0x000fea000b800000 */
[----:B-1----:R-:W-:Y:S05]  /*1eb0*/  BPT.TRAP 0x1 ;  /* 0x000000040000795c */ /* 0x002fea0000300000 */
.L_x_28:
[----:B------:R-:W-:Y:S04]  /*1ec0*/  BSSY.RECONVERGENT B0, `(.L_x_29) ;  /* 0x0000003000007945 */ /* 0x000fe80003800200 */
[----:B------:R-:W-:Y:S05]  /*1ed0*/  @!P3 BRA `(.L_x_30) ;  /* 0x000000000004b947 */ /* 0x000fea0003800000 */
[----:B-1----:R-:W-:Y:S05]  /*1ee0*/  BPT.TRAP 0x1 ;  /* 0x000000040000795c */ /* 0x002fea0000300000 */
.L_x_30:
[----:B-1----:R-:W-:Y:S05]  /*1ef0*/  BSYNC.RECONVERGENT B0 ;  /* 0x0000000000007941 */ /* 0x002fea0003800200 */
.L_x_29:
[----:B------:R-:W-:Y:S01]  /*1f00*/  UIADD3 UR4, UPT, UPT, UR7, 0x1, URZ ;  /* 0x0000000107047890 */ /* 0x000fe2000fffe0ff */
[----:B------:R-:W-:Y:S01]  /*1f10*/  BSSY.RECONVERGENT B0, `(.L_x_31) ;  /* 0x0000040000007945 */ /* 0x000fe20003800200 */
[----:B------:R-:W-:Y:S02]  /*1f20*/  ELECT P0, URZ, PT ;  /* 0x0000000000ff782f */ /* 0x000fe40003800000 */
[----:B------:R-:W-:-:S04]  /*1f30*/  UISETP.NE.AND UP0, UPT, UR4, 0x2, UPT ;  /* 0x000000020400788c */ /* 0x000fc8000bf05270 */
[----:B------:R-:W-:Y:S02]  /*1f40*/  USEL UR5, URZ, 0x1, UP0 ;  /* 0x00000001ff057887 */ /* 0x000fe40008000000 */
[----:B------:R-:W-:-:S04]  /*1f50*/  USEL UR29, UR4, URZ, UP0 ;  /* 0x000000ff041d7287 */ /* 0x000fc80008000000 */
[----:B------:R-:W-:Y:S01]  /*1f60*/  ULEA UR4, UR29, UR22, 0x3 ;  /* 0x000000161d047291 */ /* 0x000fe2000f8e18ff */
[----:B------:R-:W-:-:S04]  /*1f70*/  LOP3.LUT R12, R12, UR5, RZ, 0x3c, !PT ;  /* 0x000000050c0c7c12 */ /* 0x000fc8000f8e3cff */
[----:B--2---:R-:W-:-:S04]  /*1f80*/  SHF.L.U32 R0, R12, 0x1f, RZ ;  /* 0x0000001f0c007819 */ /* 0x004fc800000006ff */
[----:B------:R1:W2:Y:S01]  /*1f90*/  SYNCS.PHASECHK.TRANS64.TRYWAIT P1, [UR4+0x10], R0 ;  /* 0x00001000ff0075a7 */ /* 0x0002a20008021104 */
[----:B------:R-:W-:Y:S05]  /*1fa0*/  @!P0 BRA `(.L_x_32) ;  /* 0x0000000000d88947 */ /* 0x000fea0003800000 */
[----:B------:R-:W-:Y:S02]  /*1fb0*/  ULEA UR32, UR7, UR38, 0xe ;  /* 0x0000002607207291 */ /* 0x000fe4000f8e70ff */
[----:B------:R-:W-:Y:S02]  /*1fc0*/  UIADD3 UR4, UP1, UPT, UR54, 0x80, URZ ;  /* 0x0000008036047890 */ /* 0x000fe4000ff3e0ff */
[----:B------:R-:W-:Y:S02]  /*1fd0*/  ULEA UR13, UR7, UR37, 0xd ;  /* 0x00000025070d7291 */ /* 0x000fe4000f8e68ff */
[----:B------:R-:W-:Y:S02]  /*1fe0*/  ULEA UR32, UR32, UR22, 0x2 ;  /* 0x0000001620207291 */ /* 0x000fe4000f8e10ff */
[----:B------:R-:W-:Y:S02]  /*1ff0*/  UIADD3 UR14, UP0, UPT, UR54, 0x180, URZ ;  /* 0x00000180360e7890 */ /* 0x000fe4000ff1e0ff */
[----:B------:R-:W-:-:S02]  /*2000*/  UIADD3 UR58, UPT, UPT, UR42, -0x40, URZ ;  /* 0xffffffc02a3a7890 */ /* 0x000fc4000fffe0ff */
[----:B------:R-:W-:Y:S02]  /*2010*/  ULOP3.LUT UR57, UR6, 0xfefffff8, URZ, 0xc0, !UPT ;  /* 0xfefffff806397892 */ /* 0x000fe4000f8ec0ff */
[----:B------:R-:W-:Y:S02]  /*2020*/  UIADD3.X UR5, UPT, UPT, URZ, UR55, URZ, UP1, !UPT ;  /* 0x00000037ff057290 */ /* 0x000fe40008ffe4ff */
[----:B------:R-:W-:Y:S02]  /*2030*/  ULEA UR13, UR13, UR22, 0x2 ;  /* 0x000000160d0d7291 */ /* 0x000fe4000f8e10ff */
[----:B------:R-:W-:Y:S02]  /*2040*/  UIADD3 UR56, UPT, UPT, UR32, 0x8400, URZ ;  /* 0x0000840020387890 */ /* 0x000fe4000fffe0ff */
[----:B------:R-:W-:Y:S02]  /*2050*/  UPRMT UR17, URZ, 0x5410, UR31 ;  /* 0x00005410ff117896 */ /* 0x000fe4000800001f */
[----:B------:R-:W-:-:S02]  /*2060*/  UIADD3 UR50, UPT, UPT, UR42, -0x20, URZ ;  /* 0xffffffe02a327890 */ /* 0x000fc4000fffe0ff */
[----:B------:R-:W-:Y:S02]  /*2070*/  UIADD3 UR48, UPT, UPT, UR32, 0xc400, URZ ;  /* 0x0000c40020307890 */ /* 0x000fe4000fffe0ff */
[----:B------:R-:W-:Y:S02]  /*2080*/  UIADD3 UR40, UPT, UPT, UR32, 0x10400, URZ ;  /* 0x0001040020287890 */ /* 0x000fe4000fffe0ff */
[----:B------:R-:W-:Y:S02]  /*2090*/  UIADD3 UR34, UPT, UPT, UR42, 0x20, URZ ;  /* 0x000000202a227890 */ /* 0x000fe4000fffe0ff */
[----:B------:R-:W-:Y:S02]  /*20a0*/  UIADD3 UR32, UPT, UPT, UR32, 0x14400, URZ ;  /* 0x0001440020207890 */ /* 0x000fe4000fffe0ff */
[----:B------:R-:W-:Y:S02]  /*20b0*/  UIADD3.X UR15, UPT, UPT, URZ, UR55, URZ, UP0, !UPT ;  /* 0x00000037ff0f7290 */ /* 0x000fe400087fe4ff */
[----:B------:R-:W-:-:S02]  /*20c0*/  UPRMT UR21, URZ, 0x5410, UR30 ;  /* 0x00005410ff157896 */ /* 0x000fc4000800001e */
[----:B------:R-:W-:Y:S02]  /*20d0*/  UIADD3 UR24, UPT, UPT, UR13, 0x28400, URZ ;  /* 0x000284000d187890 */ /* 0x000fe4000fffe0ff */
[----:B------:R-:W-:Y:S01]  /*20e0*/  UIADD3 UR8, UPT, UPT, UR13, 0x2a400, URZ ;  /* 0x0002a4000d087890 */ /* 0x000fe2000fffe0ff */
[----:B------:R-:W-:Y:S01]  /*20f0*/  UMOV UR46, 0x0 ;  /* 0x00000000002e7882 */ /* 0x000fe20000000000 */
[----:B------:R-:W-:Y:S01]  /*2100*/  UMOV UR47, 0x10000000 ;  /* 0x10000000002f7882 */ /* 0x000fe20000000000 */
[----:B------:R-:W-:Y:S01]  /*2110*/  UMOV UR51, UR59 ;  /* 0x0000003b00337c82 */ /* 0x000fe20008000000 */
[----:B------:R-:W-:Y:S01]  /*2120*/  UMOV UR52, UR60 ;  /* 0x0000003c00347c82 */ /* 0x000fe20008000000 */
[----:B------:R-:W-:Y:S01]  /*2130*/  UMOV UR49, UR57 ;  /* 0x0000003900317c82 */ /* 0x000fe20008000000 */
[----:B------:R-:W-:Y:S01]  /*2140*/  UMOV UR43, UR59 ;  /* 0x0000003b002b7c82 */ /* 0x000fe20008000000 */
[----:B------:R-:W-:Y:S01]  /*2150*/  UMOV UR44, UR60 ;  /* 0x0000003c002c7c82 */ /* 0x000fe20008000000 */
[----:B------:R-:W-:Y:S01]  /*2160*/  UMOV UR41, UR57 ;  /* 0x0000003900297c82 */ /* 0x000fe20008000000 */
[----:B------:R-:W-:Y:S01]  /*2170*/  UTMALDG.3D.MULTICAST.2CTA [UR56], [UR4], UR17, desc[UR46] ;  /* 0x00002e38040073b4 */ /* 0x000fe20008211811 */
[----:B------:R-:W-:Y:S01]  /*2180*/  UMOV UR35, UR59 ;  /* 0x0000003b00237c82 */ /* 0x000fe20008000000 */
        /* <DEDUP_REMOVED lines=10> */
[----:B------:R-:W-:Y:S01]  /*2230*/  UIADD3 UR16, UPT, UPT, UR13, 0x2c400, URZ ;  /* 0x0002c4000d107890 */ /* 0x000fe2000fffe0ff */
[----:B------:R-:W-:Y:S01]  /*2240*/  UMOV UR18, UR42 ;  /* 0x0000002a00127c82 */ /* 0x000fe20008000000 */
[----:B------:R-:W-:Y:S01]  /*2250*/  UMOV UR19, UR27 ;  /* 0x0000001b00137c82 */ /* 0x000fe20008000000 */
[----:B------:R-:W-:Y:S01]  /*2260*/  UTMALDG.3D.MULTICAST.2CTA [UR40], [UR4], UR17, desc[UR46] ;  /* 0x00002e28040073b4 */ /* 0x000fe20008211811 */
[----:B------:R-:W-:Y:S01]  /*2270*/  UMOV UR20, UR60 ;  /* 0x0000003c00147c82 */ /* 0x000fe20008000000 */
[----:B------:R4:W-:Y:S01]  /*2280*/  UTMALDG.3D.MULTICAST.2CTA [UR32], [UR4], UR17, desc[UR46] ;  /* 0x00002e20040073b4 */ /* 0x0009e20008211811 */
[----:B------:R-:W-:Y:S01]  /*2290*/  UTMALDG.3D.MULTICAST.2CTA [UR24], [UR14], UR21, desc[UR46] ;  /* 0x00002e180e0073b4 */ /* 0x000fe20008211815 */
[----:B------:R3:W-:Y:S01]  /*22a0*/  UTMALDG.3D.MULTICAST.2CTA [UR8], [UR14], UR21, desc[UR46] ;  /* 0x00002e080e0073b4 */ /* 0x0007e20008211815 */
[----:B----4-:R-:W-:-:S02]  /*22b0*/  UMOV UR17, UR57 ;  /* 0x0000003900117c82 */ /* 0x010fc40008000000 */
[----:B------:R4:W-:Y:S01]  /*22c0*/  UTMALDG.3D.MULTICAST.2CTA [UR16], [UR14], UR21, desc[UR46] ;  /* 0x00002e100e0073b4 */ /* 0x0009e20008211815 */
[----:B---3--:R-:W-:Y:S01]  /*22d0*/  UIADD3 UR8, UPT, UPT, UR13, 0x2e400, URZ ;  /* 0x0002e4000d087890 */ /* 0x008fe2000fffe0ff */
[----:B------:R-:W-:-:S08]  /*22e0*/  UMOV UR10, UR34 ;  /* 0x00000022000a7c82 */ /* 0x000fd00008000000 */
[----:B------:R4:W-:Y:S02]  /*22f0*/  UTMALDG.3D.MULTICAST.2CTA [UR8], [UR14], UR21, desc[UR46] ;  /* 0x00002e080e0073b4 */ /* 0x0009e40008211815 */
[----:B----4-:R-:W-:Y:S01]  /*2300*/  NOP ;  /* 0x0000000000007918 */ /* 0x010fe20000000000 */
.L_x_32:
[----:B------:R-:W-:Y:S05]  /*2310*/  BSYNC.RECONVERGENT B0 ;  /* 0x0000000000007941 */ /* 0x000fea0003800200 */
.L_x_31:
[----:B------:R-:W-:Y:S01]  /*2320*/  UIADD3 UR42, UPT, UPT, UR42, 0x80, URZ ;  /* 0x000000802a2a7890 */ /* 0x000fe2000fffe0ff */
[----:B------:R-:W-:Y:S01]  /*2330*/  UMOV UR7, UR29 ;  /* 0x0000001d00077c82 */ /* 0x000fe20008000000 */
[----:B------:R-:W-:Y:S01]  /*2340*/  UMOV UR21, UR61 ;  /* 0x0000003d00157c82 */ /* 0x000fe20008000000 */
[----:B------:R-:W-:Y:S09]  /*2350*/  BRA.U UP2, `(.L_x_33) ;  /* 0xfffffff902a47547 */ /* 0x000ff2000b83ffff */
.L_x_25:
[----:B------:R-:W-:Y:S01]  /*2360*/  ULEA UR4, UR29, UR22, 0x3 ;  /* 0x000000161d047291 */ /* 0x000fe2000f8e18ff */
[----:B-12---:R-:W-:Y:S01]  /*2370*/  SHF.L.U32 R0, R12, 0x1f, RZ ;  /* 0x0000001f0c007819 */ /* 0x006fe200000006ff */
[----:B------:R-:W-:Y:S01]  /*2380*/  @!P2 SYNCS.ARRIVE.TRANS64.A1T0 RZ, [UR22+0x68], RZ ;  /* 0x000068ffffffa9a7 */ /* 0x000fe20008100016 */
[----:B------:R-:W-:-:S06]  /*2390*/  UISETP.GT.AND UP0, UPT, UR67, UR66, UPT ;  /* 0x000000424300728c */ /* 0x000fcc000bf04270 */
[----:B---3--:R1:W2:Y:S03]  /*23a0*/  SYNCS.PHASECHK.TRANS64.TRYWAIT P1, [UR4+0x10], R0 ;  /* 0x00001000ff0075a7 */ /* 0x0082a60008021104 */
[----:B------:R-:W-:Y:S05]  /*23b0*/  BRA.U !UP0, `(.L_x_34) ;  /* 0x0000000508607547 */ /* 0x000fea000b800000 */
[----:B------:R-:W-:Y:S01]  /*23c0*/  UIADD3 UR45, UPT, UPT, UR70, UR21, URZ ;  /* 0x00000015462d7290 */ /* 0x000fe2000fffe0ff */
[----:B------:R-:W-:-:S11]  /*23d0*/  UMOV UR7, UR29 ;  /* 0x0000001d00077c82 */ /* 0x000fd60008000000 */
.L_x_42:
[----:B------:R-:W-:Y:S01]  /*23e0*/  ULEA UR6, UR7, UR22, 0x3 ;  /* 0x0000001607067291 */ /* 0x000fe2000f8e18ff */
[----:B--2---:R-:W-:Y:S01]  /*23f0*/  @P4 MOV R2, 0x30000 ;  /* 0x0003000000024802 */ /* 0x004fe20000000f00 */
[----:B--23--:R-:W-:Y:S10]  /*2400*/  @P1 BRA `(.L_x_35) ;  /* 0x00000000000c1947 */ /* 0x00cff40003800000 */
[----:B------:R-:W-:-:S04]  /*2410*/  SHF.L.U32 R3, R12, 0x1f, RZ ;  /* 0x0000001f0c037819 */ /* 0x000fc800000006ff */
[----:B------:R-:W2:Y:S02]  /*2420*/  SYNCS.PHASECHK.TRANS64.TRYWAIT P0, [UR6+0x10], R3 ;  /* 0x00001003ff0075a7 */ /* 0x000ea40008001106 */
[----:B--2---:R-:W-:Y:S05]  /*2430*/  @!P0 BRA `(.L_x_36) ;  /* 0x000000a000f88947 */ /* 0x004fea0003800000 */
.L_x_35:
[----:B------:R2:W-:Y:S01]  /*2440*/  @P4 SYNCS.ARRIVE.TRANS64 RZ, [UR6], R2 ;  /* 0x00000002ffff49a7 */ /* 0x0005e20008000006 */
[----:B------:R-:W-:-:S04]  /*2450*/  ULOP3.LUT UR4, UR53, 0x2, URZ, 0xfc, !UPT ;  /* 0x0000000235047892 */ /* 0x000fc8000f8efcff */
[----:B------:R-:W-:-:S09]  /*2460*/  UISETP.NE.AND UP0, UPT, UR4, 0x2, UPT ;  /* 0x000000020400788c */ /* 0x000fd2000bf05270 */
[----:B------:R-:W-:Y:S05]  /*2470*/  BRA.U UP0, `(.L_x_37) ;  /* 0x0000000100047547 */ /* 0x000fea000b800000 */
[----:B------:R-:W-:Y:S05]  /*2480*/  BPT.TRAP 0x1 ;  /* 0x000000040000795c */ /* 0x000fea0000300000 */
.L_x_37:
[----:B------:R-:W-:Y:S04]  /*2490*/  BSSY.RECONVERGENT B0, `(.L_x_38) ;  /* 0x0000003000007945 */ /* 0x000fe80003800200 */
[----:B------:R-:W-:Y:S05]  /*24a0*/  @!P3 BRA `(.L_x_39) ;  /* 0x000000000004b947 */ /* 0x000fea0003800000 */
[----:B------:R-:W-:Y:S05]  /*24b0*/  BPT.TRAP 0x1 ;  /* 0x000000040000795c */ /* 0x000fea0000300000 */
.L_x_39:
[----:B------:R-:W-:Y:S05]  /*24c0*/  BSYNC.RECONVERGENT B0 ;  /* 0x0000000000007941 */ /* 0x000fea0003800200 */
.L_x_38:
        /* <DEDUP_REMOVED lines=8> */
[----:B-1----:R-:W-:-:S04]  /*2550*/  SHF.L.U32 R0, R12, 0x1f, RZ ;  /* 0x0000001f0c007819 */ /* 0x002fc800000006ff */
[----:B------:R1:W3:Y:S01]  /*2560*/  SYNCS.PHASECHK.TRANS64.TRYWAIT P1, [UR4+0x10], R0 ;  /* 0x00001000ff0075a7 */ /* 0x0002e20008021104 */
[----:B------:R-:W-:Y:S05]  /*2570*/  @!P0 BRA `(.L_x_41) ;  /* 0x0000000000dc8947 */ /* 0x000fea0003800000 */
[----:B------:R-:W-:Y:S02]  /*2580*/  ULEA UR32, UR7, UR38, 0xe ;  /* 0x0000002607207291 */ /* 0x000fe4000f8e70ff */
[----:B------:R-:W-:Y:S02]  /*2590*/  UIADD3 UR4, UP1, UPT, UR54, 0x80, URZ ;  /* 0x0000008036047890 */ /* 0x000fe4000ff3e0ff */
[----:B------:R-:W-:Y:S02]  /*25a0*/  ULEA UR13, UR7, UR37, 0xd ;  /* 0x00000025070d7291 */ /* 0x000fe4000f8e68ff */
[----:B------:R-:W-:Y:S02]  /*25b0*/  ULEA UR32, UR32, UR22, 0x2 ;  /* 0x0000001620207291 */ /* 0x000fe4000f8e10ff */
[----:B------:R-:W-:Y:S02]  /*25c0*/  USHF.L.U32 UR58, UR21, 0x7, URZ ;  /* 0x00000007153a7899 */ /* 0x000fe400080006ff */
[----:B------:R-:W-:-:S02]  /*25d0*/  UIADD3 UR14, UP0, UPT, UR54, 0x180, URZ ;  /* 0x00000180360e7890 */ /* 0x000fc4000ff1e0ff */
[----:B------:R-:W-:Y:S02]  /*25e0*/  ULOP3.LUT UR57, UR6, 0xfefffff8, URZ, 0xc0, !UPT ;  /* 0xfefffff806397892 */ /* 0x000fe4000f8ec0ff */
[----:B------:R-:W-:Y:S02]  /*25f0*/  UIADD3.X UR5, UPT, UPT, URZ, UR55, URZ, UP1, !UPT ;  /* 0x00000037ff057290 */ /* 0x000fe40008ffe4ff */
[----:B------:R-:W-:Y:S02]  /*2600*/  ULEA UR13, UR13, UR22, 0x2 ;  /* 0x000000160d0d7291 */ /* 0x000fe4000f8e10ff */
[----:B------:R-:W-:Y:S02]  /*2610*/  UIADD3 UR56, UPT, UPT, UR32, 0x8400, URZ ;  /* 0x0000840020387890 */ /* 0x000fe4000fffe0ff */
[----:B------:R-:W-:Y:S02]  /*2620*/  UPRMT UR16, URZ, 0x5410, UR31 ;  /* 0x00005410ff107896 */ /* 0x000fe4000800001f */
[----:B------:R-:W-:-:S02]  /*2630*/  UIADD3 UR50, UPT, UPT, UR58, 0x20, URZ ;  /* 0x000000203a327890 */ /* 0x000fc4000fffe0ff */
[----:B------:R-:W-:Y:S02]  /*2640*/  UIADD3 UR48, UPT, UPT, UR32, 0xc400, URZ ;  /* 0x0000c40020307890 */ /* 0x000fe4000fffe0ff */
[----:B------:R-:W-:Y:S02]  /*2650*/  UIADD3 UR42, UPT, UPT, UR58, 0x40, URZ ;  /* 0x000000403a2a7890 */ /* 0x000fe4000fffe0ff */
[----:B------:R-:W-:Y:S02]  /*2660*/  UIADD3 UR40, UPT, UPT, UR32, 0x10400, URZ ;  /* 0x0001040020287890 */ /* 0x000fe4000fffe0ff */
[----:B------:R-:W-:Y:S02]  /*2670*/  UIADD3 UR34, UPT, UPT, UR58, 0x60, URZ ;  /* 0x000000603a227890 */ /* 0x000fe4000fffe0ff */
[----:B------:R-:W-:Y:S02]  /*2680*/  UIADD3 UR32, UPT, UPT, UR32, 0x14400, URZ ;  /* 0x0001440020207890 */ /* 0x000fe4000fffe0ff */
[----:B------:R-:W-:-:S02]  /*2690*/  UIADD3.X UR15, UPT, UPT, URZ, UR55, URZ, UP0, !UPT ;  /* 0x00000037ff0f7290 */ /* 0x000fc400087fe4ff */
[----:B------:R-:W-:Y:S02]  /*26a0*/  UPRMT UR23, URZ, 0x5410, UR30 ;  /* 0x00005410ff177896 */ /* 0x000fe4000800001e */
        /* <DEDUP_REMOVED lines=27> */
[----:B------:R4:W-:Y:S01]  /*2860*/  UTMALDG.3D.MULTICAST.2CTA [UR32], [UR4], UR16, desc[UR46] ;  /* 0x00002e20040073b4 */ /* 0x0009e20008211810 */
[----:B------:R-:W-:Y:S01]  /*2870*/  UTMALDG.3D.MULTICAST.2CTA [UR24], [UR14], UR23, desc[UR46] ;  /* 0x00002e180e0073b4 */ /* 0x000fe20008211817 */
[----:B------:R2:W-:Y:S01]  /*2880*/  UTMALDG.3D.MULTICAST.2CTA [UR8], [UR14], UR23, desc[UR46] ;  /* 0x00002e080e0073b4 */ /* 0x0005e20008211817 */
[----:B----4-:R-:W-:-:S09]  /*2890*/  UIADD3 UR16, UPT, UPT, UR13, 0x2c400, URZ ;  /* 0x0002c4000d107890 */ /* 0x010fd2000fffe0ff */
[----:B------:R4:W-:Y:S01]  /*28a0*/  UTMALDG.3D.MULTICAST.2CTA [UR16], [UR14], UR23, desc[UR46] ;  /* 0x00002e100e0073b4 */ /* 0x0009e20008211817 */
[----:B--2---:R-:W-:Y:S01]  /*28b0*/  UIADD3 UR8, UPT, UPT, UR13, 0x2e400, URZ ;  /* 0x0002e4000d087890 */ /* 0x004fe2000fffe0ff */
[----:B------:R-:W-:-:S08]  /*28c0*/  UMOV UR10, UR34 ;  /* 0x00000022000a7c82 */ /* 0x000fd00008000000 */
[----:B------:R4:W-:Y:S02]  /*28d0*/  UTMALDG.3D.MULTICAST.2CTA [UR8], [UR14], UR23, desc[UR46] ;  /* 0x00002e080e0073b4 */ /* 0x0009e40008211817 */
[----:B----4-:R-:W-:Y:S01]  /*28e0*/  NOP ;  /* 0x0000000000007918 */ /* 0x010fe20000000000 */
.L_x_41:
[----:B------:R-:W-:Y:S05]  /*28f0*/  BSYNC.RECONVERGENT B0 ;  /* 0x0000000000007941 */ /* 0x000fea0003800200 */
.L_x_40:
[----:B------:R-:W-:Y:S01]  /*2900*/  UIADD3 UR21, UPT, UPT, UR21, 0x1, URZ ;  /* 0x0000000115157890 */ /* 0x000fe2000fffe0ff */
[----:B------:R-:W-:-:S03]  /*2910*/  UMOV UR7, UR29 ;  /* 0x0000001d00077c82 */ /* 0x000fc60008000000 */
[----:B------:R-:W-:-:S09]  /*2920*/  UISETP.NE.AND UP0, UPT, UR21, UR45, UPT ;  /* 0x0000002d1500728c */ /* 0x000fd2000bf05270 */
[----:B------:R-:W-:Y:S05]  /*2930*/  BRA.U UP0, `(.L_x_42) ;  /* 0xfffffff900a87547 */ /* 0x000fea000b83ffff */
.L_x_34:
[C---:B------:R-:W-:Y:S01]  /*2940*/  LEA R3, R11.reuse, UR22, 0x3 ;  /* 0x000000160b037c11 */ /* 0x040fe2000f8e18ff */
[----:B------:R-:W-:Y:S01]  /*2950*/  NOP ;  /* 0x0000000000007918 */ /* 0x000fe20000000000 */
[----:B-1----:R-:W-:Y:S02]  /*2960*/  SHF.L.U32 R0, R10, 0x1f, RZ ;  /* 0x0000001f0a007819 */ /* 0x002fe400000006ff */
[----:B------:R-:W-:Y:S02]  /*2970*/  LEA R4, R11, UR22, 0x4 ;  /* 0x000000160b047c11 */ /* 0x000fe4000f8e20ff */
[----:B------:R-:W1:Y:S02]  /*2980*/  SYNCS.PHASECHK.TRANS64.TRYWAIT P0, [R3+URZ+0x70], R0 ;  /* 0x00007000030075a7 */ /* 0x000e6400080011ff */
[----:B-1----:R-:W-:Y:S05]  /*2990*/  @!P0 BRA `(.L_x_43) ;  /* 0x0000009c00b88947 */ /* 0x002fea0003800000 */
.L_x_190:
[----:B------:R-:W4:Y:S01]  /*29a0*/  LDS.128 R4, [R4+0x100] ;  /* 0x0001000004047984 */ /* 0x000f220000000c00 */
[----:B------:R-:W-:Y:S01]  /*29b0*/  UISETP.GE.AND UP0, UPT, UR39, 0x1, UPT ;  /* 0x000000012700788c */ /* 0x000fe2000bf06270 */
[----:B------:R-:W-:Y:S01]  /*29c0*/  @!PT LDS RZ, [RZ] ;  /* 0x00000000fffff984 */ /* 0x000fe20000000800 */
[----:B------:R-:W-:Y:S01]  /*29d0*/  @!PT LDS RZ, [RZ] ;  /* 0x00000000fffff984 */ /* 0x000fe20000000800 */
[----:B------:R-:W-:Y:S01]  /*29e0*/  @!PT LDS RZ, [RZ] ;  /* 0x00000000fffff984 */ /* 0x000fe20000000800 */
[----:B------:R-:W-:Y:S01]  /*29f0*/  @!PT LDS RZ, [RZ] ;  /* 0x00000000fffff984 */ /* 0x000fe20000000800 */
[----:B------:R1:W-:Y:S06]  /*2a00*/  MEMBAR.ALL.CTA ;  /* 0x0000000000007992 */ /* 0x0003ec0000008000 */
[----:B-1----:R-:W1:Y:S01]  /*2a10*/  FENCE.VIEW.ASYNC.S ;  /* 0x00000000000073c6 */ /* 0x002e620000000000 */
[----:B----4-:R-:W-:-:S13]  /*2a20*/  LOP3.LUT P0, RZ, R6, 0x1, RZ, 0xc0, !PT ;  /* 0x0000000106ff7812 */ /* 0x010fda000780c0ff */
[----:B-1----:R-:W-:Y:S01]  /*2a30*/  VOTEU.ANY UP1, P0 ;  /* 0x0000000000ff7886 */ /* 0x002fe20000020100 */
[----:B------:R-:W-:-:S13]  /*2a40*/  PLOP3.LUT P0, PT, PT, PT, UP1, 0x80, 0x8 ;  /* 0x000000000008781c */ /* 0x000fda0003f0f018 */
[----:B------:R-:W-:Y:S02]  /*2a50*/  @P0 LOP3.LUT R0, R5, 0xffff, RZ, 0xc0, !PT ;  /* 0x0000ffff05000812 */ /* 0x000fe400078ec0ff */
[----:B--2---:R-:W-:Y:S02]  /*2a60*/  @P0 MOV R2, R4 ;  /* 0x0000000400020202 */ /* 0x004fe40000000f00 */
[----:B------:R-:W-:Y:S01]  /*2a70*/  @P0 R2UR UR5, R0 ;  /* 0x00000000000502ca */ /* 0x000fe200000e0000 */
[----:B------:R-:W-:Y:S01]  /*2a80*/  VIADD R0, R3, 0x80 ;  /* 0x0000008003007836 */ /* 0x000fe20000000000 */
[----:B------:R-:W-:Y:S02]  /*2a90*/  @P0 SHF.R.U32.HI R4, RZ, 0x10, R5 ;  /* 0x00000010ff040819 */ /* 0x000fe40000011605 */
[----:B------:R-:W-:Y:S02]  /*2aa0*/  @P0 R2UR UR6, R2 ;  /* 0x00000000020602ca */ /* 0x000fe400000e0000 */
[----:B------:R-:W-:-:S02]  /*2ab0*/  PRMT R0, RZ, 0x654, R0 ;  /* 0x00000654ff007816 */ /* 0x000fc40000000000 */
[----:B------:R-:W-:Y:S02]  /*2ac0*/  @P0 R2UR UR4, R4 ;  /* 0x00000000040402ca */ /* 0x000fe400000e0000 */
[----:B------:R1:W-:Y:S03]  /*2ad0*/  SYNCS.ARRIVE.TRANS64.RED.A1T0 RZ, [R0+URZ], RZ ;  /* 0x000000ff00ff79a7 */ /* 0x0003e600081004ff */
[----:B------:R-:W-:-:S04]  /*2ae0*/  @UP1 UMOV UR62, UR5 ;  /* 0x00000005003e1c82 */ /* 0x000fc80008000000 */
[----:B------:R-:W-:-:S04]  /*2af0*/  @UP1 UMOV UR63, UR6 ;  /* 0x00000006003f1c82 */ /* 0x000fc80008000000 */
[----:B------:R-:W-:Y:S01]  /*2b00*/  @UP1 UMOV UR60, UR4 ;  /* 0x00000004003c1c82 */ /* 0x000fe20008000000 */
[----:B------:R-:W-:Y:S05]  /*2b10*/  BRA.U !UP0, `(.L_x_44) ;  /* 0x0000000108d47547 */ /* 0x000fea000b800000 */
[----:B------:R-:W2:Y:S01]  /*2b20*/  LDCU.128 UR12, c[0x0][0xb10] ;  /* 0x00016200ff0c77ac */ /* 0x000ea20008000c00 */
[----:B------:R-:W4:Y:S01]  /*2b30*/  LDCU UR21, c[0x0][0xb20] ;  /* 0x00016400ff1577ac */ /* 0x000f220008000800 */
[----:B------:R-:W3:Y:S01]  /*2b40*/  LDCU UR20, c[0x0][0xb0c] ;  /* 0x00016180ff1477ac */ /* 0x000ee20008000800 */
[----:B------:R-:W1:Y:S01]  /*2b50*/  LDCU.64 UR8, c[0x0][0xb28] ;  /* 0x00016500ff0877ac */ /* 0x000e620008000a00 */
[----:B------:R-:W-:Y:S02]  /*2b60*/  UISETP.NE.AND UP3, UPT, UR39, 0x1, UPT ;  /* 0x000000012700788c */ /* 0x000fe4000bf65270 */
[----:B--2---:R-:W-:Y:S02]  /*2b70*/  UIMAD.WIDE.U32 UR6, UR64, UR15, URZ ;  /* 0x0000000f400672a5 */ /* 0x004fe4000f8e00ff */
[----:B------:R-:W-:Y:S02]  /*2b80*/  UIMAD.WIDE.U32 UR4, UR65, UR12, URZ ;  /* 0x0000000c410472a5 */ /* 0x000fe4000f8e00ff */
[----:B------:R-:W-:-:S02]  /*2b90*/  UISETP.NE.AND UP0, UPT, UR14, 0x1, UPT ;  /* 0x000000010e00788c */ /* 0x000fc4000bf05270 */
[----:B------:R-:W-:Y:S01]  /*2ba0*/  UIMAD.WIDE.U32 UR18, UR62, UR15, URZ ;  /* 0x0000000f3e1272a5 */ /* 0x000fe2000f8e00ff */
[----:B------:R-:W-:Y:S02]  /*2bb0*/  UMOV UR6, UR7 ;  /* 0x0000000700067c82 */ /* 0x000fe40008000000 */
[----:B------:R-:W-:Y:S01]  /*2bc0*/  UMOV UR4, UR5 ;  /* 0x0000000500047c82 */ /* 0x000fe20008000000 */
[----:B----4-:R-:W-:Y:S02]  /*2bd0*/  USHF.R.U32.HI UR6, URZ, UR21, UR6 ;  /* 0x00000015ff067299 */ /* 0x010fe40008011606 */
[----:B---3--:R-:W-:Y:S02]  /*2be0*/  UISETP.NE.AND UP2, UPT, UR20, 0x1, UPT ;  /* 0x000000011400788c */ /* 0x008fe4000bf45270 */
[----:B------:R-:W-:Y:S02]  /*2bf0*/  USHF.R.U32.HI UR4, URZ, UR13, UR4 ;  /* 0x0000000dff047299 */ /* 0x000fe40008011604 */
[----:B------:R-:W-:-:S02]  /*2c00*/  USEL UR5, UR64, UR6, !UP0 ;  /* 0x0000000640057287 */ /* 0x000fc4000c000000 */
[----:B------:R-:W-:Y:S02]  /*2c10*/  USEL UR6, UR65, UR4, !UP2 ;  /* 0x0000000441067287 */ /* 0x000fe4000d000000 */
[----:B-1----:R-:W-:Y:S01]  /*2c20*/  UIMAD.WIDE.U32 UR10, UR5, UR8, URZ ;  /* 0x00000008050a72a5 */ /* 0x002fe2000f8e00ff */
[----:B------:R-:W-:Y:S01]  /*2c30*/  UMOV UR4, UR19 ;  /* 0x0000001300047c82 */ /* 0x000fe20008000000 */
[----:B------:R-:W-:Y:S02]  /*2c40*/  UIMAD.WIDE.U32 UR16, UR63, UR12, URZ ;  /* 0x0000000c3f1072a5 */ /* 0x000fe4000f8e00ff */
[----:B------:R-:W-:-:S03]  /*2c50*/  UIMAD.WIDE.U32 UR18, UR6, UR8, URZ ;  /* 0x00000008061272a5 */ /* 0x000fc6000f8e00ff */
[----:B------:R-:W-:Y:S01]  /*2c60*/  UMOV UR10, UR11 ;  /* 0x0000000b000a7c82 */ /* 0x000fe20008000000 */
[----:B------:R-:W-:Y:S02]  /*2c70*/  USHF.R.U32.HI UR4, URZ, UR21, UR4 ;  /* 0x00000015ff047299 */ /* 0x000fe40008011604 */
[----:B------:R-:W-:Y:S01]  /*2c80*/  @UP3 USHF.R.U32.HI UR5, URZ, UR9, UR10 ;  /* 0x00000009ff053299 */ /* 0x000fe2000801160a */
[----:B------:R-:W-:Y:S01]  /*2c90*/  UMOV UR16, UR17 ;  /* 0x0000001100107c82 */ /* 0x000fe20008000000 */
[----:B------:R-:W-:Y:S01]  /*2ca0*/  UMOV UR18, UR19 ;  /* 0x0000001300127c82 */ /* 0x000fe20008000000 */
[----:B------:R-:W-:Y:S02]  /*2cb0*/  USHF.R.U32.HI UR13, URZ, UR13, UR16 ;  /* 0x0000000dff0d7299 */ /* 0x000fe40008011610 */
[----:B------:R-:W-:Y:S02]  /*2cc0*/  USEL UR4, UR62, UR4, !UP0 ;  /* 0x000000043e047287 */ /* 0x000fe4000c000000 */
[----:B------:R-:W-:-:S02]  /*2cd0*/  @UP3 USHF.R.U32.HI UR6, URZ, UR9, UR18 ;  /* 0x00000009ff063299 */ /* 0x000fc40008011612 */
[----:B------:R-:W-:Y:S02]  /*2ce0*/  UIMAD UR7, UR39, UR5, URZ ;  /* 0x00000005270772a4 */ /* 0x000fe4000f8e02ff */
[----:B------:R-:W-:Y:S02]  /*2cf0*/  USEL UR5, UR63, UR13, !UP2 ;  /* 0x0000000d3f057287 */ /* 0x000fe4000d000000 */
[----:B------:R-:W-:Y:S02]  /*2d00*/  UIMAD UR10, UR39, UR6, URZ ;  /* 0x00000006270a72a4 */ /* 0x000fe4000f8e02ff */
[----:B------:R-:W-:Y:S02]  /*2d10*/  UISETP.GE.AND UP0, UPT, UR4, UR7, UPT ;  /* 0x000000070400728c */ /* 0x000fe4000bf06270 */
[----:B------:R-:W-:Y:S02]  /*2d20*/  UIMAD.WIDE.U32 UR12, UR4, UR8, URZ ;  /* 0x00000008040c72a5 */ /* 0x000fe4000f8e00ff */
[----:B------:R-:W-:-:S02]  /*2d30*/  UISETP.GE.OR UP0, UPT, UR5, UR10, UP0 ;  /* 0x0000000a0500728c */ /* 0x000fc40008706670 */
        /* <DEDUP_REMOVED lines=19> */
.L_x_44:
[----:B------:R-:W2:Y:S02]  /*2e70*/  LDCU UR4, c[0x0][0xb30] ;  /* 0x00016600ff0477ac */ /* 0x000ea40008000800 */
[----:B--2---:R-:W-:-:S09]  /*2e80*/  UISETP.NE.AND UP0, UPT, UR4, 0x1, UPT ;  /* 0x000000010400788c */ /* 0x004fd2000bf05270 */
[----:B------:R-:W-:Y:S05]  /*2e90*/  BRA.U UP0, `(.L_x_45) ;  /* 0x0000000100447547 */ /* 0x000fea000b800000 */
[----:B------:R-:W2:Y:S01]  /*2ea0*/  LDCU.128 UR8, c[0x0][0xb10] ;  /* 0x00016200ff0877ac */ /* 0x000ea20008000c00 */
[----:B------:R-:W4:Y:S01]  /*2eb0*/  LDCU UR12, c[0x0][0xb0c] ;  /* 0x00016180ff0c77ac */ /* 0x000f220008000800 */
[----:B------:R-:W1:Y:S01]  /*2ec0*/  LDCU UR13, c[0x0][0xb20] ;  /* 0x00016400ff0d77ac */ /* 0x000e620008000800 */
[----:B--2---:R-:W-:Y:S02]  /*2ed0*/  UIMAD.WIDE.U32 UR6, UR63, UR8, URZ ;  /* 0x000000083f0672a5 */ /* 0x004fe4000f8e00ff */
[----:B------:R-:W-:Y:S02]  /*2ee0*/  UIMAD.WIDE.U32 UR4, UR62, UR11, URZ ;  /* 0x0000000b3e0472a5 */ /* 0x000fe4000f8e00ff */
[----:B----4-:R-:W-:Y:S02]  /*2ef0*/  UISETP.NE.AND UP2, UPT, UR12, 0x1, UPT ;  /* 0x000000010c00788c */ /* 0x010fe4000bf45270 */
[----:B------:R-:W-:Y:S01]  /*2f00*/  UISETP.NE.AND UP0, UPT, UR10, 0x1, UPT ;  /* 0x000000010a00788c */ /* 0x000fe2000bf05270 */
[----:B------:R-:W-:-:S02]  /*2f10*/  UMOV UR6, UR7 ;  /* 0x0000000700067c82 */ /* 0x000fc40008000000 */
[----:B------:R-:W-:Y:S01]  /*2f20*/  UMOV UR4, UR5 ;  /* 0x0000000500047c82 */ /* 0x000fe20008000000 */
[----:B------:R-:W-:Y:S02]  /*2f30*/  USHF.R.U32.HI UR9, URZ, UR9, UR6 ;  /* 0x00000009ff097299 */ /* 0x000fe40008011606 */
[----:B-1----:R-:W-:Y:S02]  /*2f40*/  USHF.R.U32.HI UR4, URZ, UR13, UR4 ;  /* 0x0000000dff047299 */ /* 0x002fe40008011604 */
[----:B------:R-:W-:Y:S02]  /*2f50*/  USEL UR5, UR63, UR9, !UP2 ;  /* 0x000000093f057287 */ /* 0x000fe4000d000000 */
[----:B------:R-:W-:-:S04]  /*2f60*/  USEL UR4, UR62, UR4, !UP0 ;  /* 0x000000043e047287 */ /* 0x000fc8000c000000 */
[----:B------:R-:W-:Y:S02]  /*2f70*/  UIADD3 UR6, UPT, UPT, UR5, -UR4, URZ ;  /* 0x8000000405067290 */ /* 0x000fe4000fffe0ff */
[----:B------:R-:W-:Y:S02]  /*2f80*/  UIADD3 UR4, UPT, UPT, -UR5, UR4, URZ ;  /* 0x0000000405047290 */ /* 0x000fe4000fffe1ff */
[----:B------:R-:W-:Y:S02]  /*2f90*/  UIMAD UR62, UR6, UR10, UR62 ;  /* 0x0000000a063e72a4 */ /* 0x000fe4000f8e023e */
[----:B------:R-:W-:-:S12]  /*2fa0*/  UIMAD UR63, UR4, UR12, UR63 ;  /* 0x0000000c043f72a4 */ /* 0x000fd8000f8e023f */
.L_x_45:
[----:B------:R-:W-:Y:S01]  /*2fb0*/  VIADD R11, R11, 0x1 ;  /* 0x000000010b0b7836 */ /* 0x000fe20000000000 */
[----:B------:R-:W-:Y:S02]  /*2fc0*/  R2UR UR5, R59 ;  /* 0x000000003b0572ca */ /* 0x000fe400000e0000 */
[----:B------:R-:W-:Y:S02]  /*2fd0*/  R2UR UR4, R58 ;  /* 0x000000003a0472ca */ /* 0x000fe400000e0000 */
[C---:B------:R-:W-:Y:S02]  /*2fe0*/  ISETP.NE.AND P0, PT, R11.reuse, 0x2, PT ;  /* 0x000000020b00780c */ /* 0x040fe40003f05270 */
[----:B------:R-:W-:Y:S02]  /*2ff0*/  PLOP3.LUT P2, PT, PT, PT, PT, 0x80, 0x8 ;  /* 0x000000000008781c */ /* 0x000fe40003f4f070 */
[----:B-1----:R-:W-:Y:S02]  /*3000*/  SEL R0, RZ, 0x1, P0 ;  /* 0x00000001ff007807 */ /* 0x002fe40000000000 */
[----:B------:R-:W-:-:S02]  /*3010*/  SEL R11, R11, RZ, P0 ;  /* 0x000000ff0b0b7207 */ /* 0x000fc40000000000 */
[----:B------:R-:W-:Y:S01]  /*3020*/  LOP3.LUT R10, R10, R0, RZ, 0x3c, !PT ;  /* 0x000000000a0a7212 */ /* 0x000fe200078e3cff */
[----:B------:R-:W-:Y:S02]  /*3030*/  UIADD3 UR16, UPT, UPT, UR63, UR5, URZ ;  /* 0x000000053f107290 */ /* 0x000fe4000fffe0ff */
[----:B------:R-:W-:Y:S01]  /*3040*/  UIADD3 UR20, UPT, UPT, UR62, UR4, URZ ;  /* 0x000000043e147290 */ /* 0x000fe2000fffe0ff */
[----:B------:R-:W-:Y:S11]  /*3050*/  BRA.U UP1, `(.L_x_46) ;  /* 0xffffffe901d87547 */ /* 0x000ff6000b83ffff */
[----:B------:R-:W-:Y:S01]  /*3060*/  UIADD3 UR22, UPT, UPT, UR22, 0x10, URZ ;  /* 0x0000001016167890 */ /* 0x000fe2000fffe0ff */
[----:B------:R-:W-:-:S03]  /*3070*/  SHF.L.U32 R2, R12, 0x1f, RZ ;  /* 0x0000001f0c027819 */ /* 0x000fc600000006ff */
[----:B------:R-:W-:-:S09]  /*3080*/  ULEA UR4, UR29, UR22, 0x3 ;  /* 0x000000161d047291 */ /* 0x000fd2000f8e18ff */
[----:B------:R-:W1:Y:S02]  /*3090*/  SYNCS.PHASECHK.TRANS64.TRYWAIT P0, [UR4], R2 ;  /* 0x00000002ff0075a7 */ /* 0x000e640008001104 */
[----:B-1----:R-:W-:Y:S05]  /*30a0*/  @!P0 BRA `(.L_x_47) ;  /* 0x0000009800088947 */ /* 0x002fea0003800000 */
.L_x_192:
[----:B------:R-:W-:-:S04]  /*30b0*/  UIADD3 UR4, UPT, UPT, UR29, 0x1, URZ ;  /* 0x000000011d047890 */ /* 0x000fc8000fffe0ff */
[----:B------:R-:W-:-:S04]  /*30c0*/  UISETP.NE.AND UP0, UPT, UR4, 0x2, UPT ;  /* 0x000000020400788c */ /* 0x000fc8000bf05270 */
[----:B------:R-:W-:Y:S02]  /*30d0*/  USEL UR5, URZ, 0x1, UP0 ;  /* 0x00000001ff057887 */ /* 0x000fe40008000000 */
[----:B------:R-:W-:-:S04]  /*30e0*/  USEL UR4, UR4, URZ, UP0 ;  /* 0x000000ff04047287 */ /* 0x000fc80008000000 */
[----:B------:R-:W-:Y:S01]  /*30f0*/  ULEA UR4, UR4, UR22, 0x3 ;  /* 0x0000001604047291 */ /* 0x000fe2000f8e18ff */
[----:B-1----:R-:W-:-:S04]  /*3100*/  LOP3.LUT R2, R12, UR5, RZ, 0x3c, !PT ;  /* 0x000000050c027c12 */ /* 0x002fc8000f8e3cff */
[----:B------:R-:W-:Y:S01]  /*3110*/  SHF.L.U32 R2, R2, 0x1f, RZ ;  /* 0x0000001f02027819 */ /* 0x000fe200000006ff */
[----:B------:R-:W-:-:S07]  /*3120*/  IMAD.U32 R0, RZ, RZ, UR4 ;  /* 0x00000004ff007e24 */ /* 0x000fce000f8e00ff */
.L_x_48:
[----:B-1----:R1:W2:Y:S02]  /*3130*/  SYNCS.PHASECHK.TRANS64.TRYWAIT P0, [R0+URZ], R2 ;  /* 0x00000002000075a7 */ /* 0x0022a400080011ff */
[----:B--2---:R-:W-:Y:S05]  /*3140*/  @!P0 NANOSLEEP.SYNCS 0x989680 ;  /* 0x009896800000895d */ /* 0x004fea0003900000 */
[----:B------:R-:W2:Y:S02]  /*3150*/  @!P0 SYNCS.PHASECHK.TRANS64 P0, [R0+URZ], R2 ;  /* 0x00000002000085a7 */ /* 0x000ea400080010ff */
[----:B--2---:R-:W-:Y:S05]  /*3160*/  @P0 EXIT ;  /* 0x000000000000094d */ /* 0x004fea0003800000 */
[----:B------:R-:W-:Y:S05]  /*3170*/  BRA `(.L_x_48) ;  /* 0xfffffffc00ec7947 */ /* 0x000fea000383ffff */
.L_x_22:
[----:B------:R-:W-:-:S13]  /*3180*/  R2UR UR4, R60 ;  /* 0x000000003c0472ca */ /* 0x000fda00000e0000 */
[----:B------:R-:W-:-:S04]  /*3190*/  UISETP.NE.AND UP0, UPT, UR4, URZ, UPT ;  /* 0x000000ff0400728c */ /* 0x000fc8000bf05270 */
[----:B------:R-:W-:-:S09]  /*31a0*/  UISETP.NE.OR UP0, UPT, UR21, 0x1, UP0 ;  /* 0x000000011500788c */ /* 0x000fd20008705670 */
[----:B------:R-:W-:Y:S05]  /*31b0*/  BRA.U UP0, `(.L_x_49) ;  /* 0x0000000500507547 */ /* 0x000fea000b800000 */
[----:B------:R-:W-:Y:S01]  /*31c0*/  R2UR UR4, R60 ;  /* 0x000000003c0472ca */ /* 0x000fe200000e0000 */
[----:B------:R-:W-:Y:S01]  /*31d0*/  IMAD.MOV.U32 R12, RZ, RZ, 0x1 ;  /* 0x00000001ff0c7424 */ /* 0x000fe200078e00ff */
[----:B------:R-:W-:Y:S02]  /*31e0*/  ISETP.GE.U32.AND P2, PT, R5, 0x8, PT ;  /* 0x000000080500780c */ /* 0x000fe40003f46070 */
[----:B------:R-:W-:Y:S01]  /*31f0*/  CS2R R6, SRZ ;  /* 0x0000000000067805 */ /* 0x000fe2000001ff00 */
[----:B------:R-:W-:Y:S01]  /*3200*/  IMAD.MOV.U32 R3, RZ, RZ, RZ ;  /* 0x000000ffff037224 */ /* 0x000fe200078e00ff */
[----:B------:R-:W-:Y:S01]  /*3210*/  UMOV UR6, 0x400 ;  /* 0x0000040000067882 */ /* 0x000fe20000000000 */
[----:B------:R-:W-:Y:S01]  /*3220*/  IMAD.MOV.U32 R4, RZ, RZ, RZ ;  /* 0x000000ffff047224 */ /* 0x000fe200078e00ff */
[----:B------:R-:W-:-:S05]  /*3230*/  UMOV UR5, URZ ;  /* 0x000000ff00057c82 */ /* 0x000fca0008000000 */
[----:B------:R-:W-:-:S12]  /*3240*/  ULEA UR6, UR4, UR6, 0x18 ;  /* 0x0000000604067291 */ /* 0x000fd8000f8ec0ff */
.L_x_53:
[----:B------:R-:W-:Y:S02]  /*3250*/  LEA R0, R3, UR6, 0x3 ;  /* 0x0000000603007c11 */ /* 0x000fe4000f8e18ff */
[----:B------:R-:W-:-:S03]  /*3260*/  SHF.L.U32 R8, R4, 0x1f, RZ ;  /* 0x0000001f04087819 */ /* 0x000fc600000006ff */
[----:B------:R-:W-:Y:S01]  /*3270*/  VIADD R9, R0, 0xe0 ;  /* 0x000000e000097836 */ /* 0x000fe20000000000 */
[----:B------:R-:W2:Y:S02]  /*3280*/  SYNCS.PHASECHK.TRANS64.TRYWAIT P0, [R0+URZ+0xd0], R8 ;  /* 0x0000d008000075a7 */ /* 0x000ea400080011ff */
[----:B--2---:R-:W-:Y:S05]  /*3290*/  @!P0 BRA `(.L_x_50) ;  /* 0x0000009400a48947 */ /* 0x004fea0003800000 */
.L_x_193:
[----:B------:R-:W-:Y:S01]  /*32a0*/  ULEA UR4, UR5, UR6, 0x3 ;  /* 0x0000000605047291 */ /* 0x000fe2000f8e18ff */
[----:B--2---:R-:W-:Y:S01]  /*32b0*/  PRMT R0, RZ, 0x654, R9 ;  /* 0x00000654ff007816 */ /* 0x004fe20000000009 */
[----:B------:R-:W-:Y:S01]  /*32c0*/  @!P2 IMAD.MOV.U32 R8, RZ, RZ, 0x10 ;  /* 0x00000010ff08a424 */ /* 0x000fe200078e00ff */
[----:B------:R-:W-:Y:S01]  /*32d0*/  SHF.L.U32 R9, R12, 0x1f, RZ ;  /* 0x0000001f0c097819 */ /* 0x000fe200000006ff */
[----:B------:R-:W-:Y:S01]  /*32e0*/  UIADD3 UR7, UPT, UPT, UR4, 0x70, URZ ;  /* 0x0000007004077890 */ /* 0x000fe2000fffe0ff */
[----:B------:R2:W-:Y:S05]  /*32f0*/  SYNCS.ARRIVE.TRANS64.RED.A1T0 RZ, [R0+URZ], RZ ;  /* 0x000000ff00ff79a7 */ /* 0x0005ea00081004ff */
[----:B------:R-:W-:Y:S01]  /*3300*/  IMAD.U32 R10, RZ, RZ, UR7 ;  /* 0x00000007ff0a7e24 */ /* 0x000fe2000f8e00ff */
[----:B------:R-:W3:Y:S04]  /*3310*/  SYNCS.PHASECHK.TRANS64.TRYWAIT P0, [UR4+0x80], R9 ;  /* 0x00008009ff0075a7 */ /* 0x000ee80008001104 */
[----:B------:R-:W-:Y:S01]  /*3320*/  PRMT R10, R5, 0x654, R10 ;  /* 0x00000654050a7816 */ /* 0x000fe2000000000a */
[----:B--23--:R-:W-:Y:S06]  /*3330*/  @!P0 BRA `(.L_x_51) ;  /* 0x0000009400908947 */ /* 0x00cfec0003800000 */
.L_x_195:
[----:B------:R-:W-:Y:S01]  /*3340*/  ULEA UR8, UR5, UR6, 0x4 ;  /* 0x0000000605087291 */ /* 0x000fe2000f8e20ff */
[----:B------:R-:W-:Y:S01]  /*3350*/  SEL R2, R10, R2, !P2 ;  /* 0x000000020a027207 */ /* 0x000fe20005000000 */
[----:B------:R-:W-:Y:S01]  /*3360*/  UIADD3 UR9, UPT, UPT, UR4, 0x70, URZ ;  /* 0x0000007004097890 */ /* 0x000fe2000fffe0ff */
[----:B--2---:R-:W-:Y:S01]  /*3370*/  LEA R0, R7, UR6, 0x3 ;  /* 0x0000000607007c11 */ /* 0x004fe2000f8e18ff */
[----:B------:R-:W-:Y:S01]  /*3380*/  UIADD3 UR8, UPT, UPT, UR8, 0x100, URZ ;  /* 0x0000010008087890 */ /* 0x000fe2000fffe0ff */
[----:B------:R2:W-:Y:S01]  /*3390*/  @!P2 SYNCS.ARRIVE.TRANS64.RED RZ, [R2+URZ], R8 ;  /* 0x0000000802ffa9a7 */ /* 0x0005e200080004ff */
[----:B------:R-:W-:Y:S01]  /*33a0*/  UIADD3 UR4, UPT, UPT, UR5, 0x1, URZ ;  /* 0x0000000105047890 */ /* 0x000fe2000fffe0ff */
[----:B------:R-:W-:-:S03]  /*33b0*/  VIADD R3, R3, 0x1 ;  /* 0x0000000103037836 */ /* 0x000fc60000000000 */
[----:B------:R-:W-:Y:S02]  /*33c0*/  UISETP.NE.AND UP0, UPT, UR4, 0x2, UPT ;  /* 0x000000020400788c */ /* 0x000fe4000bf05270 */
[----:B------:R-:W-:Y:S01]  /*33d0*/  ISETP.NE.AND P0, PT, R3, 0x2, PT ;  /* 0x000000020300780c */ /* 0x000fe20003f05270 */
[----:B------:R-:W-:Y:S06]  /*33e0*/  UGETNEXTWORKID.BROADCAST [UR8], [UR9] ;  /* 0x00000000080073ca */ /* 0x000fec0008000100 */
[----:B------:R-:W-:Y:S02]  /*33f0*/  USEL UR7, URZ, 0x1, UP0 ;  /* 0x00000001ff077887 */ /* 0x000fe40008000000 */
[----:B------:R-:W-:-:S04]  /*3400*/  USEL UR5, UR4, URZ, UP0 ;  /* 0x000000ff04057287 */ /* 0x000fc80008000000 */
[----:B------:R-:W-:Y:S02]  /*3410*/  LOP3.LUT R12, R12, UR7, RZ, 0x3c, !PT ;  /* 0x000000070c0c7c12 */ /* 0x000fe4000f8e3cff */
[----:B--2---:R-:W-:-:S04]  /*3420*/  SHF.L.U32 R8, R6, 0x1f, RZ ;  /* 0x0000001f06087819 */ /* 0x004fc800000006ff */
[----:B------:R-:W2:Y:S02]  /*3430*/  SYNCS.PHASECHK.TRANS64.TRYWAIT P1, [R0+URZ+0x70], R8 ;  /* 0x00007008000075a7 */ /* 0x000ea400080211ff */
[----:B--2---:R-:W-:Y:S05]  /*3440*/  @!P1 BRA `(.L_x_52) ;  /* 0x0000009400649947 */ /* 0x004fea0003800000 */
.L_x_196:
[----:B--2---:R-:W-:Y:S01]  /*3450*/  LEA R8, R7, UR6, 0x4 ;  /* 0x0000000607087c11 */ /* 0x004fe2000f8e20ff */
[----:B------:R-:W-:Y:S01]  /*3460*/  VIADD R0, R0, 0x80 ;  /* 0x0000008000007836 */ /* 0x000fe20000000000 */
[----:B------:R-:W-:Y:S01]  /*3470*/  SEL R3, R3, RZ, P0 ;  /* 0x000000ff03037207 */ /* 0x000fe20000000000 */
[----:B------:R-:W-:-:S03]  /*3480*/  VIADD R7, R7, 0x1 ;  /* 0x0000000107077836 */ /* 0x000fc60000000000 */
[----:B------:R-:W2:Y:S01]  /*3490*/  LDS.128 R8, [R8+0x100] ;  /* 0x0001000008087984 */ /* 0x000ea20000000c00 */
[----:B------:R-:W-:Y:S02]  /*34a0*/  PRMT R0, RZ, 0x654, R0 ;  /* 0x00000654ff007816 */ /* 0x000fe40000000000 */
[C---:B------:R-:W-:Y:S01]  /*34b0*/  ISETP.NE.AND P1, PT, R7.reuse, 0x2, PT ;  /* 0x000000020700780c */ /* 0x040fe20003f25270 */
[----:B------:R-:W-:Y:S01]  /*34c0*/  @!PT LDS RZ, [RZ] ;  /* 0x00000000fffff984 */ /* 0x000fe20000000800 */
[----:B------:R-:W-:Y:S01]  /*34d0*/  @!PT LDS RZ, [RZ] ;  /* 0x00000000fffff984 */ /* 0x000fe20000000800 */
[----:B------:R-:W-:Y:S01]  /*34e0*/  @!PT LDS RZ, [RZ] ;  /* 0x00000000fffff984 */ /* 0x000fe20000000800 */
[----:B------:R-:W-:Y:S01]  /*34f0*/  @!PT LDS RZ, [RZ] ;  /* 0x00000000fffff984 */ /* 0x000fe20000000800 */
[----:B------:R3:W-:Y:S06]  /*3500*/  MEMBAR.ALL.CTA ;  /* 0x0000000000007992 */ /* 0x0007ec0000008000 */
[----:B---3--:R-:W3:Y:S01]  /*3510*/  FENCE.VIEW.ASYNC.S ;  /* 0x00000000000073c6 */ /* 0x008ee20000000000 */
[----:B------:R-:W-:Y:S01]  /*3520*/  SEL R7, R7, RZ, P1 ;  /* 0x000000ff07077207 */ /* 0x000fe20000800000 */
[----:B---3--:R3:W-:Y:S01]  /*3530*/  SYNCS.ARRIVE.TRANS64.RED.A1T0 RZ, [R0+URZ], RZ ;  /* 0x000000ff00ff79a7 */ /* 0x0087e200081004ff */
[----:B--2---:R-:W-:-:S02]  /*3540*/  LOP3.LUT P3, RZ, R10, 0x1, RZ, 0xc0, !PT ;  /* 0x000000010aff7812 */ /* 0x004fc4000786c0ff */
[----:B------:R-:W-:-:S04]  /*3550*/  SEL R8, RZ, 0x1, P1 ;  /* 0x00000001ff087807 */ /* 0x000fc80000800000 */
[----:B------:R-:W-:Y:S02]  /*3560*/  LOP3.LUT R6, R6, R8, RZ, 0x3c, !PT ;  /* 0x0000000806067212 */ /* 0x000fe400078e3cff */
[----:B---3--:R-:W-:-:S04]  /*3570*/  SEL R0, RZ, 0x1, P0 ;  /* 0x00000001ff007807 */ /* 0x008fc80000000000 */
[----:B------:R-:W-:Y:S01]  /*3580*/  LOP3.LUT R4, R4, R0, RZ, 0x3c, !PT ;  /* 0x0000000004047212 */ /* 0x000fe200078e3cff */
[----:B------:R-:W-:Y:S06]  /*3590*/  @P3 BRA `(.L_x_53) ;  /* 0xfffffffc002c3947 */ /* 0x000fec000383ffff */
[----:B------:R-:W-:Y:S01]  /*35a0*/  ULEA UR4, UR5, UR6, 0x3 ;  /* 0x0000000605047291 */ /* 0x000fe2000f8e18ff */
[----:B------:R-:W-:-:S08]  /*35b0*/  SHF.L.U32 R2, R12, 0x1f, RZ ;  /* 0x0000001f0c027819 */ /* 0x000fd000000006ff */
[----:B------:R-:W2:Y:S02]  /*35c0*/  SYNCS.PHASECHK.TRANS64 P0, [UR4+0x80], R2 ;  /* 0x00008002ff0075a7 */ /* 0x000ea40008001004 */
[----:B--2---:R-:W-:Y:S05]  /*35d0*/  @P0 BRA `(.L_x_54) ;  /* 0x0000000000080947 */ /* 0x004fea0003800000 */
[----:B------:R-:W2:Y:S02]  /*35e0*/  SYNCS.PHASECHK.TRANS64.TRYWAIT P0, [UR4+0x80], R2 ;  /* 0x00008002ff0075a7 */ /* 0x000ea40008001104 */
[----:B--2---:R-:W-:Y:S05]  /*35f0*/  @!P0 BRA `(.L_x_55) ;  /* 0x00000094000c8947 */ /* 0x004fea0003800000 */
.L_x_54:
[----:B------:R-:W-:-:S04]  /*3600*/  UIADD3 UR7, UPT, UPT, UR5, 0x1, URZ ;  /* 0x0000000105077890 */ /* 0x000fc8000fffe0ff */
[----:B------:R-:W-:-:S04]  /*3610*/  UISETP.NE.AND UP0, UPT, UR7, 0x2, UPT ;  /* 0x000000020700788c */ /* 0x000fc8000bf05270 */
[----:B------:R-:W-:Y:S02]  /*3620*/  USEL UR8, URZ, 0x1, UP0 ;  /* 0x00000001ff087887 */ /* 0x000fe40008000000 */
[----:B------:R-:W-:-:S04]  /*3630*/  USEL UR7, UR7, URZ, UP0 ;  /* 0x000000ff07077287 */ /* 0x000fc80008000000 */
[----:B------:R-:W-:Y:S01]  /*3640*/  ULEA UR7, UR7, UR6, 0x3 ;  /* 0x0000000607077291 */ /* 0x000fe2000f8e18ff */
[----:B--2---:R-:W-:-:S04]  /*3650*/  LOP3.LUT R2, R12, UR8, RZ, 0x3c, !PT ;  /* 0x000000080c027c12 */ /* 0x004fc8000f8e3cff */
[----:B------:R-:W-:-:S04]  /*3660*/  SHF.L.U32 R0, R2, 0x1f, RZ ;  /* 0x0000001f02007819 */ /* 0x000fc800000006ff */
[----:B------:R-:W2:Y:S02]  /*3670*/  SYNCS.PHASECHK.TRANS64 P0, [UR7+0x80], R0 ;  /* 0x00008000ff0075a7 */ /* 0x000ea40008001007 */
[----:B-12---:R-:W-:Y:S05]  /*3680*/  @P0 EXIT ;  /* 0x000000000000094d */ /* 0x006fea0003800000 */
[----:B------:R-:W-:Y:S02]  /*3690*/  SHF.L.U32 R2, R2, 0x1f, RZ ;  /* 0x0000001f02027819 */ /* 0x000fe400000006ff */
[----:B------:R-:W-:-:S07]  /*36a0*/  MOV R0, UR7 ;  /* 0x0000000700007c02 */ /* 0x000fce0008000f00 */
.L_x_56:
[----:B-1----:R1:W2:Y:S02]  /*36b0*/  SYNCS.PHASECHK.TRANS64.TRYWAIT P0, [R0+URZ+0x80], R2 ;  /* 0x00008002000075a7 */ /* 0x0022a400080011ff */
[----:B--2---:R-:W-:Y:S05]  /*36c0*/  @!P0 NANOSLEEP.SYNCS 0x989680 ;  /* 0x009896800000895d */ /* 0x004fea0003900000 */
[----:B------:R-:W2:Y:S02]  /*36d0*/  @!P0 SYNCS.PHASECHK.TRANS64 P0, [R0+URZ+0x80], R2 ;  /* 0x00008002000085a7 */ /* 0x000ea400080010ff */
[----:B--2---:R-:W-:Y:S05]  /*36e0*/  @P0 EXIT ;  /* 0x000000000000094d */ /* 0x004fea0003800000 */
[----:B------:R-:W-:Y:S05]  /*36f0*/  BRA `(.L_x_56) ;  /* 0xfffffffc00ec7947 */ /* 0x000fea000383ffff */
.L_x_49:
[----:B------:R-:W-:Y:S05]  /*3700*/  BRA.U UP6, `(.L_x_57) ;  /* 0x0000001906507547 */ /* 0x000fea000b800000 */
[----:B------:R-:W-:Y:S01]  /*3710*/  R2UR UR7, R60 ;  /* 0x000000003c0772ca */ /* 0x000fe200000e0000 */
[----:B------:R-:W-:Y:S01]  /*3720*/  UMOV UR4, 0x40 ;  /* 0x0000004000047882 */ /* 0x000fe20000000000 */
[----:B------:R-:W-:Y:S01]  /*3730*/  NOP ;  /* 0x0000000000007918 */ /* 0x000fe20000000000 */
[----:B------:R-:W-:-:S10]  /*3740*/  UMOV UR6, 0x400 ;  /* 0x0000040000067882 */ /* 0x000fd40000000000 */
[----:B------:R-:W-:Y:S02]  /*3750*/  ULEA UR5, UR7, UR4, 0x18 ;  /* 0x0000000407057291 */ /* 0x000fe4000f8ec0ff */
[----:B------:R-:W-:-:S07]  /*3760*/  ULEA UR6, UR7, UR6, 0x18 ;  /* 0x0000000607067291 */ /* 0x000fce000f8ec0ff */
[----:B------:R-:W2:Y:S02]  /*3770*/  LDS.U8 R5, [UR5+0x1c] ;  /* 0x00001c05ff057984 */ /* 0x000ea40008000000 */
[----:B--2---:R-:W-:-:S13]  /*3780*/  ISETP.NE.AND P0, PT, R5, RZ, PT ;  /* 0x000000ff0500720c */ /* 0x004fda0003f05270 */
[----:B------:R-:W-:Y:S05]  /*3790*/  @P0 BRA `(.L_x_58) ;  /* 0x0000000400180947 */ /* 0x000fea0003800000 */
[----:B------:R-:W-:Y:S01]  /*37a0*/  R2UR UR4, R2 ;  /* 0x00000000020472ca */ /* 0x000fe200000e0000 */
[----:B------:R-:W-:-:S12]  /*37b0*/  UIADD3 UR7, UPT, UPT, UR5, 0x8, URZ ;  /* 0x0000000805077890 */ /* 0x000fd8000fffe0ff */
[----:B------:R-:W-:-:S09]  /*37c0*/  UISETP.NE.U32.AND UP1, UPT, UR4, 0x1, UPT ;  /* 0x000000010400788c */ /* 0x000fd2000bf25070 */
[----:B------:R-:W-:Y:S05]  /*37d0*/  BRA.U !UP1, `(.L_x_59) ;  /* 0x0000000109a47547 */ /* 0x000fea000b800000 */
[----:B------:R-:W-:Y:S01]  /*37e0*/  ELECT P0, URZ, PT ;  /* 0x0000000000ff782f */ /* 0x000fe20003800000 */
[----:B------:R-:W-:-:S12]  /*37f0*/  BSSY B0, `(.L_x_59) ;  /* 0x0000027000007945 */ /* 0x000fd80003800000 */
[----:B------:R-:W-:Y:S05]  /*3800*/  @!P0 BRA `(.L_x_60) ;  /* 0x0000000000948947 */ /* 0x000fea0003800000 */
[----:B------:R-:W-:-:S05]  /*3810*/  UMOV UR4, 0x10 ;  /* 0x0000001000047882 */ /* 0x000fca0000000000 */
[----:B------:R-:W-:Y:S04]  /*3820*/  DEPBAR.LE SB2, 0x36 ;  /* 0x0000ad800000791a */ /* 0x000fe80000000000 */
[----:B------:R-:W2:Y:S02]  /*3830*/  UTCATOMSWS.2CTA.FIND_AND_SET.ALIGN UP0, UR4, UR4 ;  /* 0x00000004000475e3 */ /* 0x000ea40008200800 */
[----:B--2---:R-:W-:Y:S01]  /*3840*/  MOV R12, UR4 ;  /* 0x00000004000c7c02 */ /* 0x004fe20008000f00 */
[----:B------:R-:W-:Y:S06]  /*3850*/  BRA.U UP0, `(.L_x_61) ;  /* 0x0000000100187547 */ /* 0x000fec000b800000 */
.L_x_62:
[----:B------:R-:W-:Y:S05]  /*3860*/  NANOSLEEP 0x64 ;  /* 0x000000640000795d */ /* 0x000fea0003800000 */
[----:B------:R-:W-:-:S05]  /*3870*/  UMOV UR4, 0x10 ;  /* 0x0000001000047882 */ /* 0x000fca0000000000 */
[----:B------:R-:W-:Y:S04]  /*3880*/  DEPBAR.LE SB2, 0x36 ;  /* 0x0000ad800000791a */ /* 0x000fe80000000000 */
[----:B------:R-:W2:Y:S02]  /*3890*/  UTCATOMSWS.2CTA.FIND_AND_SET.ALIGN UP0, UR4, UR4 ;  /* 0x00000004000475e3 */ /* 0x000ea40008200800 */
[----:B--2---:R-:W-:Y:S01]  /*38a0*/  MOV R12, UR4 ;  /* 0x00000004000c7c02 */ /* 0x004fe20008000f00 */
[----:B------:R-:W-:Y:S05]  /*38b0*/  BRA.U !UP0, `(.L_x_62) ;  /* 0xfffffffd08e87547 */ /* 0x000fea000b83ffff */
.L_x_61:
[----:B------:R-:W2:Y:S01]  /*38c0*/  LDS R8, [UR5+0x10] ;  /* 0x00001005ff087984 */ /* 0x000ea20008000800 */
[----:B------:R-:W-:Y:S01]  /*38d0*/  R2UR UR4, R0 ;  /* 0x00000000000472ca */ /* 0x000fe200000e0000 */
[----:B------:R-:W-:-:S04]  /*38e0*/  IMAD.U32 R5, RZ, RZ, UR6 ;  /* 0x00000006ff057e24 */ /* 0x000fc8000f8e00ff */
[----:B------:R-:W-:-:S08]  /*38f0*/  VIADD R5, R5, 0x120 ;  /* 0x0000012005057836 */ /* 0x000fd00000000000 */
[----:B------:R-:W-:Y:S02]  /*3900*/  MOV R6, UR4 ;  /* 0x0000000400067c02 */ /* 0x000fe40008000f00 */
[----:B--2---:R-:W-:-:S04]  /*3910*/  SHF.L.U32 R8, R8, 0x1f, RZ ;  /* 0x0000001f08087819 */ /* 0x004fc800000006ff */
[----:B------:R-:W2:Y:S02]  /*3920*/  SYNCS.PHASECHK.TRANS64.TRYWAIT P0, [UR5+0x8], R8 ;  /* 0x00000808ff0075a7 */ /* 0x000ea40008001105 */
[----:B--2---:R-:W-:Y:S05]  /*3930*/  @P0 BRA `(.L_x_63) ;  /* 0x0000000000080947 */ /* 0x004fea0003800000 */
[----:B------:R-:W2:Y:S02]  /*3940*/  SYNCS.PHASECHK.TRANS64.TRYWAIT P0, [UR5+0x8], R8 ;  /* 0x00000808ff0075a7 */ /* 0x000ea40008001105 */
[----:B--2---:R-:W-:Y:S05]  /*3950*/  @!P0 BRA `(.L_x_64) ;  /* 0x00000090004c8947 */ /* 0x004fea0003800000 */
.L_x_63:
[----:B------:R-:W-:Y:S01]  /*3960*/  R2UR UR4, R0 ;  /* 0x00000000000472ca */ /* 0x000fe200000e0000 */
[----:B------:R-:W-:Y:S01]  /*3970*/  IMAD.MOV.U32 R10, RZ, RZ, 0xffff ;  /* 0x0000ffffff0a7424 */ /* 0x000fe200078e00ff */
[----:B------:R-:W-:Y:S01]  /*3980*/  PRMT R6, R6, 0x654, R5 ;  /* 0x0000065406067816 */ /* 0x000fe20000000005 */
[----:B------:R-:W-:Y:S02]  /*3990*/  HFMA2 R5, -RZ, RZ, 0, 5.9604644775390625e-08 ;  /* 0x00000001ff057431 */ /* 0x000fe400000001ff */
[----:B--2---:R-:W-:Y:S02]  /*39a0*/  IMAD.MOV.U32 R8, RZ, RZ, 0x4 ;  /* 0x00000004ff087424 */ /* 0x004fe400078e00ff */
[----:B------:R-:W-:Y:S01]  /*39b0*/  IMAD.SHL.U32 R11, R12, 0x20, RZ ;  /* 0x000000200c0b7824 */ /* 0x000fe200078e00ff */
[----:B------:R-:W-:-:S05]  /*39c0*/  SHF.L.U32 R10, R10, R12, RZ ;  /* 0x0000000c0a0a7219 */ /* 0x000fca00000006ff */
[----:B------:R-:W-:Y:S01]  /*39d0*/  UPRMT UR4, UR4, 0x654, UR7 ;  /* 0x0000065404047896 */ /* 0x000fe20008000007 */
[----:B------:R-:W-:-:S05]  /*39e0*/  SHF.L.U32 R9, R5, R12, RZ ;  /* 0x0000000c05097219 */ /* 0x000fca00000006ff */
[----:B------:R-:W-:-:S03]  /*39f0*/  MOV R7, UR4 ;  /* 0x0000000400077c02 */ /* 0x000fc60008000f00 */
[----:B------:R2:W-:Y:S01]  /*3a00*/  SYNCS.ARRIVE.TRANS64.RED RZ, [UR4], R8 ;  /* 0x00000008ffff79a7 */ /* 0x0005e20008000404 */
[----:B------:R2:W-:Y:S04]  /*3a10*/  STS [UR6+0x120], R11 ;  /* 0x0001200bff007988 */ /* 0x0005e80008000806 */
[----:B------:R2:W-:Y:S04]  /*3a20*/  STAS [R6.64], R12 ;  /* 0x0000000c06007dbd */ /* 0x0005e8000c0008ff */
[----:B------:R2:W-:Y:S04]  /*3a30*/  ATOMS.OR RZ, [UR5+0x14], R10 ;  /* 0x0000140affff798c */ /* 0x0005e8000b000005 */
[----:B------:R2:W-:Y:S04]  /*3a40*/  ATOMS.OR RZ, [UR5+0x18], R9 ;  /* 0x00001809ffff798c */ /* 0x0005e8000b000005 */
[----:B------:R2:W-:Y:S02]  /*3a50*/  ATOMS.XOR RZ, [UR5+0x10], R5 ;  /* 0x00001005ffff798c */ /* 0x0005e4000b800005 */
.L_x_60:
[----:B-1----:R-:W-:Y:S05]  /*3a60*/  BSYNC B0 ;  /* 0x0000000000007941 */ /* 0x002fea0003800000 */
.L_x_59:
[----:B------:R-:W-:Y:S05]  /*3a70*/  BRA.U UP1, `(.L_x_65) ;  /* 0x0000000101707547 */ /* 0x000fea000b800000 */
[----:B------:R-:W-:-:S03]  /*3a80*/  UMOV UR4, 0xffffffff ;  /* 0xffffffff00047882 */ /* 0x000fc60000000000 */
[----:B------:R-:W-:Y:S05]  /*3a90*/  BRA.DIV UR4, `(.L_x_66) ;  /* 0x0000009204147947 */ /* 0x000fea000b800000 */
[----:B------:R-:W-:-:S13]  /*3aa0*/  ELECT P0, URZ, PT ;  /* 0x0000000000ff782f */ /* 0x000fda0003800000 */
.L_x_200:
[----:B------:R-:W-:Y:S05]  /*3ab0*/  @!P0 BRA `(.L_x_65) ;  /* 0x0000000000608947 */ /* 0x000fea0003800000 */
[----:B--2---:R-:W2:Y:S02]  /*3ac0*/  LDS R6, [UR5+0x10] ;  /* 0x00001005ff067984 */ /* 0x004ea40008000800 */
[----:B--2---:R-:W-:-:S04]  /*3ad0*/  SHF.L.U32 R6, R6, 0x1f, RZ ;  /* 0x0000001f06067819 */ /* 0x004fc800000006ff */
[----:B------:R-:W2:Y:S02]  /*3ae0*/  SYNCS.PHASECHK.TRANS64.TRYWAIT P0, [UR5+0x8], R6 ;  /* 0x00000806ff0075a7 */ /* 0x000ea40008001105 */
[----:B--2---:R-:W-:Y:S05]  /*3af0*/  @P0 BRA `(.L_x_67) ;  /* 0x0000000000080947 */ /* 0x004fea0003800000 */
[----:B------:R-:W2:Y:S02]  /*3b00*/  SYNCS.PHASECHK.TRANS64.TRYWAIT P0, [UR5+0x8], R6 ;  /* 0x00000806ff0075a7 */ /* 0x000ea40008001105 */
[----:B--2---:R-:W-:Y:S05]  /*3b10*/  @!P0 BRA `(.L_x_68) ;  /* 0x0000009000188947 */ /* 0x004fea0003800000 */
.L_x_67:
[----:B------:R-:W3:Y:S01]  /*3b20*/  LDS R8, [UR6+0x120] ;  /* 0x00012006ff087984 */ /* 0x000ee20008000800 */
[----:B------:R-:W-:Y:S01]  /*3b30*/  R2UR UR4, R0 ;  /* 0x00000000000472ca */ /* 0x000fe200000e0000 */
[----:B--2---:R-:W-:Y:S02]  /*3b40*/  IMAD.MOV.U32 R6, RZ, RZ, 0xffff ;  /* 0x0000ffffff067424 */ /* 0x004fe400078e00ff */
[----:B------:R-:W-:-:S10]  /*3b50*/  IMAD.MOV.U32 R5, RZ, RZ, 0x1 ;  /* 0x00000001ff057424 */ /* 0x000fd400078e00ff */
[----:B------:R-:W-:Y:S01]  /*3b60*/  UPRMT UR4, UR4, 0x654, UR7 ;  /* 0x0000065404047896 */ /* 0x000fe20008000007 */
[----:B---3--:R-:W-:Y:S01]  /*3b70*/  IMAD.SHL.U32 R7, R8, 0x20, RZ ;  /* 0x0000002008077824 */ /* 0x008fe200078e00ff */
[-C--:B------:R-:W-:Y:S02]  /*3b80*/  SHF.L.U32 R6, R6, R8.reuse, RZ ;  /* 0x0000000806067219 */ /* 0x080fe400000006ff */
[----:B------:R-:W-:Y:S02]  /*3b90*/  SHF.L.U32 R8, R5, R8, RZ ;  /* 0x0000000805087219 */ /* 0x000fe400000006ff */
[----:B------:R3:W-:Y:S04]  /*3ba0*/  STS [UR6+0x120], R7 ;  /* 0x00012007ff007988 */ /* 0x0007e80008000806 */
[----:B------:R3:W-:Y:S04]  /*3bb0*/  ATOMS.OR RZ, [UR5+0x14], R6 ;  /* 0x00001406ffff798c */ /* 0x0007e8000b000005 */
[----:B------:R3:W-:Y:S01]  /*3bc0*/  ATOMS.OR RZ, [UR5+0x18], R8 ;  /* 0x00001808ffff798c */ /* 0x0007e2000b000005 */
[----:B------:R-:W-:Y:S03]  /*3bd0*/  SYNCS.ARRIVE.TRANS64.RED.A1T0 RZ, [UR4], RZ ;  /* 0x000000ffffff79a7 */ /* 0x000fe60008100404 */
[----:B------:R3:W-:Y:S01]  /*3be0*/  ATOMS.XOR RZ, [UR5+0x10], R5 ;  /* 0x00001005ffff798c */ /* 0x0007e2000b800005 */
[----:B------:R-:W-:Y:S05]  /*3bf0*/  BRA `(.L_x_65) ;  /* 0x0000000000107947 */ /* 0x000fea0003800000 */
.L_x_58:
[----:B------:R-:W-:Y:S02]  /*3c00*/  MOV R5, 0xffffffff ;  /* 0xffffffff00057802 */ /* 0x000fe40000000f00 */
[----:B------:R-:W-:-:S03]  /*3c10*/  MOV R6, 0x3c40 ;  /* 0x00003c4000067802 */ /* 0x000fc60000000f00 */
[----:B------:R2:W-:Y:S04]  /*3c20*/  STS [UR6+0x120], R5 ;  /* 0x00012005ff007988 */ /* 0x0005e80008000806 */
[----:B-12--5:R-:W-:Y:S05]  /*3c30*/  CALL.REL.NOINC `($__internal_1_$__cuda_sm10x_tcgen05_guardrail_trap_phase_invalid_during_alloc) ;  /* 0x00000098009c7944 */ /* 0x026fea0003c00000 */
.L_x_65:
[----:B------:R-:W-:Y:S05]  /*3c40*/  WARPSYNC.ALL ;  /* 0x0000000000007948 */ /* 0x000fea0003800000 */
[----:B------:R-:W4:Y:S01]  /*3c50*/  S2UR UR4, SR_CgaCtaId ;  /* 0x00000000000479c3 */ /* 0x000f220000008800 */
[----:B------:R-:W-:Y:S01]  /*3c60*/  UMOV UR62, 0x400 ;  /* 0x00000400003e7882 */ /* 0x000fe20000000000 */
[----:B------:R-:W4:Y:S01]  /*3c70*/  LDCU UR7, c[0x0][0x38c] ;  /* 0x00007180ff0777ac */ /* 0x000f220008000800 */
[----:B------:R-:W-:Y:S01]  /*3c80*/  LOP3.LUT R3, R3, 0xffff, RZ, 0xc0, !PT ;  /* 0x0000ffff03037812 */ /* 0x000fe200078ec0ff */
[----:B--2---:R-:W-:Y:S01]  /*3c90*/  IMAD.MOV.U32 R11, RZ, RZ, 0x1 ;  /* 0x00000001ff0b7424 */ /* 0x004fe200078e00ff */
[----:B------:R-:W-:Y:S01]  /*3ca0*/  R2UR UR5, R2 ;  /* 0x00000000020572ca */ /* 0x000fe200000e0000 */
[----:B------:R-:W-:Y:S01]  /*3cb0*/  IMAD.MOV.U32 R10, RZ, RZ, RZ ;  /* 0x000000ffff0a7224 */ /* 0x000fe200078e00ff */
[----:B------:R-:W-:-:S02]  /*3cc0*/  LOP3.LUT R4, R4, 0xffff, RZ, 0xc0, !PT ;  /* 0x0000ffff04047812 */ /* 0x000fc400078ec0ff */
[----:B---3--:R-:W-:Y:S01]  /*3cd0*/  CS2R R8, SRZ ;  /* 0x0000000000087805 */ /* 0x008fe2000001ff00 */
[----:B------:R-:W-:Y:S01]  /*3ce0*/  UMOV UR9, URZ ;  /* 0x000000ff00097c82 */ /* 0x000fe20008000000 */
[----:B-1----:R-:W-:Y:S01]  /*3cf0*/  UMOV UR60, URZ ;  /* 0x000000ff003c7c82 */ /* 0x002fe20008000000 */
[----:B------:R-:W-:Y:S01]  /*3d00*/  R2UR UR65, R4 ;  /* 0x00000000044172ca */ /* 0x000fe200000e0000 */
[----:B------:R-:W-:Y:S01]  /*3d10*/  UMOV UR76, 0x0 ;  /* 0x00000000004c7882 */ /* 0x000fe20000000000 */
[----:B------:R-:W-:Y:S01]  /*3d20*/  UMOV UR77, 0x10200910 ;  /* 0x10200910004d7882 */ /* 0x000fe20000000000 */
[----:B------:R-:W-:Y:S01]  /*3d30*/  UMOV UR74, 0x0 ;  /* 0x00000000004a7882 */ /* 0x000fe20000000000 */
[----:B------:R-:W-:Y:S01]  /*3d40*/  UMOV UR75, 0x10200910 ;  /* 0x10200910004b7882 */ /* 0x000fe20000000000 */
[----:B------:R-:W-:Y:S01]  /*3d50*/  UMOV UR72, 0x0 ;  /* 0x0000000000487882 */ /* 0x000fe20000000000 */
[----:B------:R-:W-:Y:S01]  /*3d60*/  UMOV UR73, 0x10200910 ;  /* 0x1020091000497882 */ /* 0x000fe20000000000 */
[----:B------:R-:W-:-:S02]  /*3d70*/  UISETP.NE.AND UP3, UPT, UR5, URZ, UPT ;  /* 0x000000ff0500728c */ /* 0x000fc4000bf65270 */
[----:B----4-:R-:W-:Y:S01]  /*3d80*/  UIADD3 UR7, UPT, UPT, UR7, 0x7f, URZ ;  /* 0x0000007f07077890 */ /* 0x010fe2000fffe0ff */
[----:B------:R-:W-:Y:S01]  /*3d90*/  UMOV UR70, 0x0 ;  /* 0x0000000000467882 */ /* 0x000fe20000000000 */
[----:B------:R-:W-:Y:S01]  /*3da0*/  UMOV UR71, 0x10200910 ;  /* 0x1020091000477882 */ /* 0x000fe20000000000 */
[----:B------:R-:W-:Y:S01]  /*3db0*/  ULEA UR62, UR4, UR62, 0x18 ;  /* 0x0000003e043e7291 */ /* 0x000fe2000f8ec0ff */
[----:B------:R-:W-:Y:S02]  /*3dc0*/  UMOV UR68, 0x0 ;  /* 0x0000000000447882 */ /* 0x000fe40000000000 */
[----:B------:R-:W-:Y:S01]  /*3dd0*/  UMOV UR4, URZ ;  /* 0x000000ff00047c82 */ /* 0x000fe20008000000 */
[----:B------:R-:W-:Y:S01]  /*3de0*/  UIADD3 UR6, UPT, UPT, UR62, 0x8400, URZ ;  /* 0x000084003e067890 */ /* 0x000fe2000fffe0ff */
[----:B------:R-:W-:Y:S01]  /*3df0*/  IMAD.U32 R14, RZ, RZ, UR4 ;  /* 0x00000004ff0e7e24 */ /* 0x000fe2000f8e00ff */
[----:B------:R-:W-:Y:S02]  /*3e00*/  USHF.R.S32.HI UR4, URZ, 0x1f, UR7 ;  /* 0x0000001fff047899 */ /* 0x000fe40008011407 */
[----:B------:R-:W-:-:S02]  /*3e10*/  UIADD3 UR5, UPT, UPT, UR62, 0x28400, URZ ;  /* 0x000284003e057890 */ /* 0x000fc4000fffe0ff */
[----:B------:R-:W-:Y:S02]  /*3e20*/  ULEA.HI UR4, UR4, UR7, URZ, 0x7 ;  /* 0x0000000704047291 */ /* 0x000fe4000f8f38ff */
[----:B------:R-:W-:Y:S02]  /*3e30*/  USHF.R.U32.HI UR6, URZ, 0x4, UR6 ;  /* 0x00000004ff067899 */ /* 0x000fe40008011606 */
[----:B------:R-:W-:Y:S02]  /*3e40*/  USHF.R.S32.HI UR8, URZ, 0x7, UR4 ;  /* 0x00000007ff087899 */ /* 0x000fe40008011404 */
[----:B------:R-:W-:Y:S01]  /*3e50*/  USHF.R.U32.HI UR5, URZ, 0x4, UR5 ;  /* 0x00000004ff057899 */ /* 0x000fe20008011605 */
[----:B------:R-:W-:Y:S01]  /*3e60*/  R2UR UR4, R3 ;  /* 0x00000000030472ca */ /* 0x000fe200000e0000 */
[----:B------:R-:W-:Y:S02]  /*3e70*/  UISETP.LT.AND UP0, UPT, UR8, 0x1, UPT ;  /* 0x000000010800788c */ /* 0x000fe4000bf01270 */
[----:B------:R-:W-:Y:S01]  /*3e80*/  ULOP3.LUT UR6, UR6, 0x3fff, URZ, 0xc0, !UPT ;  /* 0x00003fff06067892 */ /* 0x000fe2000f8ec0ff */
[----:B------:R-:W-:Y:S01]  /*3e90*/  IMAD.U32 R12, RZ, RZ, UR8 ;  /* 0x00000008ff0c7e24 */ /* 0x000fe2000f8e00ff */
[----:B------:R-:W-:-:S02]  /*3ea0*/  ULOP3.LUT UR67, UR5, 0x3fff, URZ, 0xc0, !UPT ;  /* 0x00003fff05437892 */ /* 0x000fc4000f8ec0ff */
[----:B------:R-:W-:Y:S02]  /*3eb0*/  ULOP3.LUT UR66, UR6, 0x10000, URZ, 0xfc, !UPT ;  /* 0x0001000006427892 */ /* 0x000fe4000f8efcff */
[----:B------:R-:W-:Y:S01]  /*3ec0*/  ULOP3.LUT UR67, UR67, 0x10000, URZ, 0xfc, !UPT ;  /* 0x0001000043437892 */ /* 0x000fe2000f8efcff */
[----:B------:R-:W-:-:S03]  /*3ed0*/  UMOV UR69, 0x10200910 ;  /* 0x1020091000457882 */ /* 0x000fc60000000000 */
[----:B------:R-:W-:Y:S01]  /*3ee0*/  IMAD.U32 R13, RZ, RZ, UR4 ;  /* 0x00000004ff0d7e24 */ /* 0x000fe2000f8e00ff */
[----:B------:R-:W-:Y:S01]  /*3ef0*/  NOP ;  /* 0x0000000000007918 */ /* 0x000fe20000000000 */
[----:B------:R-:W-:Y:S06]  /*3f00*/  BAR.ARV 0x6, 0xa0 ;  /* 0x0182800000007b1d */ /* 0x000fec0000002000 */
[----:B------:R-:W1:Y:S02]  /*3f10*/  LDS R5, [UR62+0x120] ;  /* 0x0001203eff057984 */ /* 0x000e640008000800 */
[----:B-1----:R-:W-:-:S13]  /*3f20*/  R2UR UR4, R5 ;  /* 0x00000000050472ca */ /* 0x002fda00000e0000 */
[----:B------:R-:W-:Y:S01]  /*3f30*/  IMAD.U32 R16, RZ, RZ, UR4 ;  /* 0x00000004ff107e24 */ /* 0x000fe2000f8e00ff */
[----:B------:R-:W-:-:S06]  /*3f40*/  USEL UR4, UR8, 0x1, !UP0 ;  /* 0x0000000108047887 */ /* 0x000fcc000c000000 */
[----:B------:R-:W-:-:S07]  /*3f50*/  IMAD.U32 R15, RZ, RZ, UR4 ;  /* 0x00000004ff0f7e24 */ /* 0x000fce000f8e00ff */
.L_x_76:
[C---:B------:R-:W-:Y:S02]  /*3f60*/  LEA R3, R10.reuse, UR62, 0x3 ;  /* 0x0000003e0a037c11 */ /* 0x040fe4000f8e18ff */
[----:B------:R-:W-:Y:S02]  /*3f70*/  SHF.L.U32 R4, R9, 0x1f, RZ ;  /* 0x0000001f09047819 */ /* 0x000fe400000006ff */
[----:B------:R-:W-:Y:S02]  /*3f80*/  LEA R5, R10, UR62, 0x4 ;  /* 0x0000003e0a057c11 */ /* 0x000fe4000f8e20ff */
[----:B------:R-:W1:Y:S02]  /*3f90*/  SYNCS.PHASECHK.TRANS64.TRYWAIT P0, [R3+URZ+0x70], R4 ;  /* 0x00007004030075a7 */ /* 0x000e6400080011ff */
[----:B-1----:R-:W-:Y:S05]  /*3fa0*/  @!P0 BRA `(.L_x_69) ;  /* 0x0000008c000c8947 */ /* 0x002fea0003800000 */
.L_x_201:
[----:B-1----:R-:W1:Y:S01]  /*3fb0*/  LDS.128 R4, [R5+0x100] ;  /* 0x0001000005047984 */ /* 0x002e620000000c00 */
[----:B------:R-:W-:Y:S02]  /*3fc0*/  VIADD R3, R3, 0x80 ;  /* 0x0000008003037836 */ /* 0x000fe40000000000 */
[----:B------:R-:W-:Y:S01]  /*3fd0*/  VIADD R10, R10, 0x1 ;  /* 0x000000010a0a7836 */ /* 0x000fe20000000000 */
[----:B------:R-:W-:Y:S01]  /*3fe0*/  @!PT LDS RZ, [RZ] ;  /* 0x00000000fffff984 */ /* 0x000fe20000000800 */
[----:B------:R-:W-:Y:S01]  /*3ff0*/  @!PT LDS RZ, [RZ] ;  /* 0x00000000fffff984 */ /* 0x000fe20000000800 */
[----:B------:R-:W-:Y:S01]  /*4000*/  @!PT LDS RZ, [RZ] ;  /* 0x00000000fffff984 */ /* 0x000fe20000000800 */
[----:B------:R-:W-:Y:S01]  /*4010*/  @!PT LDS RZ, [RZ] ;  /* 0x00000000fffff984 */ /* 0x000fe20000000800 */
[----:B------:R2:W-:Y:S06]  /*4020*/  MEMBAR.ALL.CTA ;  /* 0x0000000000007992 */ /* 0x0005ec0000008000 */
[----:B--2---:R-:W2:Y:S01]  /*4030*/  FENCE.VIEW.ASYNC.S ;  /* 0x00000000000073c6 */ /* 0x004ea20000000000 */
[----:B------:R-:W-:-:S04]  /*4040*/  PRMT R3, RZ, 0x654, R3 ;  /* 0x00000654ff037816 */ /* 0x000fc80000000003 */
[----:B--2---:R2:W-:Y:S01]  /*4050*/  SYNCS.ARRIVE.TRANS64.RED.A1T0 RZ, [R3+URZ], RZ ;  /* 0x000000ff03ff79a7 */ /* 0x0045e200081004ff */
[----:B-1----:R-:W-:Y:S01]  /*4060*/  LOP3.LUT P1, RZ, R6, 0x1, RZ, 0xc0, !PT ;  /* 0x0000000106ff7812 */ /* 0x002fe2000782c0ff */
[----:B--2---:R-:W-:-:S12]  /*4070*/  BRA.U UP3, `(.L_x_70) ;  /* 0x00000009032c7547 */ /* 0x004fd8000b800000 */
[----:B------:R-:W1:Y:S01]  /*4080*/  LDCU UR4, c[0x0][0x38c] ;  /* 0x00007180ff0477ac */ /* 0x000e620008000800 */
[----:B------:R-:W-:Y:S02]  /*4090*/  R2UR UR5, R14 ;  /* 0x000000000e0572ca */ /* 0x000fe400000e0000 */
[----:B------:R-:W-:Y:S02]  /*40a0*/  PLOP3.LUT P2, PT, PT, PT, PT, 0x80, 0x8 ;  /* 0x000000000008781c */ /* 0x000fe40003f4f070 */
[----:B------:R-:W-:Y:S02]  /*40b0*/  SHF.L.U32 R5, R11, 0x1f, RZ ;  /* 0x0000001f0b057819 */ /* 0x000fe400000006ff */
[----:B------:R-:W-:-:S07]  /*40c0*/  R2UR UR6, R16 ;  /* 0x00000000100672ca */ /* 0x000fce00000e0000 */
[----:B------:R-:W-:Y:S02]  /*40d0*/  ULEA UR7, UR5, UR62, 0x3 ;  /* 0x0000003e05077291 */ /* 0x000fe4000f8e18ff */
[----:B-1----:R-:W-:-:S04]  /*40e0*/  UISETP.GE.AND UP0, UPT, UR4, 0x1, UPT ;  /* 0x000000010400788c */ /* 0x002fc8000bf06270 */
[----:B------:R-:W-:Y:S01]  /*40f0*/  IMAD.U32 R4, RZ, RZ, UR7 ;  /* 0x00000007ff047e24 */ /* 0x000fe2000f8e00ff */
[----:B------:R-:W-:Y:S01]  /*4100*/  ULEA UR8, UR5, UR6, 0x7 ;  /* 0x0000000605087291 */ /* 0x000fe2000f8e38ff */
[----:B------:R-:W-:-:S05]  /*4110*/  PLOP3.LUT P0, PT, PT, PT, UP0, 0x80, 0x8 ;  /* 0x000000000008781c */ /* 0x000fca0003f0f008 */
[----:B------:R-:W-:-:S08]  /*4120*/  @UP0 ULEA UR4, UR9, UR62, 0x3 ;  /* 0x0000003e09040291 */ /* 0x000fd0000f8e18ff */
[----:B------:R-:W-:-:S04]  /*4130*/  @P0 SHF.L.U32 R3, R8, 0x1f, RZ ;  /* 0x0000001f08030819 */ /* 0x000fc800000006ff */
[----:B------:R1:W2:Y:S01]  /*4140*/  @P0 SYNCS.PHASECHK.TRANS64.TRYWAIT P2, [UR4], R3 ;  /* 0x00000003ff0005a7 */ /* 0x0002a20008041104 */
[----:B------:R-:W3:Y:S02]  /*4150*/  SYNCS.PHASECHK.TRANS64.TRYWAIT P0, [UR7+0xb0], R5 ;  /* 0x0000b005ff0075a7 */ /* 0x000ee40008001107 */
[----:B-123--:R-:W-:Y:S05]  /*4160*/  @!P0 BRA `(.L_x_71) ;  /* 0x0000008800b08947 */ /* 0x00efea0003800000 */
.L_x_203:
[----:B------:R-:W-:Y:S01]  /*4170*/  UMOV UR64, UR60 ;  /* 0x0000003c00407c82 */ /* 0x000fe20008000000 */
[----:B------:R-:W-:Y:S05]  /*4180*/  BRA.U !UP0, `(.L_x_72) ;  /* 0x0000000508d07547 */ /* 0x000fea000b800000 */
[----:B------:R-:W-:Y:S01]  /*4190*/  R2UR UR4, R15 ;  /* 0x000000000f0472ca */ /* 0x000fe200000e0000 */
[----:B------:R-:W-:Y:S01]  /*41a0*/  UPLOP3.LUT UP2, UPT, UPT, UPT, UPT, 0x40, 0x4 ;  /* 0x000000000004789c */ /* 0x000fe20003f4e870 */
[----:B------:R-:W-:Y:S01]  /*41b0*/  R2UR UR61, R12 ;  /* 0x000000000c3d72ca */ /* 0x000fe200000e0000 */
[----:B------:R-:W-:-:S10]  /*41c0*/  UMOV UR7, UR9 ;  /* 0x0000000900077c82 */ /* 0x000fd40008000000 */
[----:B------:R-:W-:-:S12]  /*41d0*/  UIADD3 UR64, UPT, UPT, UR4, UR60, URZ ;  /* 0x0000003c04407290 */ /* 0x000fd8000fffe0ff */
.L_x_75:
[----:B--2---:R-:W-:Y:S01]  /*41e0*/  ULEA UR5, UR7, UR62, 0x3 ;  /* 0x0000003e07057291 */ /* 0x004fe2000f8e18ff */
[----:B------:R-:W-:Y:S11]  /*41f0*/  @P2 BRA `(.L_x_73) ;  /* 0x00000000000c2947 */ /* 0x000ff60003800000 */
[----:B-1----:R-:W-:Y:S04]  /*4200*/  SHF.L.U32 R5, R8, 0x1f, RZ ;  /* 0x0000001f08057819 */ /* 0x002fe800000006ff */
[----:B------:R-:W1:Y:S02]  /*4210*/  SYNCS.PHASECHK.TRANS64.TRYWAIT P0, [UR5], R5 ;  /* 0x00000005ff0075a7 */ /* 0x000e640008001105 */
[----:B-1----:R-:W-:Y:S05]  /*4220*/  @!P0 BRA `(.L_x_74) ;  /* 0x00000088009c8947 */ /* 0x002fea0003800000 */
.L_x_73:
[----:B------:R-:W-:Y:S01]  /*4230*/  UISETP.NE.AND UP0, UPT, UR61, 0x1, UPT ;  /* 0x000000013d00788c */ /* 0x000fe2000bf05270 */
[----:B------:R-:W-:Y:S01]  /*4240*/  PLOP3.LUT P2, PT, PT, PT, PT, 0x80, 0x8 ;  /* 0x000000000008781c */ /* 0x000fe20003f4f070 */
[----:B------:R-:W-:Y:S01]  /*4250*/  UIADD3 UR9, UPT, UPT, UR7, 0x1, URZ ;  /* 0x0000000107097890 */ /* 0x000fe2000fffe0ff */
[----:B------:R-:W-:Y:S01]  /*4260*/  MOV.SPILL R6, UR65 ;  /* 0x0000004100067c02 */ /* 0x000fe20009000f00 */
[----:B------:R-:W-:Y:S01]  /*4270*/  UIADD3 UR63, UPT, UPT, UR5, 0x10, URZ ;  /* 0x00000010053f7890 */ /* 0x000fe2000fffe0ff */
[----:B-1----:R-:W-:Y:S01]  /*4280*/  MOV.SPILL R5, UR64 ;  /* 0x0000004000057c02 */ /* 0x002fe20009000f00 */
[----:B------:R-:W-:Y:S01]  /*4290*/  UISETP.NE.AND UP1, UPT, UR9, 0x2, UPT ;  /* 0x000000020900788c */ /* 0x000fe2000bf25270 */
[----:B------:R-:W-:Y:S01]  /*42a0*/  PLOP3.LUT P0, PT, PT, PT, UP0, 0x80, 0x8 ;  /* 0x000000000008781c */ /* 0x000fe20003f0f008 */
[----:B------:R-:W-:Y:S02]  /*42b0*/  ULEA UR6, UR7, UR67, 0xb ;  /* 0x0000004307067291 */ /* 0x000fe4000f8e58ff */
[----:B------:R-:W-:Y:S02]  /*42c0*/  USEL UR5, URZ, 0x1, UP1 ;  /* 0x00000001ff057887 */ /* 0x000fe40008800000 */
[----:B------:R-:W-:Y:S02]  /*42d0*/  USEL UR9, UR9, URZ, UP1 ;  /* 0x000000ff09097287 */ /* 0x000fe40008800000 */
[----:B------:R-:W-:Y:S02]  /*42e0*/  ULEA UR4, UR7, UR66, 0xc ;  /* 0x0000004207047291 */ /* 0x000fe4000f8e60ff */
[----:B------:R-:W-:Y:S01]  /*42f0*/  @UP0 ULEA UR7, UR9, UR62, 0x3 ;  /* 0x0000003e09070291 */ /* 0x000fe2000f8e18ff */
[----:B------:R-:W-:Y:S01]  /*4300*/  LOP3.LUT R8, R8, UR5, RZ, 0x3c, !PT ;  /* 0x0000000508087c12 */ /* 0x000fe2000f8e3cff */
[----:B------:R-:W-:Y:S02]  /*4310*/  UIADD3 UR20, UPT, UPT, UR6, 0x2, URZ ;  /* 0x0000000206147890 */ /* 0x000fe4000fffe0ff */
[----:B------:R-:W-:Y:S01]  /*4320*/  UIADD3 UR18, UPT, UPT, UR4, 0x2, URZ ;  /* 0x0000000204127890 */ /* 0x000fe2000fffe0ff */
[----:B------:R-:W-:Y:S01]  /*4330*/  @P0 SHF.L.U32 R3, R8, 0x1f, RZ ;  /* 0x0000001f08030819 */ /* 0x000fe200000006ff */
[----:B------:R-:W-:Y:S02]  /*4340*/  UIADD3 UR16, UPT, UPT, UR6, 0x4, URZ ;  /* 0x0000000406107890 */ /* 0x000fe4000fffe0ff */
[----:B------:R-:W-:Y:S01]  /*4350*/  UIADD3 UR10, UPT, UPT, UR4, 0x4, URZ ;  /* 0x00000004040a7890 */ /* 0x000fe2000fffe0ff */
[----:B------:R2:W3:Y:S01]  /*4360*/  @P0 SYNCS.PHASECHK.TRANS64.TRYWAIT P2, [UR7], R3 ;  /* 0x00000003ff0005a7 */ /* 0x0004e20008041107 */
[----:B------:R-:W-:Y:S02]  /*4370*/  UIADD3 UR14, UPT, UPT, UR6, 0x6, URZ ;  /* 0x00000006060e7890 */ /* 0x000fe4000fffe0ff */
        /* <DEDUP_REMOVED lines=21> */
[----:B------:R-:W-:Y:S01]  /*44d0*/  UIADD3 UR61, UPT, UPT, UR61, -0x1, URZ ;  /* 0xffffffff3d3d7890 */ /* 0x000fe2000fffe0ff */
[----:B------:R-:W-:Y:S01]  /*44e0*/  UMOV UR7, 0x40004040 ;  /* 0x4000404000077882 */ /* 0x000fe20000000000 */
[----:B------:R-:W-:Y:S01]  /*44f0*/  UMOV UR64, 0x0 ;  /* 0x0000000000407882 */ /* 0x000fe20000000000 */
[----:B------:R-:W-:Y:S01]  /*4500*/  UMOV UR65, 0x10200910 ;  /* 0x1020091000417882 */ /* 0x000fe20000000000 */
[----:B------:R-:W-:Y:S01]  /*4510*/  UMOV UR5, 0x40004040 ;  /* 0x4000404000057882 */ /* 0x000fe20000000000 */
[----:B------:R-:W-:Y:S01]  /*4520*/  UMOV UR21, 0x40004040 ;  /* 0x4000404000157882 */ /* 0x000fe20000000000 */
[----:B------:R1:W-:Y:S01]  /*4530*/  UTCHMMA.2CTA gdesc[UR4], gdesc[UR6], tmem[UR8], tmem[UR64], idesc[UR65], UP2 ;  /* 0x00ff4006040075ea */ /* 0x0003e20009200008 */
[----:B------:R-:W-:Y:S01]  /*4540*/  UPLOP3.LUT UP2, UPT, UPT, UPT, UPT, 0x80, 0x8 ;  /* 0x000000000008789c */ /* 0x000fe20003f4f070 */
[----:B------:R-:W-:Y:S01]  /*4550*/  UMOV UR19, 0x40004040 ;  /* 0x4000404000137882 */ /* 0x000fe20000000000 */
[----:B------:R-:W-:Y:S01]  /*4560*/  UMOV UR17, 0x40004040 ;  /* 0x4000404000117882 */ /* 0x000fe20000000000 */
[----:B------:R4:W-:Y:S01]  /*4570*/  UTCHMMA.2CTA gdesc[UR18], gdesc[UR20], tmem[UR8], tmem[UR64], idesc[UR65], UPT ;  /* 0x00ff4014120075ea */ /* 0x0009e2000ba00008 */
        /* <DEDUP_REMOVED lines=19> */
[----:B-1----:R-:W-:Y:S01]  /*46b0*/  UMOV UR7, 0x10200910 ;  /* 0x1020091000077882 */ /* 0x002fe20000000000 */
[----:B------:R-:W-:Y:S01]  /*46c0*/  UMOV UR35, 0x40004040 ;  /* 0x4000404000237882 */ /* 0x000fe20000000000 */
[----:B------:R-:W-:Y:S01]  /*46d0*/  UMOV UR33, 0x40004040 ;  /* 0x4000404000217882 */ /* 0x000fe20000000000 */
[----:B------:R-:W-:Y:S01]  /*46e0*/  UMOV UR27, 0x40004040 ;  /* 0x40004040001b7882 */ /* 0x000fe20000000000 */
[----:B------:R-:W-:Y:S01]  /*46f0*/  UMOV UR25, 0x40004040 ;  /* 0x4000404000197882 */ /* 0x000fe20000000000 */
[----:B----4-:R-:W-:Y:S02]  /*4700*/  UIADD3 UR20, UPT, UPT, UR4, 0xc02, URZ ;  /* 0x00000c0204147890 */ /* 0x010fe4000fffe0ff */
[----:B------:R-:W-:Y:S02]  /*4710*/  UIADD3 UR18, UPT, UPT, UR6, 0x604, URZ ;  /* 0x0000060406127890 */ /* 0x000fe4000fffe0ff */
[----:B--2---:R-:W-:Y:S02]  /*4720*/  UIADD3 UR16, UPT, UPT, UR4, 0xc04, URZ ;  /* 0x00000c0404107890 */ /* 0x004fe4000fffe0ff */
[----:B------:R-:W-:Y:S01]  /*4730*/  UIADD3 UR10, UPT, UPT, UR6, 0x606, URZ ;  /* 0x00000606060a7890 */ /* 0x000fe2000fffe0ff */
[----:B------:R-:W-:Y:S01]  /*4740*/  R2UR.FILL UR65, R6 ;  /* 0x00000000064172ca */ /* 0x000fe200004e0000 */
[----:B------:R-:W-:Y:S01]  /*4750*/  UMOV UR14, 0x0 ;  /* 0x00000000000e7882 */ /* 0x000fe20000000000 */
[----:B------:R-:W-:Y:S01]  /*4760*/  UMOV UR15, 0x10200910 ;  /* 0x10200910000f7882 */ /* 0x000fe20000000000 */
[----:B------:R-:W-:Y:S01]  /*4770*/  UMOV UR12, 0x0 ;  /* 0x00000000000c7882 */ /* 0x000fe20000000000 */
[----:B------:R-:W-:Y:S01]  /*4780*/  UTCHMMA.2CTA gdesc[UR28], gdesc[UR30], tmem[UR8], tmem[UR14], idesc[UR15], UPT ;  /* 0x00ff0e1e1c0075ea */ /* 0x000fe2000ba00008 */
[----:B------:R-:W-:Y:S01]  /*4790*/  UTCHMMA.2CTA gdesc[UR56], gdesc[UR58], tmem[UR8], tmem[UR14], idesc[UR15], UPT ;  /* 0x00ff0e3a380075ea */ /* 0x000fe2000ba00008 */
[----:B------:R-:W-:Y:S01]  /*47a0*/  UMOV UR13, 0x10200910 ;  /* 0x10200910000d7882 */ /* 0x000fe20000000000 */
[----:B------:R-:W-:Y:S01]  /*47b0*/  UTCHMMA.2CTA gdesc[UR52], gdesc[UR54], tmem[UR8], tmem[UR14], idesc[UR15], UPT ;  /* 0x00ff0e36340075ea */ /* 0x000fe2000ba00008 */
[----:B------:R-:W-:Y:S01]  /*47c0*/  UIADD3 UR4, UPT, UPT, UR4, 0xc06, URZ ;  /* 0x00000c0604047890 */ /* 0x000fe2000fffe0ff */
[----:B------:R-:W-:Y:S01]  /*47d0*/  UTCHMMA.2CTA gdesc[UR48], gdesc[UR50], tmem[UR8], tmem[UR12], idesc[UR13], UPT ;  /* 0x00ff0c32300075ea */ /* 0x000fe2000ba00008 */
[----:B------:R-:W-:Y:S01]  /*47e0*/  UTCHMMA.2CTA gdesc[UR44], gdesc[UR46], tmem[UR8], tmem[UR12], idesc[UR13], UPT ;  /* 0x00ff0c2e2c0075ea */ /* 0x000fe2000ba00008 */
[----:B------:R-:W-:Y:S01]  /*47f0*/  UMOV UR6, 0x0 ;  /* 0x0000000000067882 */ /* 0x000fe20000000000 */
[----:B------:R-:W-:Y:S01]  /*4800*/  UTCHMMA.2CTA gdesc[UR40], gdesc[UR42], tmem[UR8], tmem[UR12], idesc[UR13], UPT ;  /* 0x00ff0c2a280075ea */ /* 0x000fe2000ba00008 */
[----:B------:R1:W-:Y:S01]  /*4810*/  UTCHMMA.2CTA gdesc[UR36], gdesc[UR38], tmem[UR8], tmem[UR6], idesc[UR7], UPT ;  /* 0x00ff0626240075ea */ /* 0x0003e2000ba00008 */
[----:B------:R2:W-:Y:S01]  /*4820*/  UTCHMMA.2CTA gdesc[UR32], gdesc[UR34], tmem[UR8], tmem[UR76], idesc[UR77], UPT ;  /* 0x00ff4c22200075ea */ /* 0x0005e2000ba00008 */
[----:B------:R-:W-:Y:S01]  /*4830*/  UMOV UR23, 0x40004040 ;  /* 0x4000404000177882 */ /* 0x000fe20000000000 */
[----:B------:R2:W-:Y:S01]  /*4840*/  UTCHMMA.2CTA gdesc[UR24], gdesc[UR26], tmem[UR8], tmem[UR74], idesc[UR75], UPT ;  /* 0x00ff4a1a180075ea */ /* 0x0005e2000ba00008 */
[----:B------:R-:W-:Y:S01]  /*4850*/  R2UR.FILL UR64, R5 ;  /* 0x00000000054072ca */ /* 0x000fe200004e0000 */
[----:B------:R2:W-:Y:S01]  /*4860*/  UTCHMMA.2CTA gdesc[UR20], gdesc[UR22], tmem[UR8], tmem[UR72], idesc[UR73], UPT ;  /* 0x00ff4816140075ea */ /* 0x0005e2000ba00008 */
[----:B------:R2:W-:Y:S01]  /*4870*/  UTCHMMA.2CTA gdesc[UR16], gdesc[UR18], tmem[UR8], tmem[UR70], idesc[UR71], UPT ;  /* 0x00ff4612100075ea */ /* 0x0005e2000ba00008 */
[----:B------:R2:W-:Y:S01]  /*4880*/  UTCHMMA.2CTA gdesc[UR4], gdesc[UR10], tmem[UR8], tmem[UR68], idesc[UR69], UPT ;  /* 0x00ff440a040075ea */ /* 0x0005e2000ba00008 */
[----:B------:R2:W-:Y:S09]  /*4890*/  UTCBAR.2CTA.MULTICAST [UR63], URZ, UR65 ;  /* 0x000000ff3f0073e9 */ /* 0x0005f20008200841 */
[----:B------:R-:W-:Y:S01]  /*48a0*/  UISETP.NE.AND UP0, UPT, UR60, UR64, UPT ;  /* 0x000000403c00728c */ /* 0x000fe2000bf05270 */
[----:B-1----:R-:W-:Y:S08]  /*48b0*/  UMOV UR7, UR9 ;  /* 0x0000000900077c82 */ /* 0x002ff00008000000 */
[----:B---3--:R-:W-:Y:S05]  /*48c0*/  BRA.U UP0, `(.L_x_75) ;  /* 0xfffffff900447547 */ /* 0x008fea000b83ffff */
.L_x_72:
[----:B--2---:R-:W-:Y:S01]  /*48d0*/  R2UR UR4, R4 ;  /* 0x00000000040472ca */ /* 0x004fe200000e0000 */
[----:B------:R-:W-:Y:S01]  /*48e0*/  UMOV UR60, UR64 ;  /* 0x00000040003c7c82 */ /* 0x000fe20008000000 */
[----:B------:R-:W-:-:S11]  /*48f0*/  R2UR UR5, R13 ;  /* 0x000000000d0572ca */ /* 0x000fd600000e0000 */
[----:B------:R-:W-:-:S09]  /*4900*/  UIADD3 UR4, UPT, UPT, UR4, 0x90, URZ ;  /* 0x0000009004047890 */ /* 0x000fd2000fffe0ff */
[----:B------:R2:W-:Y:S01]  /*4910*/  UTCBAR.2CTA.MULTICAST [UR4], URZ, UR5 ;  /* 0x000000ff040073e9 */ /* 0x0005e20008200805 */
[----:B------:R-:W-:Y:S02]  /*4920*/  NOP ;  /* 0x0000000000007918 */ /* 0x000fe40000000000 */
.L_x_70:
[----:B--2---:R-:W-:Y:S02]  /*4930*/  R2UR UR4, R14 ;  /* 0x000000000e0472ca */ /* 0x004fe400000e0000 */
[----:B------:R-:W-:-:S04]  /*4940*/  ISETP.NE.AND P0, PT, R10, 0x2, PT ;  /* 0x000000020a00780c */ /* 0x000fc80003f05270 */
[----:B-1----:R-:W-:Y:S02]  /*4950*/  SEL R3, RZ, 0x1, P0 ;  /* 0x00000001ff037807 */ /* 0x002fe40000000000 */
[----:B------:R-:W-:Y:S02]  /*4960*/  SEL R10, R10, RZ, P0 ;  /* 0x000000ff0a0a7207 */ /* 0x000fe40000000000 */
[----:B------:R-:W-:-:S03]  /*4970*/  LOP3.LUT R9, R9, R3, RZ, 0x3c, !PT ;  /* 0x0000000309097212 */ /* 0x000fc600078e3cff */
[----:B------:R-:W-:-:S04]  /*4980*/  UIADD3 UR4, UPT, UPT, UR4, 0x1, URZ ;  /* 0x0000000104047890 */ /* 0x000fc8000fffe0ff */
[----:B------:R-:W-:-:S04]  /*4990*/  UISETP.NE.AND UP0, UPT, UR4, 0x4, UPT ;  /* 0x000000040400788c */ /* 0x000fc8000bf05270 */
[----:B------:R-:W-:Y:S02]  /*49a0*/  USEL UR5, URZ, 0x1, UP0 ;  /* 0x00000001ff057887 */ /* 0x000fe40008000000 */
[----:B------:R-:W-:-:S04]  /*49b0*/  USEL UR4, UR4, URZ, UP0 ;  /* 0x000000ff04047287 */ /* 0x000fc80008000000 */
[----:B------:R-:W-:Y:S02]  /*49c0*/  LOP3.LUT R11, R11, UR5, RZ, 0x3c, !PT ;  /* 0x000000050b0b7c12 */ /* 0x000fe4000f8e3cff */
[----:B------:R-:W-:Y:S01]  /*49d0*/  IMAD.U32 R14, RZ, RZ, UR4 ;  /* 0x00000004ff0e7e24 */ /* 0x000fe2000f8e00ff */
[----:B------:R-:W-:Y:S06]  /*49e0*/  @P1 BRA `(.L_x_76) ;  /* 0xfffffff4005c1947 */ /* 0x000fec000383ffff */
[----:B------:R-:W1:Y:S01]  /*49f0*/  S2UR UR8, SR_CgaCtaId ;  /* 0x00000000000879c3 */ /* 0x000e620000008800 */
[----:B------:R-:W-:Y:S02]  /*4a00*/  ELECT P0, URZ, PT ;  /* 0x0000000000ff782f */ /* 0x000fe40003800000 */
[----:B------:R-:W-:Y:S01]  /*4a10*/  R2UR UR5, R2 ;  /* 0x00000000020572ca */ /* 0x000fe200000e0000 */
[----:B------:R-:W-:Y:S01]  /*4a20*/  UMOV UR4, 0x40 ;  /* 0x0000004000047882 */ /* 0x000fe20000000000 */
[----:B------:R-:W-:-:S03]  /*4a30*/  IMAD.MOV.U32 R2, RZ, RZ, 0x1 ;  /* 0x00000001ff027424 */ /* 0x000fc600078e00ff */
[----:B------:R-:W-:Y:S08]  /*4a40*/  UVIRTCOUNT.DEALLOC.SMPOOL 0x80 ;  /* 0x000000800000784c */ /* 0x000ff00000000000 */
[----:B------:R-:W-:Y:S02]  /*4a50*/  UISETP.NE.AND UP1, UPT, UR5, URZ, UPT ;  /* 0x000000ff0500728c */ /* 0x000fe4000bf25270 */
[----:B-1----:R-:W-:-:S09]  /*4a60*/  ULEA UR8, UR8, UR4, 0x18 ;  /* 0x0000000408087291 */ /* 0x002fd2000f8ec0ff */
[----:B------:R1:W-:Y:S01]  /*4a70*/  @P0 STS.U8 [UR8+0x1c], R2 ;  /* 0x00001c02ff000988 */ /* 0x0003e20008000008 */
[----:B------:R-:W-:Y:S05]  /*4a80*/  BRA.U UP1, `(.L_x_77) ;  /* 0x0000000101a87547 */ /* 0x000fea000b800000 */
[----:B------:R-:W-:Y:S01]  /*4a90*/  R2UR UR4, R14 ;  /* 0x000000000e0472ca */ /* 0x000fe200000e0000 */
[----:B------:R-:W-:Y:S01]  /*4aa0*/  UIADD3 UR7, UPT, UPT, UR62, 0xb0, URZ ;  /* 0x000000b03e077890 */ /* 0x000fe2000fffe0ff */
[----:B------:R-:W-:-:S11]  /*4ab0*/  SHF.L.U32 R3, R11, 0x1f, RZ ;  /* 0x0000001f0b037819 */ /* 0x000fd600000006ff */
[----:B------:R-:W-:-:S09]  /*4ac0*/  ULEA UR4, UR4, UR7, 0x3 ;  /* 0x0000000704047291 */ /* 0x000fd2000f8e18ff */
[----:B------:R-:W2:Y:S02]  /*4ad0*/  SYNCS.PHASECHK.TRANS64.TRYWAIT P0, [UR4], R3 ;  /* 0x00000003ff0075a7 */ /* 0x000ea40008001104 */
[----:B--2---:R-:W-:Y:S05]  /*4ae0*/  @!P0 BRA `(.L_x_78) ;  /* 0x0000008000848947 */ /* 0x004fea0003800000 */
.L_x_206:
[----:B------:R-:W-:-:S13]  /*4af0*/  R2UR UR4, R14 ;  /* 0x000000000e0472ca */ /* 0x000fda00000e0000 */
[----:B------:R-:W-:-:S04]  /*4b00*/  UIADD3 UR4, UPT, UPT, UR4, 0x1, URZ ;  /* 0x0000000104047890 */ /* 0x000fc8000fffe0ff */
[----:B------:R-:W-:-:S04]  /*4b10*/  UISETP.NE.AND UP0, UPT, UR4, 0x4, UPT ;  /* 0x000000040400788c */ /* 0x000fc8000bf05270 */
[----:B------:R-:W-:Y:S02]  /*4b20*/  USEL UR6, URZ, 0x1, UP0 ;  /* 0x00000001ff067887 */ /* 0x000fe40008000000 */
[----:B------:R-:W-:-:S04]  /*4b30*/  USEL UR4, UR4, URZ, UP0 ;  /* 0x000000ff04047287 */ /* 0x000fc80008000000 */
[----:B------:R-:W-:Y:S01]  /*4b40*/  ULEA UR5, UR4, UR7, 0x3 ;  /* 0x0000000704057291 */ /* 0x000fe2000f8e18ff */
[----:B-1----:R-:W-:-:S04]  /*4b50*/  LOP3.LUT R3, R11, UR6, RZ, 0x3c, !PT ;  /* 0x000000060b037c12 */ /* 0x002fc8000f8e3cff */
[----:B------:R-:W-:-:S04]  /*4b60*/  SHF.L.U32 R4, R3, 0x1f, RZ ;  /* 0x0000001f03047819 */ /* 0x000fc800000006ff */
[----:B------:R-:W1:Y:S02]  /*4b70*/  SYNCS.PHASECHK.TRANS64.TRYWAIT P0, [UR5], R4 ;  /* 0x00000004ff0075a7 */ /* 0x000e640008001105 */
[----:B-1----:R-:W-:Y:S05]  /*4b80*/  @!P0 BRA `(.L_x_79) ;  /* 0x0000008000748947 */ /* 0x002fea0003800000 */
.L_x_208:
[----:B------:R-:W-:-:S04]  /*4b90*/  UIADD3 UR4, UPT, UPT, UR4, 0x1, URZ ;  /* 0x0000000104047890 */ /* 0x000fc8000fffe0ff */
[----:B------:R-:W-:-:S04]  /*4ba0*/  UISETP.NE.AND UP0, UPT, UR4, 0x4, UPT ;  /* 0x000000040400788c */ /* 0x000fc8000bf05270 */
[----:B------:R-:W-:Y:S02]  /*4bb0*/  USEL UR6, URZ, 0x1, UP0 ;  /* 0x00000001ff067887 */ /* 0x000fe40008000000 */
[----:B------:R-:W-:-:S04]  /*4bc0*/  USEL UR4, UR4, URZ, UP0 ;  /* 0x000000ff04047287 */ /* 0x000fc80008000000 */
[----:B------:R-:W-:Y:S01]  /*4bd0*/  ULEA UR5, UR4, UR7, 0x3 ;  /* 0x0000000704057291 */ /* 0x000fe2000f8e18ff */
[----:B------:R-:W-:-:S04]  /*4be0*/  LOP3.LUT R3, R3, UR6, RZ, 0x3c, !PT ;  /* 0x0000000603037c12 */ /* 0x000fc8000f8e3cff */
[----:B-1----:R-:W-:-:S04]  /*4bf0*/  SHF.L.U32 R4, R3, 0x1f, RZ ;  /* 0x0000001f03047819 */ /* 0x002fc800000006ff */
[----:B------:R-:W1:Y:S02]  /*4c00*/  SYNCS.PHASECHK.TRANS64.TRYWAIT P0, [UR5], R4 ;  /* 0x00000004ff0075a7 */ /* 0x000e640008001105 */
[----:B-1----:R-:W-:Y:S05]  /*4c10*/  @!P0 BRA `(.L_x_80) ;  /* 0x0000008000688947 */ /* 0x002fea0003800000 */
.L_x_210:
[----:B------:R-:W-:-:S04]  /*4c20*/  UIADD3 UR4, UPT, UPT, UR4, 0x1, URZ ;  /* 0x0000000104047890 */ /* 0x000fc8000fffe0ff */
[----:B------:R-:W-:-:S04]  /*4c30*/  UISETP.NE.AND UP0, UPT, UR4, 0x4, UPT ;  /* 0x000000040400788c */ /* 0x000fc8000bf05270 */
[----:B------:R-:W-:Y:S02]  /*4c40*/  USEL UR5, URZ, 0x1, UP0 ;  /* 0x00000001ff057887 */ /* 0x000fe40008000000 */
[----:B------:R-:W-:-:S04]  /*4c50*/  USEL UR4, UR4, URZ, UP0 ;  /* 0x000000ff04047287 */ /* 0x000fc80008000000 */
[----:B------:R-:W-:Y:S01]  /*4c60*/  ULEA UR4, UR4, UR7, 0x3 ;  /* 0x0000000704047291 */ /* 0x000fe2000f8e18ff */
[----:B------:R-:W-:-:S04]  /*4c70*/  LOP3.LUT R3, R3, UR5, RZ, 0x3c, !PT ;  /* 0x0000000503037c12 */ /* 0x000fc8000f8e3cff */
[----:B------:R-:W-:Y:S01]  /*4c80*/  SHF.L.U32 R3, R3, 0x1f, RZ ;  /* 0x0000001f03037819 */ /* 0x000fe200000006ff */
[----:B-1----:R-:W-:-:S04]  /*4c90*/  IMAD.U32 R2, RZ, RZ, UR4 ;  /* 0x00000004ff027e24 */ /* 0x002fc8000f8e00ff */
[----:B------:R1:W2:Y:S03]  /*4ca0*/  SYNCS.PHASECHK.TRANS64.TRYWAIT P0, [R2+URZ], R3 ;  /* 0x00000003020075a7 */ /* 0x0002a600080011ff */
[----:B--2---:R-:W-:Y:S05]  /*4cb0*/  @!P0 NANOSLEEP.SYNCS 0x989680 ;  /* 0x009896800000895d */ /* 0x004fea0003900000 */
[----:B------:R-:W2:Y:S02]  /*4cc0*/  @!P0 SYNCS.PHASECHK.TRANS64 P0, [R2+URZ], R3 ;  /* 0x00000003020085a7 */ /* 0x000ea400080010ff */
[----:B--2---:R-:W-:Y:S05]  /*4cd0*/  @P0 BRA `(.L_x_81) ;  /* 0x0000000000240947 */ /* 0x004fea0003800000 */
.L_x_82:
[----:B--2---:R2:W3:Y:S02]  /*4ce0*/  SYNCS.PHASECHK.TRANS64.TRYWAIT P0, [R2+URZ], R3 ;  /* 0x00000003020075a7 */ /* 0x0044e400080011ff */
[----:B---3--:R-:W-:Y:S05]  /*4cf0*/  @!P0 NANOSLEEP.SYNCS 0x989680 ;  /* 0x009896800000895d */ /* 0x008fea0003900000 */
[----:B------:R-:W3:Y:S02]  /*4d00*/  @!P0 SYNCS.PHASECHK.TRANS64 P0, [R2+URZ], R3 ;  /* 0x00000003020085a7 */ /* 0x000ee400080010ff */
[----:B---3--:R-:W-:Y:S05]  /*4d10*/  @!P0 BRA `(.L_x_82) ;  /* 0xfffffffc00f08947 */ /* 0x008fea000383ffff */
[----:B------:R-:W-:Y:S05]  /*4d20*/  BRA `(.L_x_81) ;  /* 0x0000000000107947 */ /* 0x000fea0003800000 */
.L_x_77:
[----:B------:R-:W-:Y:S01]  /*4d30*/  R2UR UR5, R0 ;  /* 0x00000000000572ca */ /* 0x000fe200000e0000 */
[----:B------:R-:W-:-:S12]  /*4d40*/  UIADD3 UR4, UPT, UPT, UR62, 0xf0, URZ ;  /* 0x000000f03e047890 */ /* 0x000fd8000fffe0ff */
[----:B------:R-:W-:-:S09]  /*4d50*/  UPRMT UR4, UR5, 0x654, UR4 ;  /* 0x0000065405047896 */ /* 0x000fd20008000004 */
[----:B------:R-:W-:Y:S03]  /*4d60*/  SYNCS.ARRIVE.TRANS64.RED.A1T0 RZ, [UR4], RZ ;  /* 0x000000ffffff79a7 */ /* 0x000fe60008100404 */
.L_x_81:
[----:B-12---:R-:W-:Y:S01]  /*4d70*/  SHF.L.U32 R3, RZ, 0x1f, RZ ;  /* 0x0000001fff037819 */ /* 0x006fe200000006ff */
[----:B------:R-:W-:Y:S01]  /*4d80*/  UIADD3 UR4, UPT, UPT, UR62, 0xf0, URZ ;  /* 0x000000f03e047890 */ /* 0x000fe2000fffe0ff */
[----:B------:R-:W-:Y:S02]  /*4d90*/  PLOP3.LUT P0, PT, PT, PT, UP1, 0x80, 0x8 ;  /* 0x000000000008781c */ /* 0x000fe40003f0f018 */
[----:B------:R-:W1:Y:S02]  /*4da0*/  SYNCS.PHASECHK.TRANS64.TRYWAIT P1, [UR62+0xf0], R3 ;  /* 0x0000f003ff0075a7 */ /* 0x000e64000802113e */
[----:B-1----:R-:W-:Y:S09]  /*4db0*/  @!P1 BRA `(.L_x_83) ;  /* 0x0000008000189947 */ /* 0x002ff20003800000 */
.L_x_212:
[----:B------:R-:W-:Y:S02]  /*4dc0*/  R2UR UR6, R0 ;  /* 0x00000000000672ca */ /* 0x000fe400000e0000 */
[----:B------:R-:W-:-:S11]  /*4dd0*/  R2UR UR5, R16 ;  /* 0x00000000100572ca */ /* 0x000fd600000e0000 */
[----:B------:R-:W-:-:S03]  /*4de0*/  @!UP1 UPRMT UR4, UR6, 0x654, UR4 ;  /* 0x0000065406049896 */ /* 0x000fc60008000004 */
[----:B------:R-:W-:-:S06]  /*4df0*/  UMOV UR6, 0x1 ;  /* 0x0000000100067882 */ /* 0x000fcc0000000000 */
[----:B------:R-:W-:Y:S01]  /*4e00*/  @!P0 SYNCS.ARRIVE.TRANS64.RED.A1T0 RZ, [UR4], RZ ;  /* 0x000000ffffff89a7 */ /* 0x000fe20008100404 */
[----:B------:R-:W-:Y:S01]  /*4e10*/  NOP ;  /* 0x0000000000007918 */ /* 0x000fe20000000000 */
[----:B------:R-:W2:Y:S01]  /*4e20*/  LDS R0, [UR8+0x14] ;  /* 0x00001408ff007984 */ /* 0x000ea20008000800 */
[----:B------:R-:W-:-:S03]  /*4e30*/  ULOP3.LUT UR4, UR5, 0xffff, URZ, 0xc0, !UPT ;  /* 0x0000ffff05047892 */ /* 0x000fc6000f8ec0ff */
[----:B------:R-:W-:Y:S01]  /*4e40*/  UMOV UR5, 0xffff ;  /* 0x0000ffff00057882 */ /* 0x000fe20000000000 */
[----:B------:R-:W-:-:S04]  /*4e50*/  USHF.R.U32.HI UR4, URZ, 0x5, UR4 ;  /* 0x00000005ff047899 */ /* 0x000fc80008011604 */
[----:B------:R-:W-:Y:S02]  /*4e60*/  USHF.L.U32 UR5, UR5, UR4, URZ ;  /* 0x0000000405057299 */ /* 0x000fe400080006ff */
[----:B------:R-:W-:-:S04]  /*4e70*/  USHF.L.U32 UR4, UR6, UR4, URZ ;  /* 0x0000000406047299 */ /* 0x000fc800080006ff */
[----:B--2---:R-:W-:-:S04]  /*4e80*/  LOP3.LUT R0, R0, UR5, RZ, 0xc0, !PT ;  /* 0x0000000500007c12 */ /* 0x004fc8000f8ec0ff */
[----:B------:R-:W-:-:S13]  /*4e90*/  ISETP.NE.AND P0, PT, R0, UR5, PT ;  /* 0x0000000500007c0c */ /* 0x000fda000bf05270 */
[----:B------:R-:W-:Y:S05]  /*4ea0*/  @P0 BRA `(.L_x_84) ;  /* 0x0000000000580947 */ /* 0x000fea0003800000 */
[----:B------:R-:W2:Y:S02]  /*4eb0*/  LDS R0, [UR8+0x18] ;  /* 0x00001808ff007984 */ /* 0x000ea40008000800 */
[----:B--2---:R-:W-:-:S04]  /*4ec0*/  LOP3.LUT R0, R0, UR4, RZ, 0xc0, !PT ;  /* 0x0000000400007c12 */ /* 0x004fc8000f8ec0ff */
[----:B------:R-:W-:-:S13]  /*4ed0*/  ISETP.NE.AND P0, PT, R0, UR4, PT ;  /* 0x0000000400007c0c */ /* 0x000fda000bf05270 */
[----:B------:R-:W-:Y:S05]  /*4ee0*/  @P0 BRA `(.L_x_85) ;  /* 0x00000000003c0947 */ /* 0x000fea0003800000 */
[----:B-1----:R-:W1:Y:S01]  /*4ef0*/  S2R R2, SR_LANEID ;  /* 0x0000000000027919 */ /* 0x002e620000000000 */
[----:B------:R-:W-:-:S06]  /*4f00*/  ULOP3.LUT UR5, URZ, UR5, URZ, 0x33, !UPT ;  /* 0x00000005ff057292 */ /* 0x000fcc000f8e33ff */
[----:B------:R-:W-:-:S04]  /*4f10*/  IMAD.U32 R0, RZ, RZ, UR5 ;  /* 0x00000005ff007e24 */ /* 0x000fc8000f8e00ff */
[----:B------:R2:W3:Y:S02]  /*4f20*/  REDUX UR7, R0 ;  /* 0x00000000000773c4 */ /* 0x0004e40000000000 */
[----:B------:R4:W-:Y:S01]  /*4f30*/  UTCATOMSWS.AND URZ, UR5 ;  /* 0x0000000500ff79e3 */ /* 0x0009e20008000000 */
[----:B--2---:R-:W-:Y:S01]  /*4f40*/  LOP3.LUT R0, RZ, UR4, RZ, 0x33, !PT ;  /* 0x00000004ff007c12 */ /* 0x004fe2000f8e33ff */
[----:B------:R-:W-:Y:S02]  /*4f50*/  VOTEU.ANY UR4, UPT, PT ;  /* 0x0000000000047886 */ /* 0x000fe400038e0100 */
[----:B------:R-:W-:Y:S02]  /*4f60*/  UFLO.U32 UR4, UR4 ;  /* 0x00000004000472bd */ /* 0x000fe400080e0000 */
[----:B------:R-:W2:Y:S04]  /*4f70*/  REDUX UR6, R0 ;  /* 0x00000000000673c4 */ /* 0x000ea80000000000 */
[----:B-1----:R-:W-:-:S02]  /*4f80*/  ISETP.EQ.U32.AND P0, PT, R2, UR4, PT ;  /* 0x0000000402007c0c */ /* 0x002fc4000bf02070 */
[----:B---3--:R-:W-:-:S11]  /*4f90*/  MOV R2, UR7 ;  /* 0x0000000700027c02 */ /* 0x008fd60008000f00 */
[----:B------:R4:W-:Y:S01]  /*4fa0*/  @P0 ATOMS.AND RZ, [UR8+0x14], R2 ;  /* 0x00001402ffff098c */ /* 0x0009e2000a800008 */
[----:B--2---:R-:W-:-:S05]  /*4fb0*/  IMAD.U32 R0, RZ, RZ, UR6 ;  /* 0x00000006ff007e24 */ /* 0x004fca000f8e00ff */
[----:B------:R4:W-:Y:S01]  /*4fc0*/  @P0 ATOMS.AND RZ, [UR8+0x18], R0 ;  /* 0x00001800ffff098c */ /* 0x0009e2000a800008 */
[----:B------:R-:W-:Y:S05]  /*4fd0*/  BRA `(.L_x_86) ;  /* 0x0000000000147947 */ /* 0x000fea0003800000 */
.L_x_85:
[----:B-1----:R-:W-:Y:S02]  /*4fe0*/  MOV R2, 0x5000 ;  /* 0x0000500000027802 */ /* 0x002fe40000000f00 */
[----:B-----5:R-:W-:Y:S05]  /*4ff0*/  CALL.REL.NOINC `($__internal_0_$__cuda_sm10x_tcgen05_guardrail_trap_col_being_dealloced_not_returned_by_alloc) ;  /* 0x0000008400a07944 */ /* 0x020fea0003c00000 */
[----:B------:R-:W-:Y:S05]  /*5000*/  BRA `(.L_x_86) ;  /* 0x0000000000087947 */ /* 0x000fea0003800000 */
.L_x_84:
[----:B-1----:R-:W-:Y:S02]  /*5010*/  MOV R2, 0x5030 ;  /* 0x0000503000027802 */ /* 0x002fe40000000f00 */
[----:B-----5:R-:W-:Y:S05]  /*5020*/  CALL.REL.NOINC `($__internal_2_$__cuda_sm10x_tcgen05_guardrail_trap_unallocated_columns_being_dealloced) ;  /* 0x0000008400ac7944 */ /* 0x020fea0003c00000 */
.L_x_86:
[----:B------:R-:W-:Y:S01]  /*5030*/  NOP ;  /* 0x0000000000007918 */ /* 0x000fe20000000000 */
[----:B----4-:R-:W-:Y:S05]  /*5040*/  EXIT ;  /* 0x000000000000794d */ /* 0x010fea0003800000 */
.L_x_57:
[----:B------:R-:W-:-:S09]  /*5050*/  UISETP.NE.OR UP0, UPT, UR21, 0x3, !UP5 ;  /* 0x000000031500788c */ /* 0x000fd2000ef05670 */
[----:B------:R-:W-:Y:S05]  /*5060*/  BRA.U UP0, `(.L_x_87) ;  /* 0x0000001500dc7547 */ /* 0x000fea000b800000 */
[----:B------:R-:W2:Y:S01]  /*5070*/  LDCU UR37, c[0x0][0x370] ;  /* 0x00006e00ff2577ac */ /* 0x000ea20008000800 */
[----:B------:R-:W-:Y:S01]  /*5080*/  R2UR UR6, R60 ;  /* 0x000000003c0672ca */ /* 0x000fe200000e0000 */
[----:B------:R-:W3:Y:S01]  /*5090*/  LDC.64 R16, c[0x0][0x348] ;  /* 0x0000d200ff107b82 */ /* 0x000ee20000000a00 */
[----:B------:R-:W-:Y:S01]  /*50a0*/  HFMA2 R13, -RZ, RZ, 0, 0 ;  /* 0x00000000ff0d7431 */ /* 0x000fe200000001ff */
[----:B------:R-:W2:Y:S01]  /*50b0*/  LDCU.128 UR48, c[0x0][0xb10] ;  /* 0x00016200ff3077ac */ /* 0x000ea20008000c00 */
[----:B------:R-:W-:Y:S02]  /*50c0*/  IMAD.MOV.U32 R14, RZ, RZ, RZ ;  /* 0x000000ffff0e7224 */ /* 0x000fe400078e00ff */
[----:B------:R-:W-:Y:S01]  /*50d0*/  IMAD.MOV.U32 R7, RZ, RZ, 0x2000 ;  /* 0x00002000ff077424 */ /* 0x000fe200078e00ff */
[----:B------:R-:W4:Y:S02]  /*50e0*/  LDCU UR31, c[0x0][0x374] ;  /* 0x00006e80ff1f77ac */ /* 0x000f240008000800 */
[----:B------:R-:W1:Y:S01]  /*50f0*/  LDC.64 R2, c[0x0][0x888] ;  /* 0x00022200ff027b82 */ /* 0x000e620000000a00 */
[----:B------:R-:W4:Y:S01]  /*5100*/  LDCU UR15, c[0x0][0xb0c] ;  /* 0x00016180ff0f77ac */ /* 0x000f220008000800 */
[----:B------:R-:W3:Y:S06]  /*5110*/  LDCU UR46, c[0x0][0xb20] ;  /* 0x00016400ff2e77ac */ /* 0x000eec0008000800 */
[----:B------:R-:W1:Y:S01]  /*5120*/  LDC.64 R4, c[0x0][0x890] ;  /* 0x00022400ff047b82 */ /* 0x000e620000000a00 */
[----:B------:R-:W3:Y:S01]  /*5130*/  LDCU UR4, c[0x0][0xb30] ;  /* 0x00016600ff0477ac */ /* 0x000ee20008000800 */
[----:B------:R-:W-:Y:S01]  /*5140*/  UMOV UR21, 0x400 ;  /* 0x0000040000157882 */ /* 0x000fe20000000000 */
[----:B------:R-:W-:-:S02]  /*5150*/  UPLOP3.LUT UP1, UPT, UPT, UPT, UPT, 0x40, 0x4 ;  /* 0x000000000004789c */ /* 0x000fc40003f2e870 */
[----:B------:R-:W-:Y:S02]  /*5160*/  ULEA UR21, UR6, UR21, 0x18 ;  /* 0x0000001506157291 */ /* 0x000fe4000f8ec0ff */
[----:B--2---:R-:W-:Y:S02]  /*5170*/  UIMAD.WIDE.U32 UR6, UR37, UR48, URZ ;  /* 0x00000030250672a5 */ /* 0x004fe4000f8e00ff */
[----:B----4-:R-:W-:Y:S02]  /*5180*/  UIMAD.WIDE.U32 UR8, UR31, UR51, URZ ;  /* 0x000000331f0872a5 */ /* 0x010fe4000f8e00ff */
[----:B------:R-:W-:Y:S02]  /*5190*/  UISETP.GE.AND UP0, UPT, UR39, 0x1, UPT ;  /* 0x000000012700788c */ /* 0x000fe4000bf06270 */
[----:B------:R-:W-:Y:S01]  /*51a0*/  UISETP.NE.AND UP4, UPT, UR39, 0x1, UPT ;  /* 0x000000012700788c */ /* 0x000fe2000bf85270 */
[----:B------:R-:W-:Y:S02]  /*51b0*/  UMOV UR6, UR7 ;  /* 0x0000000700067c82 */ /* 0x000fe40008000000 */
[----:B------:R-:W-:Y:S01]  /*51c0*/  UMOV UR38, UR9 ;  /* 0x0000000900267c82 */ /* 0x000fe20008000000 */
[----:B------:R-:W2:Y:S01]  /*51d0*/  LDCU.64 UR22, c[0x0][0xb28] ;  /* 0x00016500ff1677ac */ /* 0x000ea20008000a00 */
[----:B------:R-:W-:-:S02]  /*51e0*/  UISETP.NE.AND UP6, UPT, UR15, 0x1, UPT ;  /* 0x000000010f00788c */ /* 0x000fc4000bfc5270 */
[----:B------:R-:W-:Y:S02]  /*51f0*/  UISETP.NE.AND UP5, UPT, UR50, 0x1, UPT ;  /* 0x000000013200788c */ /* 0x000fe4000bfa5270 */
[----:B------:R-:W-:Y:S02]  /*5200*/  UIADD3 UR41, UPT, UPT, UR21, 0x20, URZ ;  /* 0x0000002015297890 */ /* 0x000fe4000fffe0ff */
[----:B------:R-:W-:Y:S02]  /*5210*/  UIADD3 UR33, UPT, UPT, UR21, 0x28, URZ ;  /* 0x0000002815217890 */ /* 0x000fe4000fffe0ff */
[----:B------:R-:W-:Y:S02]  /*5220*/  UIADD3 UR25, UPT, UPT, UR21, 0x30, URZ ;  /* 0x0000003015197890 */ /* 0x000fe4000fffe0ff */
[----:B------:R-:W-:Y:S02]  /*5230*/  UIADD3 UR17, UPT, UPT, UR21, 0x38, URZ ;  /* 0x0000003815117890 */ /* 0x000fe4000fffe0ff */
[----:B------:R-:W-:-:S02]  /*5240*/  USHF.R.U32.HI UR45, URZ, UR49, UR6 ;  /* 0x00000031ff2d7299 */ /* 0x000fc40008011606 */
[----:B---3--:R-:W-:Y:S02]  /*5250*/  USHF.R.U32.HI UR38, URZ, UR46, UR38 ;  /* 0x0000002eff267299 */ /* 0x008fe40008011626 */
[----:B------:R-:W-:-:S11]  /*5260*/  UISETP.NE.AND UP3, UPT, UR4, 0x1, UPT ;  /* 0x000000010400788c */ /* 0x000fd6000bf65270 */
.L_x_102:
[C---:B------:R-:W-:Y:S02]  /*5270*/  LEA R12, R14.reuse, UR21, 0x3 ;  /* 0x000000150e0c7c11 */ /* 0x040fe4000f8e18ff */
[----:B------:R-:W-:Y:S02]  /*5280*/  SHF.L.U32 R0, R13, 0x1f, RZ ;  /* 0x0000001f0d007819 */ /* 0x000fe400000006ff */
[----:B------:R-:W-:Y:S02]  /*5290*/  LEA R8, R14, UR21, 0x4 ;  /* 0x000000150e087c11 */ /* 0x000fe4000f8e20ff */
[----:B---3--:R-:W3:Y:S02]  /*52a0*/  SYNCS.PHASECHK.TRANS64.TRYWAIT P0, [R12+URZ+0x70], R0 ;  /* 0x000070000c0075a7 */ /* 0x008ee400080011ff */
[----:B---3--:R-:W-:Y:S05]  /*52b0*/  @!P0 BRA `(.L_x_88) ;  /* 0x0000007800f08947 */ /* 0x008fea0003800000 */
.L_x_213:
        /* <DEDUP_REMOVED lines=8> */
[----:B----4-:R-:W-:Y:S11]  /*5340*/  LOP3.LUT P0, RZ, R10, 0x1, RZ, 0xc0, !PT ;  /* 0x000000010aff7812 */ /* 0x010ff6000780c0ff */
[----:B------:R-:W-:Y:S02]  /*5350*/  @!UPT UIADD3 URZ, UPT, UPT, URZ, URZ, URZ ;  /* 0x000000fffffff290 */ /* 0x000fe4000fffe0ff */
[----:B-1----:R-:W-:Y:S01]  /*5360*/  VOTEU.ANY UP2, P0 ;  /* 0x0000000000ff7886 */ /* 0x002fe20000040100 */
[----:B------:R-:W-:Y:S11]  /*5370*/  PLOP3.LUT P0, PT, PT, PT, UP2, 0x80, 0x8 ;  /* 0x000000000008781c */ /* 0x000ff60003f0f028 */
[----:B------:R-:W-:Y:S02]  /*5380*/  @!UPT UIADD3 URZ, UPT, UPT, URZ, URZ, URZ ;  /* 0x000000fffffff290 */ /* 0x000fe4000fffe0ff */
[----:B---3--:R-:W-:Y:S02]  /*5390*/  @P0 SHF.R.U32.HI R0, RZ, 0x10, R9 ;  /* 0x00000010ff000819 */ /* 0x008fe40000011609 */
[----:B------:R-:W-:Y:S02]  /*53a0*/  @P0 MOV R6, R8 ;  /* 0x0000000800060202 */ /* 0x000fe40000000f00 */
[----:B------:R-:W-:Y:S01]  /*53b0*/  @P0 R2UR UR4, R0 ;  /* 0x00000000000402ca */ /* 0x000fe200000e0000 */
[----:B------:R-:W-:Y:S01]  /*53c0*/  VIADD R0, R12, 0x80 ;  /* 0x000000800c007836 */ /* 0x000fe20000000000 */
[----:B------:R-:W-:Y:S02]  /*53d0*/  @P0 LOP3.LUT R8, R9, 0xffff, RZ, 0xc0, !PT ;  /* 0x0000ffff09080812 */ /* 0x000fe400078ec0ff */
[----:B------:R-:W-:Y:S02]  /*53e0*/  @P0 R2UR UR6, R6 ;  /* 0x00000000060602ca */ /* 0x000fe400000e0000 */
[----:B------:R-:W-:Y:S02]  /*53f0*/  PRMT R0, RZ, 0x654, R0 ;  /* 0x00000654ff007816 */ /* 0x000fe40000000000 */
[----:B------:R-:W-:Y:S02]  /*5400*/  @P0 R2UR UR5, R8 ;  /* 0x00000000080502ca */ /* 0x000fe400000e0000 */
[----:B------:R1:W-:Y:S03]  /*5410*/  SYNCS.ARRIVE.TRANS64.RED.A1T0 RZ, [R0+URZ], RZ ;  /* 0x000000ff00ff79a7 */ /* 0x0003e600081004ff */
[----:B------:R-:W-:Y:S04]  /*5420*/  @UP2 UMOV UR30, UR4 ;  /* 0x00000004001e2c82 */ /* 0x000fe80008000000 */
[----:B------:R-:W-:Y:S04]  /*5430*/  @UP2 UMOV UR14, UR6 ;  /* 0x00000006000e2c82 */ /* 0x000fe80008000000 */
[----:B------:R-:W-:Y:S01]  /*5440*/  @UP2 UMOV UR13, UR5 ;  /* 0x00000005000d2c82 */ /* 0x000fe20008000000 */
[----:B------:R-:W-:Y:S05]  /*5450*/  BRA.U !UP0, `(.L_x_89) ;  /* 0x0000000108a47547 */ /* 0x000fea000b800000 */
[----:B------:R-:W-:Y:S02]  /*5460*/  UIMAD.WIDE.U32 UR18, UR13, UR51, URZ ;  /* 0x000000330d1272a5 */ /* 0x000fe4000f8e00ff */
[----:B------:R-:W-:Y:S02]  /*5470*/  UIMAD.WIDE.U32 UR26, UR14, UR48, URZ ;  /* 0x000000300e1a72a5 */ /* 0x000fe4000f8e00ff */
[----:B------:R-:W-:Y:S02]  /*5480*/  USEL UR4, UR31, UR38, !UP5 ;  /* 0x000000261f047287 */ /* 0x000fe4000e800000 */
[----:B------:R-:W-:Y:S02]  /*5490*/  USEL UR7, UR37, UR45, !UP6 ;  /* 0x0000002d25077287 */ /* 0x000fe4000f000000 */
[----:B--2---:R-:W-:Y:S02]  /*54a0*/  UIMAD.WIDE.U32 UR8, UR4, UR22, URZ ;  /* 0x00000016040872a5 */ /* 0x004fe4000f8e00ff */
[----:B------:R-:W-:Y:S01]  /*54b0*/  UIMAD.WIDE.U32 UR10, UR7, UR22, URZ ;  /* 0x00000016070a72a5 */ /* 0x000fe2000f8e00ff */
[----:B------:R-:W-:Y:S02]  /*54c0*/  UMOV UR5, UR19 ;  /* 0x0000001300057c82 */ /* 0x000fe40008000000 */
[----:B------:R-:W-:Y:S03]  /*54d0*/  USHF.R.U32.HI UR6, URZ, UR46, UR5 ;  /* 0x0000002eff067299 */ /* 0x000fe60008011605 */
[----:B------:R-:W-:Y:S01]  /*54e0*/  UMOV UR5, UR27 ;  /* 0x0000001b00057c82 */ /* 0x000fe20008000000 */
[----:B------:R-:W-:Y:S02]  /*54f0*/  USEL UR6, UR13, UR6, !UP5 ;  /* 0x000000060d067287 */ /* 0x000fe4000e800000 */
[----:B------:R-:W-:Y:S03]  /*5500*/  USHF.R.U32.HI UR12, URZ, UR49, UR5 ;  /* 0x00000031ff0c7299 */ /* 0x000fe60008011605 */
[----:B------:R-:W-:Y:S02]  /*5510*/  UMOV UR5, UR9 ;  /* 0x0000000900057c82 */ /* 0x000fe40008000000 */
[----:B------:R-:W-:Y:S03]  /*5520*/  @UP4 USHF.R.U32.HI UR4, URZ, UR23, UR5 ;  /* 0x00000017ff044299 */ /* 0x000fe60008011605 */
[----:B------:R-:W-:Y:S01]  /*5530*/  UMOV UR5, UR11 ;  /* 0x0000000b00057c82 */ /* 0x000fe20008000000 */
[----:B------:R-:W-:Y:S02]  /*5540*/  UIMAD UR4, UR39, UR4, URZ ;  /* 0x00000004270472a4 */ /* 0x000fe4000f8e02ff */
[----:B------:R-:W-:Y:S02]  /*5550*/  @UP4 USHF.R.U32.HI UR7, URZ, UR23, UR5 ;  /* 0x00000017ff074299 */ /* 0x000fe40008011605 */
[----:B------:R-:W-:Y:S02]  /*5560*/  UIMAD.WIDE.U32 UR10, UR6, UR22, URZ ;  /* 0x00000016060a72a5 */ /* 0x000fe4000f8e00ff */
[----:B------:R-:W-:Y:S02]  /*5570*/  USEL UR5, UR14, UR12, !UP6 ;  /* 0x0000000c0e057287 */ /* 0x000fe4000f000000 */
[----:B------:R-:W-:Y:S02]  /*5580*/  UIMAD UR8, UR39, UR7, URZ ;  /* 0x00000007270872a4 */ /* 0x000fe4000f8e02ff */
[----:B------:R-:W-:Y:S03]  /*5590*/  UISETP.GE.AND UP0, UPT, UR6, UR4, UPT ;  /* 0x000000040600728c */ /* 0x000fe6000bf06270 */
[----:B------:R-:W-:Y:S01]  /*55a0*/  UMOV UR4, UR11 ;  /* 0x0000000b00047c82 */ /* 0x000fe20008000000 */
[----:B------:R-:W-:Y:S02]  /*55b0*/  UISETP.GE.OR UP0, UPT, UR5, UR8, UP0 ;  /* 0x000000080500728c */ /* 0x000fe40008706670 */
[----:B------:R-:W-:Y:S02]  /*55c0*/  USHF.R.U32.HI UR4, URZ, UR23, UR4 ;  /* 0x00000017ff047299 */ /* 0x000fe40008011604 */
[----:B------:R-:W-:Y:S02]  /*55d0*/  UIMAD.WIDE.U32 UR8, UR5, UR22, URZ ;  /* 0x00000016050872a5 */ /* 0x000fe4000f8e00ff */
[----:B------:R-:W-:Y:S04]  /*55e0*/  USEL UR10, UR6, UR4, !UP4 ;  /* 0x00000004060a7287 */ /* 0x000fe8000e000000 */
[----:B------:R-:W-:Y:S01]  /*55f0*/  UIADD3 UR11, UPT, UPT, -UR10, URZ, URZ ;  /* 0x000000ff0a0b7290 */ /* 0x000fe2000fffe1ff */
[----:B------:R-:W-:Y:S02]  /*5600*/  @!UP0 UMOV UR4, UR9 ;  /* 0x0000000900048c82 */ /* 0x000fe40008000000 */
[----:B------:R-:W-:Y:S02]  /*5610*/  @!UP0 USHF.R.U32.HI UR4, URZ, UR23, UR4 ;  /* 0x00000017ff048299 */ /* 0x000fe40008011604 */
[----:B------:R-:W-:Y:S02]  /*5620*/  UIMAD UR8, UR39, UR11, UR6 ;  /* 0x0000000b270872a4 */ /* 0x000fe4000f8e0206 */
[----:B------:R-:W-:Y:S04]  /*5630*/  @!UP0 USEL UR4, UR5, UR4, !UP4 ;  /* 0x0000000405048287 */ /* 0x000fe8000e000000 */
[----:B------:R-:W-:Y:S02]  /*5640*/  @!UP0 UIMAD UR7, UR7, UR8, UR4 ;  /* 0x00000008070782a4 */ /* 0x000fe4000f8e0204 */
[----:B------:R-:W-:Y:S02]  /*5650*/  @!UP0 UIADD3 UR9, UPT, UPT, UR10, -UR4, URZ ;  /* 0x800000040a098290 */ /* 0x000fe4000fffe0ff */
[----:B------:R-:W-:Y:S02]  /*5660*/  UIADD3 UR8, UPT, UPT, -UR6, URZ, URZ ;  /* 0x000000ff06087290 */ /* 0x000fe4000fffe1ff */
[----:B------:R-:W-:Y:S02]  /*5670*/  UIADD3 UR4, UPT, UPT, -UR5, URZ, URZ ;  /* 0x000000ff05047290 */ /* 0x000fe4000fffe1ff */
[----:B------:R-:W-:Y:S03]  /*5680*/  @!UP0 UIMAD UR6, UR9, UR39, UR5 ;  /* 0x00000027090682a4 */ /* 0x000fe6000f8e0205 */
[----:B------:R-:W-:Y:S01]  /*5690*/  @!UP0 UMOV UR5, UR7 ;  /* 0x0000000700058c82 */ /* 0x000fe20008000000 */
[----:B------:R-:W-:Y:S02]  /*56a0*/  UIMAD UR7, UR15, UR4, UR14 ;  /* 0x000000040f0772a4 */ /* 0x000fe4000f8e020e */
[----:B------:R-:W-:Y:S02]  /*56b0*/  UIMAD UR4, UR50, UR8, UR13 ;  /* 0x00000008320472a4 */ /* 0x000fe4000f8e020d */
[----:B------:R-:W-:Y:S02]  /*56c0*/  UIMAD UR14, UR5, UR15, UR7 ;  /* 0x0000000f050e72a4 */ /* 0x000fe4000f8e0207 */
[----:B------:R-:W-:Y:S11]  /*56d0*/  UIMAD UR13, UR6, UR50, UR4 ;  /* 0x00000032060d72a4 */ /* 0x000ff6000f8e0204 */
[----:B------:R-:W-:Y:S01]  /*56e0*/  @!UPT UIADD3 URZ, UPT, UPT, URZ, URZ, URZ ;  /* 0x000000fffffff290 */ /* 0x000fe2000fffe0ff */
.L_x_89:
[----:B------:R-:W3:Y:S01]  /*56f0*/  @!UP3 LDCU.128 UR8, c[0x0][0xb10] ;  /* 0x00016200ff08b7ac */ /* 0x000ee20008000c00 */
[----:B------:R-:W-:Y:S01]  /*5700*/  IMAD.MOV.U32 R10, RZ, RZ, 0x1 ;  /* 0x00000001ff0a7424 */ /* 0x000fe200078e00ff */
[C---:B------:R-:W-:Y:S02]  /*5710*/  ISETP.NE.U32.AND P1, PT, R4.reuse, RZ, PT ;  /* 0x000000ff0400720c */ /* 0x040fe40003f25070 */
[----:B------:R-:W-:Y:S02]  /*5720*/  ISETP.NE.U32.AND P0, PT, R4, RZ, PT ;  /* 0x000000ff0400720c */ /* 0x000fe40003f05070 */
[C---:B------:R-:W-:Y:S01]  /*5730*/  ISETP.NE.AND.EX P1, PT, R5.reuse, RZ, PT, P1 ;  /* 0x000000ff0500720c */ /* 0x040fe20003f25310 */
[----:B------:R-:W4:Y:S01]  /*5740*/  @!UP3 LDCU UR5, c[0x0][0xb0c] ;  /* 0x00016180ff05b7ac */ /* 0x000f220008000800 */
[----:B------:R-:W-:Y:S02]  /*5750*/  ISETP.NE.AND.EX P0, PT, R5, RZ, PT, P0 ;  /* 0x000000ff0500720c */ /* 0x000fe40003f05300 */
[----:B------:R-:W-:Y:S01]  /*5760*/  SHF.L.U32 R10, R10, 0x1f, RZ ;  /* 0x0000001f0a0a7819 */ /* 0x000fe200000006ff */
[----:B------:R-:W-:Y:S02]  /*5770*/  USHF.L.U32 UR43, UR16, 0x7, URZ ;  /* 0x00000007102b7899 */ /* 0x000fe400080006ff */
[----:B------:R-:W-:Y:S02]  /*5780*/  USHF.L.U32 UR42, UR20, 0x7, URZ ;  /* 0x00000007142a7899 */ /* 0x000fe400080006ff */
[----:B---3--:R-:W-:Y:S07]  /*5790*/  UIMAD.WIDE.U32 UR6, UR14, UR8, URZ ;  /* 0x000000080e0672a5 */ /* 0x008fee000f8e00ff */
[----:B------:R-:W-:Y:S01]  /*57a0*/  @!UP3 UMOV UR4, UR7 ;  /* 0x000000070004bc82 */ /* 0x000fe20008000000 */
[----:B----4-:R-:W-:Y:S02]  /*57b0*/  @!UP3 UISETP.NE.AND UP0, UPT, UR5, 0x1, UPT ;  /* 0x000000010500b88c */ /* 0x010fe4000bf05270 */
[----:B------:R-:W-:Y:S02]  /*57c0*/  @!UP3 USHF.R.U32.HI UR4, URZ, UR9, UR4 ;  /* 0x00000009ff04b299 */ /* 0x000fe40008011604 */
[----:B------:R-:W-:Y:S02]  /*57d0*/  UIMAD.WIDE.U32 UR6, UR13, UR11, URZ ;  /* 0x0000000b0d0672a5 */ /* 0x000fe4000f8e00ff */
[----:B------:R-:W-:Y:S02]  /*57e0*/  @!UP3 USEL UR8, UR14, UR4, !UP0 ;  /* 0x000000040e08b287 */ /* 0x000fe4000c000000 */
[----:B------:R-:W-:Y:S03]  /*57f0*/  @!UP3 UISETP.NE.AND UP0, UPT, UR10, 0x1, UPT ;  /* 0x000000010a00b88c */ /* 0x000fe6000bf05270 */
[----:B------:R-:W-:Y:S02]  /*5800*/  @!UP3 UMOV UR6, UR7 ;  /* 0x000000070006bc82 */ /* 0x000fe40008000000 */
[----:B------:R-:W3:Y:S02]  /*5810*/  @!UP3 LDCU UR4, c[0x0][0xb20] ;  /* 0x00016400ff04b7ac */ /* 0x000ee40008000800 */
[----:B---3--:R-:W-:Y:S04]  /*5820*/  @!UP3 USHF.R.U32.HI UR6, URZ, UR4, UR6 ;  /* 0x00000004ff06b299 */ /* 0x008fe80008011606 */
[----:B------:R-:W-:Y:S04]  /*5830*/  @!UP3 USEL UR6, UR13, UR6, !UP0 ;  /* 0x000000060d06b287 */ /* 0x000fe8000c000000 */
[----:B------:R-:W-:Y:S02]  /*5840*/  @!UP3 UIADD3 UR4, UPT, UPT, -UR8, UR6, URZ ;  /* 0x000000060804b290 */ /* 0x000fe4000fffe1ff */
[----:B------:R-:W-:Y:S02]  /*5850*/  @!UP3 UIADD3 UR6, UPT, UPT, UR8, -UR6, URZ ;  /* 0x800000060806b290 */ /* 0x000fe4000fffe0ff */
[----:B------:R-:W-:Y:S02]  /*5860*/  @!UP3 UIMAD UR14, UR4, UR5, UR14 ;  /* 0x00000005040eb2a4 */ /* 0x000fe4000f8e020e */
[----:B------:R-:W-:Y:S01]  /*5870*/  @!UP3 UIMAD UR13, UR6, UR10, UR13 ;  /* 0x0000000a060db2a4 */ /* 0x000fe2000f8e020d */
[----:B------:R-:W-:Y:S11]  /*5880*/  BRA.U UP1, `(.L_x_90) ;  /* 0x0000000101107547 */ /* 0x000ff6000b800000 */
[----:B------:R-:W-:Y:S04]  /*5890*/  MOV R6, UR53 ;  /* 0x0000003500067c02 */ /* 0x000fe80008000f00 */
[----:B------:R-:W-:Y:S04]  /*58a0*/  SHF.L.U32 R6, R6, 0x1f, RZ ;  /* 0x0000001f06067819 */ /* 0x000fe800000006ff */
[----:B------:R-:W3:Y:S02]  /*58b0*/  SYNCS.PHASECHK.TRANS64.TRYWAIT P2, [UR21+0x68], R6 ;  /* 0x00006806ff0075a7 */ /* 0x000ee40008041115 */
[----:B---3--:R-:W-:Y:S05]  /*58c0*/  @!P2 BRA `(.L_x_91) ;  /* 0x000000740080a947 */ /* 0x008fea0003800000 */
.L_x_90:
[----:B------:R-:W-:Y:S05]  /*58d0*/  @!P1 BRA `(.L_x_92) ;  /* 0x0000000000309947 */ /* 0x000fea0003800000 */
[----:B------:R-:W-:Y:S01]  /*58e0*/  ISETP.NE.U32.AND P1, PT, R2, RZ, PT ;  /* 0x000000ff0200720c */ /* 0x000fe20003f25070 */
[----:B------:R-:W3:Y:S01]  /*58f0*/  LDCU.64 UR4, c[0x0][0x358] ;  /* 0x00006b00ff0477ac */ /* 0x000ee20008000a00 */
[----:B------:R-:W-:Y:S02]  /*5900*/  IMAD.MOV.U32 R56, RZ, RZ, 0x1 ;  /* 0x00000001ff387424 */ /* 0x000fe400078e00ff */
[----:B------:R-:W-:Y:S11]  /*5910*/  ISETP.NE.AND.EX P1, PT, R3, RZ, PT, P1 ;  /* 0x000000ff0300720c */ /* 0x000ff60003f25310 */
[----:B------:R-:W-:Y:S02]  /*5920*/  @!UPT UIADD3 URZ, UPT, UPT, URZ, URZ, URZ ;  /* 0x000000fffffff290 */ /* 0x000fe4000fffe0ff */
[----:B------:R-:W4:Y:S01]  /*5930*/  @P1 LDC.64 R8, c[0x0][0x888] ;  /* 0x00022200ff081b82 */ /* 0x000f220000000a00 */
[----:B-1----:R-:W-:Y:S04]  /*5940*/  @P1 IMAD R0, R4, UR60, RZ ;  /* 0x0000003c04001c24 */ /* 0x002fe8000f8e02ff */
[----:B----4-:R-:W-:Y:S04]  /*5950*/  @P1 IMAD.WIDE R8, R0, 0x4, R8 ;  /* 0x0000000400081825 */ /* 0x010fe800078e0208 */
[----:B------:R-:W-:Y:S01]  /*5960*/  HFMA2 R0, -RZ, RZ, 0, 5.9604644775390625e-08 ;  /* 0x00000001ff007431 */ /* 0x000fe200000001ff */
[----:B---3-5:R3:W5:Y:S04]  /*5970*/  @P1 LDG.E R27, desc[UR4][R8.64] ;  /* 0x00000004081b1981 */ /* 0x028768000c1e1900 */
[----:B------:R-:W-:Y:S01]  /*5980*/  @!P1 PRMT R56, R0, 0x7610, R56 ;  /* 0x0000761000389816 */ /* 0x000fe20000000038 */
[----:B---3--:R-:W4:Y:S06]  /*5990*/  @!P1 LDC R27, c[0x0][0x880] ;  /* 0x00022000ff1b9b82 */ /* 0x008f2c0000000800 */
.L_x_92:
[----:B----45:R-:W-:Y:S01]  /*59a0*/  @!P0 FSETP.EQ.AND P1, PT, R27, RZ, PT ;  /* 0x000000ff1b00820b */ /* 0x030fe20003f22000 */
[----:B------:R-:W-:Y:S01]  /*59b0*/  @!UPT UIADD3 URZ, UPT, UPT, URZ, URZ, URZ ;  /* 0x000000fffffff290 */ /* 0x000fe2000fffe0ff */
[----:B------:R-:W-:Y:S11]  /*59c0*/  @!P0 BRA `(.L_x_93) ;  /* 0x0000000000188947 */ /* 0x000ff60003800000 */
[----:B------:R-:W-:Y:S02]  /*59d0*/  LOP3.LUT P0, RZ, R56, 0xff, RZ, 0xc0, !PT ;  /* 0x000000ff38ff7812 */ /* 0x000fe4000780c0ff */
[----:B------:R-:W-:Y:S04]  /*59e0*/  ISETP.NE.U32.AND P1, PT, R2, RZ, PT ;  /* 0x000000ff0200720c */ /* 0x000fe80003f25070 */
[----:B------:R-:W-:Y:S04]  /*59f0*/  ISETP.NE.AND.EX P1, PT, R3, RZ, PT, P1 ;  /* 0x000000ff0300720c */ /* 0x000fe80003f25310 */
[----:B------:R-:W-:Y:S03]  /*5a00*/  PLOP3.LUT P1, PT, P1, PT, PT, 0x8, 0x80 ;  /* 0x000000000080781c */ /* 0x000fe60000f2e170 */
[----:B------:R-:W-:Y:S11]  /*5a10*/  @P0 FSETP.EQ.AND P1, PT, R27, RZ, PT ;  /* 0x000000ff1b00020b */ /* 0x000ff60003f22000 */
[----:B------:R-:W-:Y:S02]  /*5a20*/  @!UPT UIADD3 URZ, UPT, UPT, URZ, URZ, URZ ;  /* 0x000000fffffff290 */ /* 0x000fe4000fffe0ff */
.L_x_93:
[----:B------:R-:W3:Y:S01]  /*5a30*/  SYNCS.PHASECHK.TRANS64.TRYWAIT P2, [UR21+0x40], R10 ;  /* 0x0000400aff0075a7 */ /* 0x000ee20008041115 */
[----:B------:R-:W-:Y:S04]  /*5a40*/  ELECT P0, URZ, PT ;  /* 0x0000000000ff782f */ /* 0x000fe80003800000 */
[----:B------:R-:W-:Y:S11]  /*5a50*/  PLOP3.LUT P1, PT, P1, P0, PT, 0xf2, 0x2f ;  /* 0x00000000002f781c */ /* 0x000ff60000f21e72 */
[----:B------:R-:W-:Y:S02]  /*5a60*/  @!UPT UIADD3 URZ, UPT, UPT, URZ, URZ, URZ ;  /* 0x000000fffffff290 */ /* 0x000fe4000fffe0ff */
[----:B------:R-:W-:Y:S05]  /*5a70*/  @!P1 IADD3 R8, P0, PT, R16, 0x580, RZ ;  /* 0x0000058010089810 */ /* 0x000fea0007f1e0ff */
[----:B-1----:R-:W-:Y:S01]  /*5a80*/  @!P1 IMAD.X R6, RZ, RZ, R17, P0 ;  /* 0x000000ffff069224 */ /* 0x002fe200000e0611 */
[----:B---3--:R-:W-:Y:S07]  /*5a90*/  @!P2 BRA `(.L_x_94) ;  /* 0x000000740024a947 */ /* 0x008fee0003800000 */
.L_x_216:
[----:B------:R-:W-:Y:S01]  /*5aa0*/  @!P1 R2UR UR5, R8 ;  /* 0x00000000080592ca */ /* 0x000fe200000e0000 */
[----:B------:R-:W-:Y:S01]  /*5ab0*/  VOTEU.ALL UP0, P1 ;  /* 0x0000000000ff7886 */ /* 0x000fe20000800000 */
[----:B------:R-:W-:Y:S01]  /*5ac0*/  @!P1 R2UR UR4, R6 ;  /* 0x00000000060492ca */ /* 0x000fe200000e0000 */
[----:B-1----:R-:W-:Y:S01]  /*5ad0*/  @!P1 IMAD.MOV.U32 R0, RZ, RZ, 0x2000 ;  /* 0x00002000ff009424 */ /* 0x002fe200078e00ff */
[----:B------:R-:W-:Y:S01]  /*5ae0*/  R2UR UR6, R60 ;  /* 0x000000003c0672ca */ /* 0x000fe200000e0000 */
[----:B------:R-:W-:Y:S01]  /*5af0*/  UMOV UR8, 0x0 ;  /* 0x0000000000087882 */ /* 0x000fe20000000000 */
[----:B------:R-:W-:Y:S01]  /*5b00*/  @!UP0 UIADD3 UR40, UPT, UPT, UR21, 0x200, URZ ;  /* 0x0000020015288890 */ /* 0x000fe2000fffe0ff */
[----:B------:R-:W-:Y:S01]  /*5b10*/  VOTEU.ALL UP0, P1 ;  /* 0x0000000000ff7886 */ /* 0x000fe20000800000 */
[----:B------:R-:W-:Y:S01]  /*5b20*/  UMOV UR9, 0x10000000 ;  /* 0x1000000000097882 */ /* 0x000fe20000000000 */
[----:B------:R-:W-:Y:S04]  /*5b30*/  UMOV UR44, UR60 ;  /* 0x0000003c002c7c82 */ /* 0x000fe80008000000 */
[----:B------:R-:W-:Y:S02]  /*5b40*/  IMAD.U32 R8, RZ, RZ, UR5 ;  /* 0x00000005ff087e24 */ /* 0x000fe4000f8e00ff */
[----:B------:R-:W-:Y:S02]  /*5b50*/  IMAD.U32 R9, RZ, RZ, UR4 ;  /* 0x00000004ff097e24 */ /* 0x000fe4000f8e00ff */
[----:B------:R-:W-:Y:S01]  /*5b60*/  UPRMT UR6, UR6, 0x654, UR41 ;  /* 0x0000065406067896 */ /* 0x000fe20008000029 */
[----:B------:R-:W-:Y:S02]  /*5b70*/  @!P1 R2UR UR4, R8 ;  /* 0x00000000080492ca */ /* 0x000fe400000e0000 */
[----:B------:R-:W-:Y:S02]  /*5b80*/  @!P1 R2UR UR5, R9 ;  /* 0x00000000090592ca */ /* 0x000fe400000e0000 */
[----:B------:R-:W-:Y:S05]  /*5b90*/  @!P1 IADD3 R8, P0, PT, R16, 0x580, RZ ;  /* 0x0000058010089810 */ /* 0x000fea0007f1e0ff */
[----:B------:R-:W-:Y:S06]  /*5ba0*/  @!P1 IMAD.X R6, RZ, RZ, R17, P0 ;  /* 0x000000ffff069224 */ /* 0x000fec00000e0611 */
[----:B------:R1:W-:Y:S01]  /*5bb0*/  @!UP0 UTMALDG.3D [UR40], [UR4], desc[UR8] ;  /* 0x00000828040085b4 */ /* 0x0003e20008011000 */
[----:B------:R1:W-:Y:S01]  /*5bc0*/  @!P1 SYNCS.ARRIVE.TRANS64.RED.A0TR RZ, [UR21+0x20], R0 ;  /* 0x00002000ffff99a7 */ /* 0x0003e20008300415 */
[----:B------:R-:W-:Y:S01]  /*5bd0*/  SYNCS.ARRIVE.TRANS64.RED.A1T0 RZ, [UR6], RZ ;  /* 0x000000ffffff79a7 */ /* 0x000fe20008100406 */
[----:B------:R-:W3:Y:S02]  /*5be0*/  SYNCS.PHASECHK.TRANS64.TRYWAIT P2, [UR21+0x48], R10 ;  /* 0x0000480aff0075a7 */ /* 0x000ee40008041115 */
[----:B-1-3--:R-:W-:Y:S05]  /*5bf0*/  @!P2 BRA `(.L_x_95) ;  /* 0x0000007000e4a947 */ /* 0x00afea0003800000 */
.L_x_218:
[----:B------:R-:W-:Y:S01]  /*5c00*/  @!P1 R2UR UR5, R8 ;  /* 0x00000000080592ca */ /* 0x000fe200000e0000 */
[----:B------:R-:W-:Y:S01]  /*5c10*/  VOTEU.ALL UP0, P1 ;  /* 0x0000000000ff7886 */ /* 0x000fe20000800000 */
[----:B------:R-:W-:Y:S01]  /*5c20*/  @!P1 R2UR UR4, R6 ;  /* 0x00000000060492ca */ /* 0x000fe200000e0000 */
[----:B-1----:R-:W-:Y:S01]  /*5c30*/  @!P1 IMAD.MOV.U32 R0, RZ, RZ, 0x2000 ;  /* 0x00002000ff009424 */ /* 0x002fe200078e00ff */
[----:B------:R-:W-:Y:S01]  /*5c40*/  R2UR UR7, R60 ;  /* 0x000000003c0772ca */ /* 0x000fe200000e0000 */
[----:B------:R-:W-:Y:S01]  /*5c50*/  UMOV UR8, 0x0 ;  /* 0x0000000000087882 */ /* 0x000fe20000000000 */
[----:B------:R-:W-:Y:S02]  /*5c60*/  @!UP0 UIADD3 UR34, UPT, UPT, UR42, 0x10, URZ ;  /* 0x000000102a228890 */ /* 0x000fe4000fffe0ff */
[----:B------:R-:W-:Y:S01]  /*5c70*/  @!UP0 UIADD3 UR32, UPT, UPT, UR21, 0x2200, URZ ;  /* 0x0000220015208890 */ /* 0x000fe2000fffe0ff */
[----:B------:R-:W-:Y:S01]  /*5c80*/  VOTEU.ALL UP0, P1 ;  /* 0x0000000000ff7886 */ /* 0x000fe20000800000 */
[----:B------:R-:W-:Y:S01]  /*5c90*/  UMOV UR9, 0x10000000 ;  /* 0x1000000000097882 */ /* 0x000fe20000000000 */
[----:B------:R-:W-:Y:S02]  /*5ca0*/  UMOV UR35, UR43 ;  /* 0x0000002b00237c82 */ /* 0x000fe40008000000 */
[----:B------:R-:W-:Y:S01]  /*5cb0*/  IMAD.U32 R8, RZ, RZ, UR5 ;  /* 0x00000005ff087e24 */ /* 0x000fe2000f8e00ff */
[----:B------:R-:W-:Y:S01]  /*5cc0*/  UMOV UR36, UR60 ;  /* 0x0000003c00247c82 */ /* 0x000fe20008000000 */
        /* <DEDUP_REMOVED lines=11> */
.L_x_220:
        /* <DEDUP_REMOVED lines=9> */
[----:B------:R-:W-:Y:S01]  /*5e10*/  UMOV UR27, UR43 ;  /* 0x0000002b001b7c82 */ /* 0x000fe20008000000 */
[----:B------:R-:W-:Y:S02]  /*5e20*/  UMOV UR28, UR60 ;  /* 0x0000003c001c7c82 */ /* 0x000fe40008000000 */
[----:B------:R-:W-:Y:S02]  /*5e30*/  IMAD.U32 R8, RZ, RZ, UR5 ;  /* 0x00000005ff087e24 */ /* 0x000fe4000f8e00ff */
[----:B------:R-:W-:Y:S02]  /*5e40*/  IMAD.U32 R9, RZ, RZ, UR4 ;  /* 0x00000004ff097e24 */ /* 0x000fe4000f8e00ff */
[----:B------:R-:W-:Y:S01]  /*5e50*/  UPRMT UR29, UR8, 0x654, UR25 ;  /* 0x00000654081d7896 */ /* 0x000fe20008000019 */
[----:B------:R-:W-:Y:S02]  /*5e60*/  @!P1 R2UR UR4, R8 ;  /* 0x00000000080492ca */ /* 0x000fe400000e0000 */
[----:B------:R-:W-:Y:S01]  /*5e70*/  @!P1 R2UR UR5, R9 ;  /* 0x00000000090592ca */ /* 0x000fe200000e0000 */
[----:B------:R-:W-:Y:S01]  /*5e80*/  UMOV UR8, 0x0 ;  /* 0x0000000000087882 */ /* 0x000fe20000000000 */
[----:B------:R-:W-:Y:S05]  /*5e90*/  @!P1 IADD3 R8, P0, PT, R16, 0x580, RZ ;  /* 0x0000058010089810 */ /* 0x000fea0007f1e0ff */
[----:B------:R-:W-:Y:S06]  /*5ea0*/  @!P1 IMAD.X R6, RZ, RZ, R17, P0 ;  /* 0x000000ffff069224 */ /* 0x000fec00000e0611 */
[----:B------:R1:W-:Y:S01]  /*5eb0*/  @!UP0 UTMALDG.3D [UR24], [UR4], desc[UR8] ;  /* 0x00000818040085b4 */ /* 0x0003e20008011000 */
[----:B------:R1:W-:Y:S01]  /*5ec0*/  @!P1 SYNCS.ARRIVE.TRANS64.RED.A0TR RZ, [UR21+0x30], R0 ;  /* 0x00003000ffff99a7 */ /* 0x0003e20008300415 */
[----:B------:R-:W-:Y:S01]  /*5ed0*/  SYNCS.ARRIVE.TRANS64.RED.A1T0 RZ, [UR29], RZ ;  /* 0x000000ffffff79a7 */ /* 0x000fe2000810041d */
[----:B------:R-:W3:Y:S02]  /*5ee0*/  SYNCS.PHASECHK.TRANS64.TRYWAIT P2, [UR21+0x58], R10 ;  /* 0x0000580aff0075a7 */ /* 0x000ee40008041115 */
[----:B-1-3--:R-:W-:Y:S05]  /*5ef0*/  @!P2 BRA `(.L_x_97) ;  /* 0x000000700054a947 */ /* 0x00afea0003800000 */
.L_x_222:
        /* <DEDUP_REMOVED lines=17> */
[----:B------:R-:W-:Y:S02]  /*6010*/  SHF.L.U32 R9, RZ, 0x1f, RZ ;  /* 0x0000001fff097819 */ /* 0x000fe400000006ff */
[----:B------:R-:W-:Y:S05]  /*6020*/  @!P1 IADD3 R8, P0, PT, R16, 0x580, RZ ;  /* 0x0000058010089810 */ /* 0x000fea0007f1e0ff */
[----:B------:R-:W-:Y:S04]  /*6030*/  @!P1 IMAD.X R6, RZ, RZ, R17, P0 ;  /* 0x000000ffff069224 */ /* 0x000fe800000e0611 */
[----:B------:R1:W-:Y:S01]  /*6040*/  @!UP0 UTMALDG.3D [UR16], [UR4], desc[UR8] ;  /* 0x00000810040085b4 */ /* 0x0003e20008011000 */
[----:B------:R1:W-:Y:S01]  /*6050*/  @!P1 SYNCS.ARRIVE.TRANS64.RED.A0TR RZ, [UR21+0x38], R0 ;  /* 0x00003800ffff99a7 */ /* 0x0003e20008300415 */
[----:B------:R-:W-:Y:S01]  /*6060*/  SYNCS.ARRIVE.TRANS64.RED.A1T0 RZ, [UR24], RZ ;  /* 0x000000ffffff79a7 */ /* 0x000fe20008100418 */
[----:B------:R-:W3:Y:S02]  /*6070*/  SYNCS.PHASECHK.TRANS64.TRYWAIT P2, [UR21+0x40], R9 ;  /* 0x00004009ff0075a7 */ /* 0x000ee40008041115 */
[----:B-1-3--:R-:W-:Y:S05]  /*6080*/  @!P2 BRA `(.L_x_98) ;  /* 0x000000700008a947 */ /* 0x00afea0003800000 */
.L_x_224:
[----:B------:R-:W-:Y:S01]  /*6090*/  @!P1 R2UR UR5, R8 ;  /* 0x00000000080592ca */ /* 0x000fe200000e0000 */
[----:B------:R-:W-:Y:S01]  /*60a0*/  VOTEU.ALL UP0, P1 ;  /* 0x0000000000ff7886 */ /* 0x000fe20000800000 */
[----:B------:R-:W-:Y:S01]  /*60b0*/  @!P1 R2UR UR4, R6 ;  /* 0x00000000060492ca */ /* 0x000fe200000e0000 */
[----:B-1----:R-:W-:Y:S01]  /*60c0*/  @!P1 IMAD.MOV.U32 R0, RZ, RZ, 0x2000 ;  /* 0x00002000ff009424 */ /* 0x002fe200078e00ff */
[----:B------:R-:W-:Y:S01]  /*60d0*/  UMOV UR18, 0x0 ;  /* 0x0000000000127882 */ /* 0x000fe20000000000 */
[----:B------:R-:W-:Y:S01]  /*60e0*/  UMOV UR19, 0x10000000 ;  /* 0x1000000000137882 */ /* 0x000fe20000000000 */
[----:B------:R-:W-:Y:S01]  /*60f0*/  @!UP0 UIADD3 UR10, UPT, UPT, UR42, 0x40, URZ ;  /* 0x000000402a0a8890 */ /* 0x000fe2000fffe0ff */
[----:B------:R-:W-:Y:S01]  /*6100*/  @!P1 IADD3 R8, P0, PT, R16, 0x580, RZ ;  /* 0x0000058010089810 */ /* 0x000fe20007f1e0ff */
[----:B------:R-:W-:Y:S01]  /*6110*/  @!UP0 UIADD3 UR8, UPT, UPT, UR21, 0x200, URZ ;  /* 0x0000020015088890 */ /* 0x000fe2000fffe0ff */
[----:B------:R-:W-:Y:S01]  /*6120*/  VOTEU.ALL UP0, P1 ;  /* 0x0000000000ff7886 */ /* 0x000fe20000800000 */
[----:B------:R-:W-:Y:S01]  /*6130*/  UMOV UR9, UR41 ;  /* 0x0000002900097c82 */ /* 0x000fe20008000000 */
[----:B------:R-:W-:Y:S02]  /*6140*/  UMOV UR11, UR43 ;  /* 0x0000002b000b7c82 */ /* 0x000fe40008000000 */
[----:B------:R-:W-:Y:S01]  /*6150*/  IMAD.U32 R18, RZ, RZ, UR5 ;  /* 0x00000005ff127e24 */ /* 0x000fe2000f8e00ff */
[----:B------:R-:W-:Y:S01]  /*6160*/  UMOV UR12, UR60 ;  /* 0x0000003c000c7c82 */ /* 0x000fe20008000000 */
[----:B------:R-:W-:Y:S02]  /*6170*/  IMAD.U32 R19, RZ, RZ, UR4 ;  /* 0x00000004ff137e24 */ /* 0x000fe4000f8e00ff */
[----:B------:R-:W-:Y:S01]  /*6180*/  @!P1 IMAD.X R6, RZ, RZ, R17, P0 ;  /* 0x000000ffff069224 */ /* 0x000fe200000e0611 */
[----:B------:R-:W-:Y:S02]  /*6190*/  @!P1 R2UR UR4, R18 ;  /* 0x00000000120492ca */ /* 0x000fe400000e0000 */
[----:B------:R-:W-:Y:S11]  /*61a0*/  @!P1 R2UR UR5, R19 ;  /* 0x00000000130592ca */ /* 0x000ff600000e0000 */
[----:B------:R-:W-:Y:S02]  /*61b0*/  @!UPT UIADD3 URZ, UPT, UPT, URZ, URZ, URZ ;  /* 0x000000fffffff290 */ /* 0x000fe4000fffe0ff */
[----:B------:R1:W-:Y:S01]  /*61c0*/  @!UP0 UTMALDG.3D [UR8], [UR4], desc[UR18] ;  /* 0x00001208040085b4 */ /* 0x0003e20008011000 */
[----:B------:R1:W-:Y:S01]  /*61d0*/  @!P1 SYNCS.ARRIVE.TRANS64.RED.A0TR RZ, [UR21+0x20], R0 ;  /* 0x00002000ffff99a7 */ /* 0x0003e20008300415 */
[----:B------:R-:W-:Y:S01]  /*61e0*/  SYNCS.ARRIVE.TRANS64.RED.A1T0 RZ, [UR6], RZ ;  /* 0x000000ffffff79a7 */ /* 0x000fe20008100406 */
[----:B------:R-:W3:Y:S02]  /*61f0*/  SYNCS.PHASECHK.TRANS64.TRYWAIT P2, [UR21+0x48], R9 ;  /* 0x00004809ff0075a7 */ /* 0x000ee40008041115 */
[----:B-1-3--:R-:W-:Y:S05]  /*6200*/  @!P2 BRA `(.L_x_99) ;  /* 0x0000006c00c0a947 */ /* 0x00afea0003800000 */
.L_x_226:
        /* <DEDUP_REMOVED lines=24> */
.L_x_228:
[----:B------:R-:W-:Y:S01]  /*6390*/  @!P1 R2UR UR5, R8 ;  /* 0x00000000080592ca */ /* 0x000fe200000e0000 */
[----:B------:R-:W-:Y:S01]  /*63a0*/  VOTEU.ALL UP0, P1 ;  /* 0x0000000000ff7886 */ /* 0x000fe20000800000 */
[----:B------:R-:W-:Y:S01]  /*63b0*/  @!P1 R2UR UR4, R6 ;  /* 0x00000000060492ca */ /* 0x000fe200000e0000 */
[----:B-1----:R-:W-:Y:S01]  /*63c0*/  @!P1 IMAD.MOV.U32 R0, RZ, RZ, 0x2000 ;  /* 0x00002000ff009424 */ /* 0x002fe200078e00ff */
[----:B------:R-:W-:Y:S01]  /*63d0*/  UMOV UR6, 0x0 ;  /* 0x0000000000067882 */ /* 0x000fe20000000000 */
[----:B------:R-:W-:Y:S01]  /*63e0*/  UMOV UR7, 0x10000000 ;  /* 0x1000000000077882 */ /* 0x000fe20000000000 */
[----:B------:R-:W-:Y:S01]  /*63f0*/  @!UP0 UIADD3 UR10, UPT, UPT, UR42, 0x60, URZ ;  /* 0x000000602a0a8890 */ /* 0x000fe2000fffe0ff */
[----:B------:R-:W-:Y:S01]  /*6400*/  VIADD R14, R14, 0x1 ;  /* 0x000000010e0e7836 */ /* 0x000fe20000000000 */
[----:B------:R-:W-:Y:S01]  /*6410*/  @!UP0 UIADD3 UR8, UPT, UPT, UR21, 0x4200, URZ ;  /* 0x0000420015088890 */ /* 0x000fe2000fffe0ff */
[----:B------:R-:W-:Y:S01]  /*6420*/  VOTEU.ALL UP0, P1 ;  /* 0x0000000000ff7886 */ /* 0x000fe20000800000 */
[----:B------:R-:W-:Y:S01]  /*6430*/  UMOV UR9, UR25 ;  /* 0x0000001900097c82 */ /* 0x000fe20008000000 */
[----:B------:R-:W-:Y:S02]  /*6440*/  UMOV UR11, UR43 ;  /* 0x0000002b000b7c82 */ /* 0x000fe40008000000 */
[----:B------:R-:W-:Y:S01]  /*6450*/  IMAD.U32 R18, RZ, RZ, UR5 ;  /* 0x00000005ff127e24 */ /* 0x000fe2000f8e00ff */
[----:B------:R-:W-:Y:S01]  /*6460*/  UMOV UR12, UR60 ;  /* 0x0000003c000c7c82 */ /* 0x000fe20008000000 */
[----:B------:R-:W-:Y:S03]  /*6470*/  IMAD.U32 R19, RZ, RZ, UR4 ;  /* 0x00000004ff137e24 */ /* 0x000fe6000f8e00ff */
        /* <DEDUP_REMOVED lines=8> */
.L_x_230:
[----:B------:R-:W-:Y:S01]  /*6500*/  @!P1 IADD3 R6, P0, PT, R16, 0x580, RZ ;  /* 0x0000058010069810 */ /* 0x000fe20007f1e0ff */
[----:B------:R-:W-:Y:S01]  /*6510*/  VOTEU.ALL UP0, P1 ;  /* 0x0000000000ff7886 */ /* 0x000fe20000800000 */
[----:B------:R-:W-:Y:S01]  /*6520*/  UMOV UR6, 0x0 ;  /* 0x0000000000067882 */ /* 0x000fe20000000000 */
[----:B------:R-:W-:Y:S01]  /*6530*/  UMOV UR7, 0x10000000 ;  /* 0x1000000000077882 */ /* 0x000fe20000000000 */
[----:B------:R-:W-:Y:S01]  /*6540*/  @!P1 R2UR UR5, R6 ;  /* 0x00000000060592ca */ /* 0x000fe200000e0000 */
[----:B-1----:R-:W-:Y:S01]  /*6550*/  @!P1 IMAD.X R0, RZ, RZ, R17, P0 ;  /* 0x000000ffff009224 */ /* 0x002fe200000e0611 */
[----:B------:R-:W-:Y:S01]  /*6560*/  @!UP0 UIADD3 UR10, UPT, UPT, UR42, 0x70, URZ ;  /* 0x000000702a0a8890 */ /* 0x000fe2000fffe0ff */
[----:B------:R-:W-:Y:S01]  /*6570*/  R2UR UR18, R58 ;  /* 0x000000003a1272ca */ /* 0x000fe200000e0000 */
[----:B------:R-:W-:Y:S01]  /*6580*/  @!UP0 UIADD3 UR8, UPT, UPT, UR21, 0x6200, URZ ;  /* 0x0000620015088890 */ /* 0x000fe2000fffe0ff */
[----:B------:R-:W-:Y:S01]  /*6590*/  R2UR UR16, R59 ;  /* 0x000000003b1072ca */ /* 0x000fe200000e0000 */
[----:B------:R-:W-:Y:S01]  /*65a0*/  VOTEU.ALL UP0, P1 ;  /* 0x0000000000ff7886 */ /* 0x000fe20000800000 */
[----:B------:R-:W-:Y:S01]  /*65b0*/  @!P1 R2UR UR4, R0 ;  /* 0x00000000000492ca */ /* 0x000fe200000e0000 */
[----:B------:R-:W-:Y:S01]  /*65c0*/  UMOV UR9, UR17 ;  /* 0x0000001100097c82 */ /* 0x000fe20008000000 */
[----:B------:R-:W-:Y:S01]  /*65d0*/  UMOV UR11, UR43 ;  /* 0x0000002b000b7c82 */ /* 0x000fe20008000000 */
[----:B------:R-:W-:Y:S01]  /*65e0*/  UMOV UR12, UR60 ;  /* 0x0000003c000c7c82 */ /* 0x000fe20008000000 */
[C---:B------:R-:W-:Y:S01]  /*65f0*/  ISETP.NE.AND P0, PT, R14.reuse, 0x2, PT ;  /* 0x000000020e00780c */ /* 0x040fe20003f05270 */
[----:B------:R-:W-:Y:S01]  /*6600*/  UPLOP3.LUT UP1, UPT, UPT, UPT, UPT, 0x80, 0x8 ;  /* 0x000000000008789c */ /* 0x000fe20003f2f070 */
[----:B------:R-:W-:Y:S01]  /*6610*/  IMAD.U32 R8, RZ, RZ, UR5 ;  /* 0x00000005ff087e24 */ /* 0x000fe2000f8e00ff */
[----:B------:R-:W-:Y:S01]  /*6620*/  UMOV UR60, UR30 ;  /* 0x0000001e003c7c82 */ /* 0x000fe20008000000 */
[----:B------:R-:W-:Y:S01]  /*6630*/  SEL R0, RZ, 0x1, P0 ;  /* 0x00000001ff007807 */ /* 0x000fe20000000000 */
[----:B------:R-:W-:Y:S01]  /*6640*/  UIADD3 UR20, UPT, UPT, UR13, UR18, URZ ;  /* 0x000000120d147290 */ /* 0x000fe2000fffe0ff */
[----:B------:R-:W-:Y:S01]  /*6650*/  SEL R14, R14, RZ, P0 ;  /* 0x000000ff0e0e7207 */ /* 0x000fe20000000000 */
[----:B------:R-:W-:Y:S01]  /*6660*/  UIADD3 UR16, UPT, UPT, UR14, UR16, URZ ;  /* 0x000000100e107290 */ /* 0x000fe2000fffe0ff */
[----:B------:R-:W-:Y:S01]  /*6670*/  LOP3.LUT R13, R13, R0, RZ, 0x3c, !PT ;  /* 0x000000000d0d7212 */ /* 0x000fe200078e3cff */
[----:B------:R-:W-:Y:S01]  /*6680*/  IMAD.U32 R9, RZ, RZ, UR4 ;  /* 0x00000004ff097e24 */ /* 0x000fe2000f8e00ff */
[----:B------:R-:W-:Y:S04]  /*6690*/  @!P1 R2UR UR4, R8 ;  /* 0x00000000080492ca */ /* 0x000fe800000e0000 */
[----:B------:R-:W-:Y:S11]  /*66a0*/  @!P1 R2UR UR5, R9 ;  /* 0x00000000090592ca */ /* 0x000ff600000e0000 */
[----:B------:R-:W-:Y:S02]  /*66b0*/  @!UPT UIADD3 URZ, UPT, UPT, URZ, URZ, URZ ;  /* 0x000000fffffff290 */ /* 0x000fe4000fffe0ff */
[----:B------:R3:W-:Y:S01]  /*66c0*/  @!UP0 UTMALDG.3D [UR8], [UR4], desc[UR6] ;  /* 0x00000608040085b4 */ /* 0x0007e20008011000 */
[----:B------:R3:W-:Y:S01]  /*66d0*/  @!P1 SYNCS.ARRIVE.TRANS64.RED.A0TR RZ, [UR21+0x38], R7 ;  /* 0x00003807ffff99a7 */ /* 0x0007e20008300415 */
[----:B------:R-:W-:Y:S01]  /*66e0*/  SYNCS.ARRIVE.TRANS64.RED.A1T0 RZ, [UR24], RZ ;  /* 0x000000ffffff79a7 */ /* 0x000fe20008100418 */
[----:B------:R-:W-:Y:S05]  /*66f0*/  BRA.U UP2, `(.L_x_102) ;  /* 0xffffffe902dc7547 */ /* 0x000fea000b83ffff */
[----:B------:R-:W1:Y:S02]  /*6700*/  SYNCS.PHASECHK.TRANS64.TRYWAIT P0, [UR21+0x40], R10 ;  /* 0x0000400aff0075a7 */ /* 0x000e640008001115 */
[----:B-1----:R-:W-:Y:S05]  /*6710*/  @!P0 BRA `(.L_x_103) ;  /* 0x0000006800c48947 */ /* 0x002fea0003800000 */
.L_x_232:
[----:B------:R-:W4:Y:S02]  /*6720*/  SYNCS.PHASECHK.TRANS64.TRYWAIT P0, [UR21+0x48], R10 ;  /* 0x0000480aff0075a7 */ /* 0x000f240008001115 */
[----:B----4-:R-:W-:Y:S05]  /*6730*/  @!P0 BRA `(.L_x_104) ;  /* 0x0000006800d48947 */ /* 0x010fea0003800000 */
.L_x_234:
[----:B------:R-:W4:Y:S01]  /*6740*/  SYNCS.PHASECHK.TRANS64.TRYWAIT P0, [UR21+0x50], R10 ;  /* 0x0000500aff0075a7 */ /* 0x000f220008001115 */
[----:B-1----:R-:W-:Y:S01]  /*6750*/  HFMA2 R0, -RZ, RZ, 0, 5.9604644775390625e-08 ;  /* 0x00000001ff007431 */ /* 0x002fe200000001ff */
[----:B----4-:R-:W-:Y:S06]  /*6760*/  @!P0 BRA `(.L_x_105) ;  /* 0x0000006800e08947 */ /* 0x010fec0003800000 */
.L_x_236:
[----:B-1----:R-:W-:Y:S02]  /*6770*/  MOV R2, UR21 ;  /* 0x0000001500027c02 */ /* 0x002fe40008000f00 */
[----:B------:R-:W-:-:S07]  /*6780*/  SHF.L.U32 R0, R0, 0x1f, RZ ;  /* 0x0000001f00007819 */ /* 0x000fce00000006ff */
.L_x_106:
[----:B-1----:R1:W4:Y:S02]  /*6790*/  SYNCS.PHASECHK.TRANS64.TRYWAIT P0, [R2+URZ+0x58], R0 ;  /* 0x00005800020075a7 */ /* 0x00232400080011ff */
[----:B----4-:R-:W-:Y:S05]  /*67a0*/  @!P0 NANOSLEEP.SYNCS 0x989680 ;  /* 0x009896800000895d */ /* 0x010fea0003900000 */
[----:B------:R-:W4:Y:S02]  /*67b0*/  @!P0 SYNCS.PHASECHK.TRANS64 P0, [R2+URZ+0x58], R0 ;  /* 0x00005800020085a7 */ /* 0x000f2400080010ff */
[----:B--234-:R-:W-:Y:S05]  /*67c0*/  @P0 EXIT ;  /* 0x000000000000094d */ /* 0x01cfea0003800000 */
[----:B------:R-:W-:Y:S05]  /*67d0*/  BRA `(.L_x_106) ;  /* 0xfffffffc00ec7947 */ /* 0x000fea000383ffff */
.L_x_87:
[----:B------:R-:W-:-:S06]  /*67e0*/  UISETP.GE.AND UP0, UPT, UR21, 0x4, UPT ;  /* 0x000000041500788c */ /* 0x000fcc000bf06270 */
[----:B------:R-:W-:-:S13]  /*67f0*/  PLOP3.LUT P0, PT, PT, PT, UP0, 0x80, 0x8 ;  /* 0x000000000008781c */ /* 0x000fda0003f0f008 */
[----:B-1----:R-:W-:Y:S05]  /*6800*/  @!P0 EXIT ;  /* 0x000000000000894d */ /* 0x002fea0003800000 */
[----:B------:R-:W-:Y:S01]  /*6810*/  BAR.SYNC.DEFER_BLOCKING 0x6, 0xa0 ;  /* 0x0182800000007b1d */ /* 0x000fe20000010000 */
[----:B------:R-:W-:Y:S01]  /*6820*/  R2UR UR4, R60 ;  /* 0x000000003c0472ca */ /* 0x000fe200000e0000 */
[C---:B------:R-:W-:Y:S01]  /*6830*/  IMAD.SHL.U32 R69, R70.reuse, 0x10, RZ ;  /* 0x0000001046457824 */ /* 0x040fe200078e00ff */
[C---:B------:R-:W-:Y:S01]  /*6840*/  LOP3.LUT R71, R70.reuse, 0x60, RZ, 0xc0, !PT ;  /* 0x0000006046477812 */ /* 0x040fe200078ec0ff */
[C---:B------:R-:W-:Y:S01]  /*6850*/  IMAD.SHL.U32 R4, R70.reuse, 0x2, RZ ;  /* 0x0000000246047824 */ /* 0x040fe200078e00ff */
[C---:B------:R-:W-:Y:S01]  /*6860*/  LOP3.LUT R68, R70.reuse, 0x2, RZ, 0xc0, !PT ;  /* 0x0000000246447812 */ /* 0x040fe200078ec0ff */
[----:B------:R-:W-:Y:S02]  /*6870*/  UMOV UR43, 0x400 ;  /* 0x00000400002b7882 */ /* 0x000fe40000000000 */
[----:B------:R-:W1:Y:S01]  /*6880*/  LDC.64 R52, c[0x0][0x888] ;  /* 0x00022200ff347b82 */ /* 0x000e620000000a00 */
[----:B------:R-:W-:Y:S01]  /*6890*/  LOP3.LUT R5, R69, 0x60, RZ, 0xc0, !PT ;  /* 0x0000006045057812 */ /* 0x000fe200078ec0ff */
[C---:B------:R-:W-:Y:S01]  /*68a0*/  IMAD.U32 R23, R70.reuse, 0x10000, RZ ;  /* 0x0001000046177824 */ /* 0x040fe200078e00ff */
[----:B------:R-:W-:Y:S01]  /*68b0*/  LOP3.LUT R70, R70, 0x4, RZ, 0xc0, !PT ;  /* 0x0000000446467812 */ /* 0x000fe200078ec0ff */
[----:B------:R-:W-:Y:S01]  /*68c0*/  HFMA2 R65, -RZ, RZ, 0, 0 ;  /* 0x00000000ff417431 */ /* 0x000fe200000001ff */
[----:B------:R-:W-:Y:S01]  /*68d0*/  LOP3.LUT R4, R5, 0xc, R4, 0xf8, !PT ;  /* 0x0000000c05047812 */ /* 0x000fe200078ef804 */
[----:B------:R-:W-:Y:S01]  /*68e0*/  IMAD.MOV.U32 R66, RZ, RZ, RZ ;  /* 0x000000ffff427224 */ /* 0x000fe200078e00ff */
[----:B------:R-:W-:Y:S01]  /*68f0*/  ULEA UR43, UR4, UR43, 0x18 ;  /* 0x0000002b042b7291 */ /* 0x000fe2000f8ec0ff */
[----:B------:R-:W2:Y:S01]  /*6900*/  LDC.64 R54, c[0x0][0x890] ;  /* 0x00022400ff367b82 */ /* 0x000ea20000000a00 */
[----:B------:R-:W-:Y:S01]  /*6910*/  LOP3.LUT R69, R4, 0x790, R69, 0xf8, !PT ;  /* 0x0000079004457812 */ /* 0x000fe200078ef845 */
[----:B------:R-:W-:Y:S01]  /*6920*/  IMAD.MOV.U32 R63, RZ, RZ, RZ ;  /* 0x000000ffff3f7224 */ /* 0x000fe200078e00ff */
[----:B------:R-:W-:Y:S01]  /*6930*/  UIADD3 UR4, UPT, UPT, UR43, 0x200, URZ ;  /* 0x000002002b047890 */ /* 0x000fe2000fffe0ff */
[----:B------:R-:W-:Y:S01]  /*6940*/  LOP3.LUT R23, R23, 0x600000, RZ, 0xc0, !PT ;  /* 0x0060000017177812 */ /* 0x000fe200078ec0ff */
[----:B------:R-:W3:Y:S01]  /*6950*/  LDCU UR62, c[0x0][0x370] ;  /* 0x00006e00ff3e77ac */ /* 0x000ee20008000800 */
[----:B------:R-:W-:-:S02]  /*6960*/  MOV R22, RZ ;  /* 0x000000ff00167202 */ /* 0x000fc40000000f00 */
[----:B------:R-:W4:Y:S01]  /*6970*/  LDC.64 R50, c[0x0][0x8b0] ;  /* 0x00022c00ff327b82 */ /* 0x000f220000000a00 */
[----:B------:R-:W3:Y:S01]  /*6980*/  LDS R0, [UR43+0x120] ;  /* 0x0001202bff007984 */ /* 0x000ee20008000800 */
[----:B------:R-:W-:Y:S01]  /*6990*/  IMAD.U32 R61, RZ, RZ, UR4 ;  /* 0x00000004ff3d7e24 */ /* 0x000fe2000f8e00ff */
[----:B------:R-:W1:Y:S03]  /*69a0*/  LDCU.64 UR52, c[0x0][0x348] ;  /* 0x00006900ff3477ac */ /* 0x000e660008000a00 */
[----:B------:R-:W-:Y:S01]  /*69b0*/  IMAD R69, R69, 0x4, R61 ;  /* 0x0000000445457824 */ /* 0x000fe200078e023d */
[----:B------:R-:W1:Y:S01]  /*69c0*/  LDCU UR42, c[0x0][0xb0c] ;  /* 0x00016180ff2a77ac */ /* 0x000e620008000800 */
[----:B------:R-:W1:Y:S02]  /*69d0*/  LDC.64 R48, c[0x0][0x8a8] ;  /* 0x00022a00ff307b82 */ /* 0x000e640000000a00 */
[--C-:B------:R-:W-:Y:S01]  /*69e0*/  IMAD R68, R68, -0x10, R69.reuse ;  /* 0xfffffff044447824 */ /* 0x100fe200078e0245 */
[----:B------:R-:W1:Y:S01]  /*69f0*/  LDCU UR38, c[0x0][0xb30] ;  /* 0x00016600ff2677ac */ /* 0x000e620008000800 */
[----:B------:R-:W-:Y:S01]  /*6a00*/  IMAD R67, R70, -0x10, R69 ;  /* 0xfffffff046437824 */ /* 0x000fe200078e0245 */
[----:B------:R-:W1:Y:S01]  /*6a10*/  LDCU.64 UR54, c[0x0][0x888] ;  /* 0x00011100ff3677ac */ /* 0x000e620008000a00 */
[----:B------:R-:W1:Y:S01]  /*6a20*/  LDCU.64 UR40, c[0x0][0xb28] ;  /* 0x00016500ff2877ac */ /* 0x000e620008000a00 */
[----:B------:R-:W1:Y:S01]  /*6a30*/  LDCU.128 UR56, c[0x0][0xb10] ;  /* 0x00016200ff3877ac */ /* 0x000e620008000c00 */
[----:B------:R-:W1:Y:S01]  /*6a40*/  LDCU UR61, c[0x0][0x374] ;  /* 0x00006e80ff3d77ac */ /* 0x000e620008000800 */
[----:B------:R-:W-:Y:S01]  /*6a50*/  UMOV UR47, URZ ;  /* 0x000000ff002f7c82 */ /* 0x000fe20008000000 */
[----:B------:R-:W-:Y:S01]  /*6a60*/  UMOV UR46, URZ ;  /* 0x000000ff002e7c82 */ /* 0x000fe20008000000 */
[----:B--23--:R-:W-:-:S07]  /*6a70*/  IADD3 R23, PT, PT, R0, R23, RZ ;  /* 0x0000001700177210 */ /* 0x00cfce0007ffe0ff */
.L_x_182:
[----:B------:R-:W-:Y:S02]  /*6a80*/  LEA R3, R63, UR43, 0x3 ;  /* 0x0000002b3f037c11 */ /* 0x000fe4000f8e18ff */
[----:B------:R-:W-:Y:S02]  /*6a90*/  SHF.L.U32 R0, R65, 0x1f, RZ ;  /* 0x0000001f41007819 */ /* 0x000fe400000006ff */
[----:B-1----:R-:W-:Y:S02]  /*6aa0*/  LEA R4, R63, UR43, 0x4 ;  /* 0x0000002b3f047c11 */ /* 0x002fe4000f8e20ff */
[----:B------:R-:W2:Y:S02]  /*6ab0*/  SYNCS.PHASECHK.TRANS64.TRYWAIT P0, [R3+URZ+0x70], R0 ;  /* 0x00007000030075a7 */ /* 0x000ea400080011ff */
[----:B--2---:R-:W-:Y:S05]  /*6ac0*/  @!P0 BRA `(.L_x_107) ;  /* 0x0000006800208947 */ /* 0x004fea0003800000 */
.L_x_237:
[----:B------:R-:W3:Y:S01]  /*6ad0*/  LDS.128 R4, [R4+0x100] ;  /* 0x0001000004047984 */ /* 0x000ee20000000c00 */
[----:B------:R-:W-:Y:S01]  /*6ae0*/  UISETP.GE.AND UP0, UPT, UR39, 0x1, UPT ;  /* 0x000000012700788c */ /* 0x000fe2000bf06270 */
[----:B------:R-:W-:Y:S01]  /*6af0*/  @!PT LDS RZ, [RZ] ;  /* 0x00000000fffff984 */ /* 0x000fe20000000800 */
[----:B------:R-:W-:Y:S01]  /*6b00*/  @!PT LDS RZ, [RZ] ;  /* 0x00000000fffff984 */ /* 0x000fe20000000800 */
[----:B------:R-:W-:Y:S01]  /*6b10*/  @!PT LDS RZ, [RZ] ;  /* 0x00000000fffff984 */ /* 0x000fe20000000800 */
[----:B------:R-:W-:Y:S01]  /*6b20*/  @!PT LDS RZ, [RZ] ;  /* 0x00000000fffff984 */ /* 0x000fe20000000800 */
[----:B------:R1:W-:Y:S06]  /*6b30*/  MEMBAR.ALL.CTA ;  /* 0x0000000000007992 */ /* 0x0003ec0000008000 */
[----:B-1----:R-:W1:Y:S01]  /*6b40*/  FENCE.VIEW.ASYNC.S ;  /* 0x00000000000073c6 */ /* 0x002e620000000000 */
[----:B---3--:R-:W-:Y:S11]  /*6b50*/  LOP3.LUT P0, RZ, R6, 0x1, RZ, 0xc0, !PT ;  /* 0x0000000106ff7812 */ /* 0x008ff6000780c0ff */
[----:B------:R-:W-:Y:S02]  /*6b60*/  @!UPT UIADD3 URZ, UPT, UPT, URZ, URZ, URZ ;  /* 0x000000fffffff290 */ /* 0x000fe4000fffe0ff */
[----:B-1----:R-:W-:Y:S01]  /*6b70*/  VOTEU.ANY UP1, P0 ;  /* 0x0000000000ff7886 */ /* 0x002fe20000020100 */
[----:B------:R-:W-:Y:S01]  /*6b80*/  PLOP3.LUT P0, PT, PT, PT, UP1, 0x80, 0x8 ;  /* 0x000000000008781c */ /* 0x000fe20003f0f018 */
[----:B------:R-:W-:Y:S06]  /*6b90*/  UP2UR UR4, UPR, URZ, 0x2 ;  /* 0x00000002ff047883 */ /* 0x000fec0008000000 */
[----:B------:R-:W-:Y:S06]  /*6ba0*/  IMAD.U32 R72, RZ, RZ, UR4 ;  /* 0x00000004ff487e24 */ /* 0x000fec000f8e00ff */
[----:B--2---:R-:W-:Y:S02]  /*6bb0*/  @P0 SHF.R.U32.HI R0, RZ, 0x10, R5 ;  /* 0x00000010ff000819 */ /* 0x004fe40000011605 */
        /* <DEDUP_REMOVED lines=12> */
[----:B------:R-:W2:Y:S01]  /*6c80*/  LDCU UR12, c[0x0][0xb20] ;  /* 0x00016400ff0c77ac */ /* 0x000ea20008000800 */
[----:B------:R-:W-:Y:S02]  /*6c90*/  UIMAD.WIDE.U32 UR4, UR61, UR59, URZ ;  /* 0x0000003b3d0472a5 */ /* 0x000fe4000f8e00ff */
[----:B------:R-:W-:Y:S02]  /*6ca0*/  UIMAD.WIDE.U32 UR6, UR62, UR56, URZ ;  /* 0x000000383e0672a5 */ /* 0x000fe4000f8e00ff */
[----:B------:R-:W-:Y:S02]  /*6cb0*/  UISETP.NE.AND UP0, UPT, UR58, 0x1, UPT ;  /* 0x000000013a00788c */ /* 0x000fe4000bf05270 */
[----:B------:R-:W-:Y:S02]  /*6cc0*/  UIMAD.WIDE.U32 UR8, UR36, UR59, URZ ;  /* 0x0000003b240872a5 */ /* 0x000fe4000f8e00ff */
[----:B------:R-:W-:Y:S02]  /*6cd0*/  UIMAD.WIDE.U32 UR10, UR37, UR56, URZ ;  /* 0x00000038250a72a5 */ /* 0x000fe4000f8e00ff */
[----:B------:R-:W-:Y:S02]  /*6ce0*/  UISETP.NE.AND UP1, UPT, UR42, 0x1, UPT ;  /* 0x000000012a00788c */ /* 0x000fe4000bf25270 */
[----:B------:R-:W-:Y:S01]  /*6cf0*/  UISETP.NE.AND UP2, UPT, UR39, 0x1, UPT ;  /* 0x000000012700788c */ /* 0x000fe2000bf45270 */
[----:B------:R-:W-:Y:S02]  /*6d00*/  UMOV UR4, UR5 ;  /* 0x0000000500047c82 */ /* 0x000fe40008000000 */
[----:B--2---:R-:W-:Y:S03]  /*6d10*/  USHF.R.U32.HI UR5, URZ, UR12, UR4 ;  /* 0x0000000cff057299 */ /* 0x004fe60008011604 */
[----:B------:R-:W-:Y:S02]  /*6d20*/  UMOV UR4, UR7 ;  /* 0x0000000700047c82 */ /* 0x000fe40008000000 */
[----:B------:R-:W-:Y:S02]  /*6d30*/  USHF.R.U32.HI UR7, URZ, UR57, UR4 ;  /* 0x00000039ff077299 */ /* 0x000fe40008011604 */
[----:B------:R-:W-:Y:S02]  /*6d40*/  USEL UR4, UR61, UR5, !UP0 ;  /* 0x000000053d047287 */ /* 0x000fe4000c000000 */
[----:B------:R-:W-:Y:S01]  /*6d50*/  USEL UR7, UR62, UR7, !UP1 ;  /* 0x000000073e077287 */ /* 0x000fe2000c800000 */
[----:B------:R-:W-:Y:S01]  /*6d60*/  UMOV UR5, UR9 ;  /* 0x0000000900057c82 */ /* 0x000fe20008000000 */
[----:B------:R-:W-:Y:S02]  /*6d70*/  UIMAD.WIDE.U32 UR8, UR4, UR40, URZ ;  /* 0x00000028040872a5 */ /* 0x000fe4000f8e00ff */
[----:B------:R-:W-:Y:S03]  /*6d80*/  USHF.R.U32.HI UR6, URZ, UR12, UR5 ;  /* 0x0000000cff067299 */ /* 0x000fe60008011605 */
[----:B------:R-:W-:Y:S01]  /*6d90*/  UMOV UR5, UR11 ;  /* 0x0000000b00057c82 */ /* 0x000fe20008000000 */
[----:B------:R-:W-:Y:S02]  /*6da0*/  UIMAD.WIDE.U32 UR10, UR7, UR40, URZ ;  /* 0x00000028070a72a5 */ /* 0x000fe4000f8e00ff */
[----:B------:R-:W-:Y:S02]  /*6db0*/  USHF.R.U32.HI UR12, URZ, UR57, UR5 ;  /* 0x00000039ff0c7299 */ /* 0x000fe40008011605 */
[----:B------:R-:W-:Y:S01]  /*6dc0*/  USEL UR6, UR36, UR6, !UP0 ;  /* 0x0000000624067287 */ /* 0x000fe2000c000000 */
[----:B------:R-:W-:Y:S02]  /*6dd0*/  UMOV UR5, UR9 ;  /* 0x0000000900057c82 */ /* 0x000fe40008000000 */
[----:B------:R-:W-:Y:S01]  /*6de0*/  UMOV UR10, UR11 ;  /* 0x0000000b000a7c82 */ /* 0x000fe20008000000 */
[----:B------:R-:W-:Y:S02]  /*6df0*/  @UP2 USHF.R.U32.HI UR4, URZ, UR41, UR5 ;  /* 0x00000029ff042299 */ /* 0x000fe40008011605 */
[----:B------:R-:W-:Y:S02]  /*6e00*/  @UP2 USHF.R.U32.HI UR7, URZ, UR41, UR10 ;  /* 0x00000029ff072299 */ /* 0x000fe4000801160a */
[----:B------:R-:W-:Y:S02]  /*6e10*/  UIMAD UR4, UR39, UR4, URZ ;  /* 0x00000004270472a4 */ /* 0x000fe4000f8e02ff */
        /* <DEDUP_REMOVED lines=8> */
[----:B------:R-:W-:Y:S02]  /*6ea0*/  USEL UR11, UR6, UR4, !UP2 ;  /* 0x00000004060b7287 */ /* 0x000fe4000d000000 */
[----:B------:R-:W-:Y:S02]  /*6eb0*/  UIADD3 UR8, UPT, UPT, -UR5, URZ, URZ ;  /* 0x000000ff05087290 */ /* 0x000fe4000fffe1ff */
[----:B------:R-:W-:Y:S01]  /*6ec0*/  UIADD3 UR10, UPT, UPT, -UR11, URZ, URZ ;  /* 0x000000ff0b0a7290 */ /* 0x000fe2000fffe1ff */
[----:B------:R-:W-:Y:S01]  /*6ed0*/  @!UP0 UMOV UR4, UR9 ;  /* 0x0000000900048c82 */ /* 0x000fe20008000000 */
[----:B------:R-:W-:Y:S02]  /*6ee0*/  UIADD3 UR9, UPT, UPT, -UR6, URZ, URZ ;  /* 0x000000ff06097290 */ /* 0x000fe4000fffe1ff */
[----:B------:R-:W-:Y:S02]  /*6ef0*/  @!UP0 USHF.R.U32.HI UR4, URZ, UR41, UR4 ;  /* 0x00000029ff048299 */ /* 0x000fe40008011604 */
[----:B------:R-:W-:Y:S02]  /*6f00*/  UIMAD UR10, UR39, UR10, UR6 ;  /* 0x0000000a270a72a4 */ /* 0x000fe4000f8e0206 */
[----:B------:R-:W-:Y:S04]  /*6f10*/  @!UP0 USEL UR4, UR5, UR4, !UP2 ;  /* 0x0000000405048287 */ /* 0x000fe8000d000000 */
[----:B------:R-:W-:Y:S02]  /*6f20*/  @!UP0 UIMAD UR10, UR7, UR10, UR4 ;  /* 0x0000000a070a82a4 */ /* 0x000fe4000f8e0204 */
[----:B------:R-:W-:Y:S02]  /*6f30*/  @!UP0 UIADD3 UR11, UPT, UPT, UR11, -UR4, URZ ;  /* 0x800000040b0b8290 */ /* 0x000fe4000fffe0ff */
[----:B------:R-:W-:Y:S02]  /*6f40*/  UIMAD UR7, UR42, UR8, UR37 ;  /* 0x000000082a0772a4 */ /* 0x000fe4000f8e0225 */
[----:B------:R-:W-:Y:S02]  /*6f50*/  @!UP0 UIMAD UR6, UR11, UR39, UR5 ;  /* 0x000000270b0682a4 */ /* 0x000fe4000f8e0205 */
[----:B------:R-:W-:Y:S01]  /*6f60*/  UIMAD UR4, UR58, UR9, UR36 ;  /* 0x000000093a0472a4 */ /* 0x000fe2000f8e0224 */
[----:B------:R-:W-:Y:S02]  /*6f70*/  @!UP0 UMOV UR5, UR10 ;  /* 0x0000000a00058c82 */ /* 0x000fe40008000000 */
[----:B------:R-:W-:Y:S02]  /*6f80*/  UIMAD UR37, UR5, UR42, UR7 ;  /* 0x0000002a052572a4 */ /* 0x000fe4000f8e0207 */
[----:B------:R-:W-:Y:S11]  /*6f90*/  UIMAD UR36, UR6, UR58, UR4 ;  /* 0x0000003a062472a4 */ /* 0x000ff6000f8e0204 */
[----:B------:R-:W-:Y:S01]  /*6fa0*/  @!UPT UIADD3 URZ, UPT, UPT, URZ, URZ, URZ ;  /* 0x000000fffffff290 */ /* 0x000fe2000fffe0ff */
.L_x_108:
[----:B------:R-:W-:Y:S01]  /*6fb0*/  UISETP.NE.AND UP0, UPT, UR38, 0x1, UPT ;  /* 0x000000012600788c */ /* 0x000fe2000bf05270 */
[----:B------:R-:W-:Y:S01]  /*6fc0*/  LOP3.LUT P0, RZ, R61, 0x1b0, RZ, 0xc0, !PT ;  /* 0x000001b03dff7812 */ /* 0x000fe2000780c0ff */
[----:B------:R-:W-:Y:S01]  /*6fd0*/  USHF.L.U32 UR50, UR16, 0x7, URZ ;  /* 0x0000000710327899 */ /* 0x000fe200080006ff */
[----:B------:R-:W-:Y:S01]  /*6fe0*/  BSSY.RECONVERGENT B6, `(.L_x_109) ;  /* 0x0000034000067945 */ /* 0x000fe20003800200 */
[----:B------:R-:W-:Y:S01]  /*6ff0*/  USHF.L.U32 UR49, UR20, 0x7, URZ ;  /* 0x0000000714317899 */ /* 0x000fe200080006ff */
[----:B------:R-:W-:Y:S06]  /*7000*/  IADD3 R63, PT, PT, R63, 0x1, RZ ;  /* 0x000000013f3f7810 */ /* 0x000fec0007ffe0ff */
[----:B------:R-:W2:Y:S01]  /*7010*/  @!UP0 LDCU.128 UR12, c[0x0][0xb10] ;  /* 0x00016200ff0c87ac */ /* 0x000ea20008000c00 */
[----:B------:R-:W3:Y:S01]  /*7020*/  @!UP0 LDCU UR5, c[0x0][0xb0c] ;  /* 0x00016180ff0587ac */ /* 0x000ee20008000800 */
[----:B------:R-:W4:Y:S01]  /*7030*/  @!UP0 LDCU UR10, c[0x0][0xb20] ;  /* 0x00016400ff0a87ac */ /* 0x000f220008000800 */
[----:B--2---:R-:W-:Y:S02]  /*7040*/  UIMAD.WIDE.U32 UR8, UR37, UR12, URZ ;  /* 0x0000000c250872a5 */ /* 0x004fe4000f8e00ff */
[----:B------:R-:W-:Y:S02]  /*7050*/  UIMAD.WIDE.U32 UR6, UR36, UR15, URZ ;  /* 0x0000000f240672a5 */ /* 0x000fe4000f8e00ff */
[----:B------:R-:W-:Y:S03]  /*7060*/  @!UP0 UISETP.NE.AND UP1, UPT, UR14, 0x1, UPT ;  /* 0x000000010e00888c */ /* 0x000fe6000bf25270 */
[----:B------:R-:W-:Y:S01]  /*7070*/  @!UP0 UMOV UR4, UR9 ;  /* 0x0000000900048c82 */ /* 0x000fe20008000000 */
[----:B---3--:R-:W-:Y:S02]  /*7080*/  @!UP0 UISETP.NE.AND UP2, UPT, UR5, 0x1, UPT ;  /* 0x000000010500888c */ /* 0x008fe4000bf45270 */
[----:B------:R-:W-:Y:S01]  /*7090*/  @!UP0 USHF.R.U32.HI UR4, URZ, UR13, UR4 ;  /* 0x0000000dff048299 */ /* 0x000fe20008011604 */
[----:B------:R-:W-:Y:S02]  /*70a0*/  @!UP0 UMOV UR6, UR7 ;  /* 0x0000000700068c82 */ /* 0x000fe40008000000 */
[----:B----4-:R-:W-:Y:S02]  /*70b0*/  @!UP0 USHF.R.U32.HI UR6, URZ, UR10, UR6 ;  /* 0x0000000aff068299 */ /* 0x010fe40008011606 */
[----:B------:R-:W-:Y:S02]  /*70c0*/  @!UP0 USEL UR7, UR37, UR4, !UP2 ;  /* 0x0000000425078287 */ /* 0x000fe4000d000000 */
[----:B------:R-:W-:Y:S04]  /*70d0*/  @!UP0 USEL UR6, UR36, UR6, !UP1 ;  /* 0x0000000624068287 */ /* 0x000fe8000c800000 */
[----:B------:R-:W-:Y:S02]  /*70e0*/  @!UP0 UIADD3 UR4, UPT, UPT, -UR7, UR6, URZ ;  /* 0x0000000607048290 */ /* 0x000fe4000fffe1ff */
[----:B------:R-:W-:Y:S02]  /*70f0*/  @!UP0 UIADD3 UR6, UPT, UPT, UR7, -UR6, URZ ;  /* 0x8000000607068290 */ /* 0x000fe4000fffe0ff */
[----:B------:R-:W-:Y:S02]  /*7100*/  @!UP0 UIMAD UR37, UR4, UR5, UR37 ;  /* 0x00000005042582a4 */ /* 0x000fe4000f8e0225 */
[----:B------:R-:W-:Y:S01]  /*7110*/  @!UP0 UIMAD UR36, UR6, UR14, UR36 ;  /* 0x0000000e062482a4 */ /* 0x000fe2000f8e0224 */
[----:B------:R-:W-:Y:S11]  /*7120*/  @!P0 BRA `(.L_x_110) ;  /* 0x00000000007c8947 */ /* 0x000ff60003800000 */
[----:B------:R-:W2:Y:S01]  /*7130*/  LDCU.64 UR8, c[0x4][0x80] ;  /* 0x01001000ff0877ac */ /* 0x000ea20008000a00 */
[----:B------:R-:W-:Y:S01]  /*7140*/  MOV R2, 0x0 ;  /* 0x0000000000027802 */ /* 0x000fe20000000f00 */
[----:B------:R-:W-:Y:S02]  /*7150*/  HFMA2 R12, -RZ, RZ, 0, 5.9604644775390625e-08 ;  /* 0x00000001ff0c7431 */ /* 0x000fe400000001ff */
[----:B------:R-:W-:Y:S01]  /*7160*/  IMAD.MOV.U32 R8, RZ, RZ, 0x70 ;  /* 0x00000070ff087424 */ /* 0x000fe200078e00ff */
[----:B------:R3:W4:Y:S01]  /*7170*/  LDC.64 R14, c[0x4][R2] ;  /* 0x01000000020e7b82 */ /* 0x0007220000000a00 */
[----:B------:R-:W1:Y:S01]  /*7180*/  LDCU.64 UR6, c[0x4][0x88] ;  /* 0x01001100ff0677ac */ /* 0x000e620008000a00 */
[----:B------:R-:W-:Y:S01]  /*7190*/  IMAD.MOV.U32 R13, RZ, RZ, RZ ;  /* 0x000000ffff0d7224 */ /* 0x000fe200078e00ff */
[----:B------:R-:W1:Y:S01]  /*71a0*/  LDCU.64 UR4, c[0x4][0x8] ;  /* 0x01000100ff0477ac */ /* 0x000e620008000a00 */
[----:B--2---:R-:W-:Y:S01]  /*71b0*/  MOV R5, UR9 ;  /* 0x0000000900057c02 */ /* 0x004fe20008000f00 */
[----:B------:R-:W-:Y:S01]  /*71c0*/  IMAD.U32 R4, RZ, RZ, UR8 ;  /* 0x00000008ff047e24 */ /* 0x000fe2000f8e00ff */
[----:B-1----:R-:W-:Y:S01]  /*71d0*/  MOV R7, UR7 ;  /* 0x0000000700077c02 */ /* 0x002fe20008000f00 */
[----:B------:R-:W-:Y:S01]  /*71e0*/  IMAD.U32 R6, RZ, RZ, UR6 ;  /* 0x00000006ff067e24 */ /* 0x000fe2000f8e00ff */
[----:B------:R-:W-:Y:S01]  /*71f0*/  MOV R11, UR5 ;  /* 0x00000005000b7c02 */ /* 0x000fe20008000f00 */
[----:B------:R-:W-:Y:S02]  /*7200*/  IMAD.U32 R10, RZ, RZ, UR4 ;  /* 0x00000004ff0a7e24 */ /* 0x000fe4000f8e00ff */
[----:B------:R-:W-:Y:S07]  /*7210*/  LEPC R20, `(.L_x_111) ;  /* 0x000000001014794e */ /* 0x000fee0000000000 */
[----:B---345:R-:W-:Y:S05]  /*7220*/  CALL.ABS.NOINC R14 ;  /* 0x000000000e007343 */ /* 0x038fea0003c00000 */
.L_x_111:
[----:B------:R-:W1:Y:S01]  /*7230*/  LDCU.64 UR8, c[0x4][0x80] ;  /* 0x01001000ff0877ac */ /* 0x000e620008000a00 */
[----:B------:R-:W2:Y:S01]  /*7240*/  LDC.64 R2, c[0x4][R2] ;  /* 0x0100000002027b82 */ /* 0x000ea20000000a00 */
[----:B------:R-:W-:Y:S02]  /*7250*/  HFMA2 R12, -RZ, RZ, 0, 5.9604644775390625e-08 ;  /* 0x00000001ff0c7431 */ /* 0x000fe400000001ff */
[----:B------:R-:W-:Y:S02]  /*7260*/  IMAD.MOV.U32 R8, RZ, RZ, 0x70 ;  /* 0x00000070ff087424 */ /* 0x000fe400078e00ff */
[----:B------:R-:W-:Y:S01]  /*7270*/  IMAD.MOV.U32 R13, RZ, RZ, RZ ;  /* 0x000000ffff0d7224 */ /* 0x000fe200078e00ff */
[----:B------:R-:W3:Y:S01]  /*7280*/  LDCU.64 UR6, c[0x4][0x88] ;  /* 0x01001100ff0677ac */ /* 0x000ee20008000a00 */
[----:B------:R-:W4:Y:S01]  /*7290*/  LDCU.64 UR4, c[0x4][0x8] ;  /* 0x01000100ff0477ac */ /* 0x000f220008000a00 */
[----:B-1----:R-:W-:Y:S02]  /*72a0*/  MOV R4, UR8 ;  /* 0x0000000800047c02 */ /* 0x002fe40008000f00 */
[----:B------:R-:W-:Y:S02]  /*72b0*/  MOV R5, UR9 ;  /* 0x0000000900057c02 */ /* 0x000fe40008000f00 */
[----:B---3--:R-:W-:Y:S01]  /*72c0*/  MOV R7, UR7 ;  /* 0x0000000700077c02 */ /* 0x008fe20008000f00 */
[----:B------:R-:W-:Y:S01]  /*72d0*/  IMAD.U32 R6, RZ, RZ, UR6 ;  /* 0x00000006ff067e24 */ /* 0x000fe2000f8e00ff */
[----:B----4-:R-:W-:Y:S01]  /*72e0*/  MOV R11, UR5 ;  /* 0x00000005000b7c02 */ /* 0x010fe20008000f00 */
[----:B------:R-:W-:Y:S02]  /*72f0*/  IMAD.U32 R10, RZ, RZ, UR4 ;  /* 0x00000004ff0a7e24 */ /* 0x000fe4000f8e00ff */
[----:B------:R-:W-:Y:S07]  /*7300*/  LEPC R20, `(.L_x_110) ;  /* 0x000000001014794e */ /* 0x000fee0000000000 */
[----:B--2---:R-:W-:Y:S05]  /*7310*/  CALL.ABS.NOINC R2 ;  /* 0x0000000002007343 */ /* 0x004fea0003c00000 */
.L_x_110:
[----:B------:R-:W-:Y:S05]  /*7320*/  BSYNC.RECONVERGENT B6 ;  /* 0x0000000000067941 */ /* 0x000fea0003800200 */
.L_x_109:
[----:B------:R-:W-:Y:S02]  /*7330*/  ISETP.NE.U32.AND P0, PT, RZ, UR54, PT ;  /* 0x00000036ff007c0c */ /* 0x000fe4000bf05070 */
[C---:B------:R-:W-:Y:S02]  /*7340*/  ISETP.NE.U32.AND P1, PT, R54.reuse, RZ, PT ;  /* 0x000000ff3600720c */ /* 0x040fe40003f25070 */
[----:B------:R-:W-:Y:S02]  /*7350*/  ISETP.NE.U32.AND P4, PT, R54, RZ, PT ;  /* 0x000000ff3600720c */ /* 0x000fe40003f85070 */
[----:B------:R-:W-:Y:S02]  /*7360*/  ISETP.NE.AND.EX P0, PT, RZ, UR55, PT, P0 ;  /* 0x00000037ff007c0c */ /* 0x000fe4000bf05300 */
[C---:B------:R-:W-:Y:S02]  /*7370*/  ISETP.NE.AND.EX P1, PT, R55.reuse, RZ, PT, P1 ;  /* 0x000000ff3700720c */ /* 0x040fe40003f25310 */
[----:B------:R-:W-:Y:S02]  /*7380*/  ISETP.NE.AND.EX P4, PT, R55, RZ, P0, P4 ;  /* 0x000000ff3700720c */ /* 0x000fe40000785340 */
[----:B------:R-:W-:Y:S02]  /*7390*/  ISETP.NE.U32.AND P5, PT, R50, RZ, PT ;  /* 0x000000ff3200720c */ /* 0x000fe40003fa5070 */
[----:B------:R-:W-:Y:S02]  /*73a0*/  ISETP.NE.U32.AND P3, PT, RZ, UR54, PT ;  /* 0x00000036ff007c0c */ /* 0x000fe4000bf65070 */
[----:B------:R-:W-:Y:S02]  /*73b0*/  PLOP3.LUT P2, PT, PT, PT, PT, 0x8, 0x80 ;  /* 0x000000000080781c */ /* 0x000fe40003f4e170 */
[----:B------:R-:W-:Y:S02]  /*73c0*/  ISETP.NE.AND.EX P5, PT, R51, RZ, PT, P5 ;  /* 0x000000ff3300720c */ /* 0x000fe40003fa5350 */
[----:B------:R-:W-:Y:S03]  /*73d0*/  ISETP.NE.AND.EX P3, PT, RZ, UR55, PT, P3 ;  /* 0x00000037ff007c0c */ /* 0x000fe6000bf65330 */
[----:B------:R-:W-:Y:S01]  /*73e0*/  @!P4 PLOP3.LUT P2, PT, P1, PT, PT, 0x80, 0x8 ;  /* 0x000000000008c81c */ /* 0x000fe20000f4f070 */
[----:B------:R-:W-:Y:S01]  /*73f0*/  @!UPT UIADD3 URZ, UPT, UPT, URZ, URZ, URZ ;  /* 0x000000fffffff290 */ /* 0x000fe2000fffe0ff */
[----:B------:R-:W-:Y:S11]  /*7400*/  @!P1 BRA `(.L_x_112) ;  /* 0x0000000000309947 */ /* 0x000ff60003800000 */
[----:B------:R-:W-:Y:S01]  /*7410*/  ISETP.NE.U32.AND P0, PT, R52, RZ, PT ;  /* 0x000000ff3400720c */ /* 0x000fe20003f05070 */
[----:B------:R-:W2:Y:S01]  /*7420*/  LDCU.64 UR4, c[0x0][0x358] ;  /* 0x00006b00ff0477ac */ /* 0x000ea20008000a00 */
[----:B------:R-:W-:Y:S02]  /*7430*/  IMAD.MOV.U32 R56, RZ, RZ, 0x1 ;  /* 0x00000001ff387424 */ /* 0x000fe400078e00ff */
[----:B------:R-:W-:Y:S11]  /*7440*/  ISETP.NE.AND.EX P0, PT, R53, RZ, PT, P0 ;  /* 0x000000ff3500720c */ /* 0x000ff60003f05300 */
[----:B------:R-:W-:Y:S02]  /*7450*/  @!UPT UIADD3 URZ, UPT, UPT, URZ, URZ, URZ ;  /* 0x000000fffffff290 */ /* 0x000fe4000fffe0ff */
[----:B------:R-:W3:Y:S01]  /*7460*/  @P0 LDC.64 R2, c[0x0][0x888] ;  /* 0x00022200ff020b82 */ /* 0x000ee20000000a00 */
[----:B-1----:R-:W-:Y:S04]  /*7470*/  @P0 IMAD R0, R54, UR60, RZ ;  /* 0x0000003c36000c24 */ /* 0x002fe8000f8e02ff */
[----:B---3--:R-:W-:Y:S04]  /*7480*/  @P0 IMAD.WIDE R2, R0, 0x4, R2 ;  /* 0x0000000400020825 */ /* 0x008fe800078e0202 */
[----:B------:R-:W-:Y:S01]  /*7490*/  HFMA2 R0, -RZ, RZ, 0, 5.9604644775390625e-08 ;  /* 0x00000001ff007431 */ /* 0x000fe200000001ff */
[----:B--2--5:R2:W5:Y:S04]  /*74a0*/  @P0 LDG.E R27, desc[UR4][R2.64] ;  /* 0x00000004021b0981 */ /* 0x024568000c1e1900 */
[----:B------:R-:W-:Y:S01]  /*74b0*/  @!P0 PRMT R56, R0, 0x7610, R56 ;  /* 0x0000761000388816 */ /* 0x000fe20000000038 */
[----:B--2---:R-:W3:Y:S06]  /*74c0*/  @!P0 LDC R27, c[0x0][0x880] ;  /* 0x00022000ff1b8b82 */ /* 0x004eec0000000800 */
.L_x_112:
[----:B------:R-:W-:Y:S05]  /*74d0*/  @!P5 BRA `(.L_x_113) ;  /* 0x000000000024d947 */ /* 0x000fea0003800000 */
[----:B------:R-:W-:Y:S01]  /*74e0*/  ISETP.NE.U32.AND P0, PT, R48, RZ, PT ;  /* 0x000000ff3000720c */ /* 0x000fe20003f05070 */
[----:B------:R-:W2:Y:S03]  /*74f0*/  LDCU.64 UR4, c[0x0][0x358] ;  /* 0x00006b00ff0477ac */ /* 0x000ea60008000a00 */
[----:B------:R-:W-:Y:S11]  /*7500*/  ISETP.NE.AND.EX P0, PT, R49, RZ, PT, P0 ;  /* 0x000000ff3100720c */ /* 0x000ff60003f05300 */
[----:B------:R-:W-:Y:S02]  /*7510*/  @!UPT UIADD3 URZ, UPT, UPT, URZ, URZ, URZ ;  /* 0x000000fffffff290 */ /* 0x000fe4000fffe0ff */
[----:B------:R-:W4:Y:S01]  /*7520*/  @P0 LDC.64 R2, c[0x0][0x8a8] ;  /* 0x00022a00ff020b82 */ /* 0x000f220000000a00 */
[----:B-1----:R-:W-:Y:S04]  /*7530*/  @P0 IMAD R0, R50, UR60, RZ ;  /* 0x0000003c32000c24 */ /* 0x002fe8000f8e02ff */
[----:B----4-:R-:W-:Y:S05]  /*7540*/  @P0 IMAD.WIDE R2, R0, 0x4, R2 ;  /* 0x0000000400020825 */ /* 0x010fea00078e0202 */
[----:B--2--5:R2:W5:Y:S02]  /*7550*/  @P0 LDG.E R24, desc[UR4][R2.64] ;  /* 0x0000000402180981 */ /* 0x024564000c1e1900 */
[----:B--2---:R-:W4:Y:S02]  /*7560*/  @!P0 LDC R24, c[0x0][0x8a0] ;  /* 0x00022800ff188b82 */ /* 0x004f240000000800 */
.L_x_113:
[----:B---3-5:R-:W-:Y:S01]  /*7570*/  FSETP.NEU.AND P0, PT, R27, RZ, PT ;  /* 0x000000ff1b00720b */ /* 0x028fe20003f0d000 */
[----:B------:R-:W-:Y:S01]  /*7580*/  BSSY B1, `(.L_x_114) ;  /* 0x0000037000017945 */ /* 0x000fe20003800000 */
[----:B------:R-:W-:Y:S01]  /*7590*/  SEL R3, RZ, 0xffffffff, P3 ;  /* 0xffffffffff037807 */ /* 0x000fe20001800000 */
[----:B------:R-:W-:Y:S01]  /*75a0*/  IMAD.MOV.U32 R75, RZ, RZ, 0x1 ;  /* 0x00000001ff4b7424 */ /* 0x000fe200078e00ff */
[----:B------:R-:W-:Y:S01]  /*75b0*/  @!P4 LOP3.LUT P3, RZ, R56, 0xff, RZ, 0xc0, !PT ;  /* 0x000000ff38ffc812 */ /* 0x000fe2000786c0ff */
[----:B------:R-:W-:Y:S01]  /*75c0*/  IMAD R25, R22, 0x80, R23 ;  /* 0x0000008016197824 */ /* 0x000fe200078e0217 */
[----:B-1----:R-:W-:Y:S01]  /*75d0*/  @!P4 SEL R0, RZ, 0xffffffff, P0 ;  /* 0xffffffffff00c807 */ /* 0x002fe20000000000 */
[----:B------:R-:W-:Y:S01]  /*75e0*/  IMAD R64, R70, -0x10, R68 ;  /* 0xfffffff046407824 */ /* 0x000fe200078e0244 */
[----:B------:R-:W-:Y:S01]  /*75f0*/  LEA R74, R22, UR43, 0x3 ;  /* 0x0000002b164a7c11 */ /* 0x000fe2000f8e18ff */
[----:B------:R-:W-:Y:S01]  /*7600*/  IMAD.MOV.U32 R26, RZ, RZ, RZ ;  /* 0x000000ffff1a7224 */ /* 0x000fe200078e00ff */
[C---:B------:R-:W-:Y:S02]  /*7610*/  @P2 SEL R0, R3.reuse, R0, !P3 ;  /* 0x0000000003002207 */ /* 0x040fe40005800000 */
[----:B------:R-:W-:Y:S02]  /*7620*/  CS2R R38, SRZ ;  /* 0x0000000000267805 */ /* 0x000fe4000001ff00 */
[----:B------:R-:W-:Y:S02]  /*7630*/  SEL R2, RZ, 0xffffffff, P0 ;  /* 0xffffffffff027807 */ /* 0x000fe40000000000 */
[----:B------:R-:W-:Y:S02]  /*7640*/  CS2R R36, SRZ ;  /* 0x0000000000247805 */ /* 0x000fe4000001ff00 */
[----:B------:R-:W-:Y:S02]  /*7650*/  @!P4 LOP3.LUT R0, R0, 0x1, RZ, 0xc0, !PT ;  /* 0x000000010000c812 */ /* 0x000fe400078ec0ff */
[----:B------:R-:W-:Y:S02]  /*7660*/  CS2R R34, SRZ ;  /* 0x0000000000227805 */ /* 0x000fe4000001ff00 */
[----:B------:R-:W-:Y:S02]  /*7670*/  CS2R R32, SRZ ;  /* 0x0000000000207805 */ /* 0x000fe4000001ff00 */
[----:B------:R-:W-:Y:S02]  /*7680*/  CS2R R42, SRZ ;  /* 0x00000000002a7805 */ /* 0x000fe4000001ff00 */
[----:B------:R-:W-:Y:S02]  /*7690*/  ISETP.NE.U32.OR P5, PT, R0, 0x1, P4 ;  /* 0x000000010000780c */ /* 0x000fe400027a5470 */
[----:B------:R-:W-:Y:S02]  /*76a0*/  CS2R R40, SRZ ;  /* 0x0000000000287805 */ /* 0x000fe4000001ff00 */
[----:B------:R-:W-:Y:S02]  /*76b0*/  LOP3.LUT P4, R62, R56, 0xff, RZ, 0xc0, !PT ;  /* 0x000000ff383e7812 */ /* 0x000fe4000788c0ff */
[----:B------:R-:W-:Y:S02]  /*76c0*/  CS2R R46, SRZ ;  /* 0x00000000002e7805 */ /* 0x000fe4000001ff00 */
[----:B------:R-:W-:Y:S02]  /*76d0*/  P2R R73, PR, RZ, 0x20 ;  /* 0x00000020ff497803 */ /* 0x000fe40000000000 */
[----:B------:R-:W-:Y:S02]  /*76e0*/  CS2R R44, SRZ ;  /* 0x00000000002c7805 */ /* 0x000fe4000001ff00 */
[----:B------:R-:W-:Y:S04]  /*76f0*/  @P1 SEL R2, R3, R2, !P4 ;  /* 0x0000000203021207 */ /* 0x000fe80006000000 */
[----:B------:R-:W-:Y:S02]  /*7700*/  LOP3.LUT R2, R2, 0x1, RZ, 0xc0, !PT ;  /* 0x0000000102027812 */ /* 0x000fe400078ec0ff */
[----:B------:R-:W-:Y:S02]  /*7710*/  @P5 SHF.L.U32 R0, RZ, 0x1f, RZ ;  /* 0x0000001fff005819 */ /* 0x000fe400000006ff */
[----:B------:R-:W-:Y:S02]  /*7720*/  ISETP.NE.U32.AND P0, PT, R2, 0x1, PT ;  /* 0x000000010200780c */ /* 0x000fe40003f05070 */
[----:B------:R1:W2:Y:S02]  /*7730*/  @P5 SYNCS.PHASECHK.TRANS64.TRYWAIT P3, [UR43+0x20], R0 ;  /* 0x00002000ff0055a7 */ /* 0x0002a4000806112b */
[----:B------:R-:W-:Y:S02]  /*7740*/  P2R R76, PR, RZ, 0x1 ;  /* 0x00000001ff4c7803 */ /* 0x000fe40000000000 */
[----:B-1----:R-:W-:Y:S04]  /*7750*/  SHF.L.U32 R0, R66, 0x1f, RZ ;  /* 0x0000001f42007819 */ /* 0x002fe800000006ff */
[----:B------:R1:W3:Y:S01]  /*7760*/  SYNCS.PHASECHK.TRANS64.TRYWAIT P2, [R74+URZ+0x90], R0 ;  /* 0x000090004a0075a7 */ /* 0x0002e200080411ff */
[----:B--2---:R-:W-:Y:S01]  /*7770*/  @P5 SEL R75, RZ, 0x1, !P3 ;  /* 0x00000001ff4b5807 */ /* 0x004fe20005800000 */
[----:B-1----:R-:W-:Y:S06]  /*7780*/  @!P5 BRA `(.L_x_115) ;  /* 0x000000000058d947 */ /* 0x002fec0003800000 */
[----:B------:R-:W-:Y:S01]  /*7790*/  IMAD.MOV.U32 R39, RZ, RZ, RZ ;  /* 0x000000ffff277224 */ /* 0x000fe200078e00ff */
[----:B------:R-:W-:Y:S01]  /*77a0*/  ISETP.NE.AND P0, PT, R75, RZ, PT ;  /* 0x000000ff4b00720c */ /* 0x000fe20003f05270 */
[----:B------:R-:W-:Y:S01]  /*77b0*/  BSSY B0, `(.L_x_116) ;  /* 0x000000c000007945 */ /* 0x000fe20003800000 */
[----:B------:R-:W-:Y:S02]  /*77c0*/  CS2R R46, SRZ ;  /* 0x00000000002e7805 */ /* 0x000fe4000001ff00 */
[----:B------:R-:W-:Y:S02]  /*77d0*/  CS2R R44, SRZ ;  /* 0x00000000002c7805 */ /* 0x000fe4000001ff00 */
[----:B------:R-:W-:Y:S02]  /*77e0*/  CS2R R42, SRZ ;  /* 0x00000000002a7805 */ /* 0x000fe4000001ff00 */
[----:B------:R-:W-:Y:S02]  /*77f0*/  CS2R R40, SRZ ;  /* 0x0000000000287805 */ /* 0x000fe4000001ff00 */
[----:B------:R-:W-:Y:S02]  /*7800*/  CS2R R34, SRZ ;  /* 0x0000000000227805 */ /* 0x000fe4000001ff00 */
[----:B------:R-:W-:Y:S02]  /*7810*/  CS2R R32, SRZ ;  /* 0x0000000000207805 */ /* 0x000fe4000001ff00 */
[----:B------:R-:W-:Y:S01]  /*7820*/  CS2R R36, SRZ ;  /* 0x0000000000247805 */ /* 0x000fe2000001ff00 */
[----:B------:R-:W-:Y:S06]  /*7830*/  @P0 BRA `(.L_x_117) ;  /* 0x00000000000c0947 */ /* 0x000fec0003800000 */
[----:B------:R-:W-:Y:S04]  /*7840*/  SHF.L.U32 R3, RZ, 0x1f, RZ ;  /* 0x0000001fff037819 */ /* 0x000fe800000006ff */
[----:B------:R-:W1:Y:S02]  /*7850*/  SYNCS.PHASECHK.TRANS64.TRYWAIT P0, [UR43+0x20], R3 ;  /* 0x00002003ff0075a7 */ /* 0x000e64000800112b */
[----:B-1----:R-:W-:Y:S05]  /*7860*/  @!P0 BRA `(.L_x_118) ;  /* 0x0000005800cc8947 */ /* 0x002fea0003800000 */
.L_x_117:
[----:B------:R-:W-:Y:S05]  /*7870*/  BSYNC B0 ;  /* 0x0000000000007941 */ /* 0x000fea0003800000 */
.L_x_116:
[----:B------:R-:W-:Y:S01]  /*7880*/  ISETP.NE.AND P0, PT, R76, RZ, PT ;  /* 0x000000ff4c00720c */ /* 0x000fe20003f05270 */
[----:B------:R-:W-:Y:S11]  /*7890*/  HFMA2 R26, -RZ, RZ, 0, 5.9604644775390625e-08 ;  /* 0x00000001ff1a7431 */ /* 0x000ff600000001ff */
[----:B------:R-:W-:Y:S01]  /*78a0*/  @!UPT UIADD3 URZ, UPT, UPT, URZ, URZ, URZ ;  /* 0x000000fffffff290 */ /* 0x000fe2000fffe0ff */
[----:B------:R2:W1:Y:S04]  /*78b0*/  @P0 LDS.128 R44, [R69] ;  /* 0x00000000452c0984 */ /* 0x0004680000000c00 */
[----:B------:R2:W1:Y:S04]  /*78c0*/  @P0 LDS.128 R40, [R68+0x10] ;  /* 0x0000100044280984 */ /* 0x0004680000000c00 */
[----:B------:R2:W1:Y:S04]  /*78d0*/  @P0 LDS.128 R32, [R67+0x20] ;  /* 0x0000200043200984 */ /* 0x0004680000000c00 */
[----:B------:R2:W1:Y:S02]  /*78e0*/  @P0 LDS.128 R36, [R64+0x30] ;  /* 0x0000300040240984 */ /* 0x0004640000000c00 */
.L_x_115:
[----:B------:R-:W-:Y:S05]  /*78f0*/  BSYNC B1 ;  /* 0x0000000000017941 */ /* 0x000fea0003800000 */
.L_x_114:
[----:B-1----:R-:W-:Y:S04]  /*7900*/  SHF.R.U32.HI R2, RZ, 0x15, R25 ;  /* 0x00000015ff027819 */ /* 0x002fe80000011619 */
[----:B------:R-:W-:Y:S01]  /*7910*/  LOP3.LUT P0, RZ, R2, 0x3, R57, 0x48, !PT ;  /* 0x0000000302ff7812 */ /* 0x000fe20007804839 */
[----:B------:R-:W-:Y:S01]  /*7920*/  @!UPT UIADD3 URZ, UPT, UPT, URZ, URZ, URZ ;  /* 0x000000fffffff290 */ /* 0x000fe2000fffe0ff */
[----:B---3--:R-:W-:Y:S11]  /*7930*/  @P2 BRA `(.L_x_119) ;  /* 0x0000000000082947 */ /* 0x008ff60003800000 */
[----:B------:R-:W1:Y:S02]  /*7940*/  SYNCS.PHASECHK.TRANS64.TRYWAIT P1, [R74+URZ+0x90], R0 ;  /* 0x000090004a0075a7 */ /* 0x000e6400080211ff */
[----:B-1----:R-:W-:Y:S05]  /*7950*/  @!P1 BRA `(.L_x_120) ;  /* 0x0000005800a89947 */ /* 0x002fea0003800000 */
.L_x_119:
[----:B------:R-:W-:Y:S05]  /*7960*/  @!P0 BRA `(.L_x_121) ;  /* 0x0000000000408947 */ /* 0x000fea0003800000 */
[----:B------:R-:W3:Y:S01]  /*7970*/  LDCU.64 UR8, c[0x4][0x70] ;  /* 0x01000e00ff0877ac */ /* 0x000ee20008000a00 */
[----:B------:R-:W-:Y:S01]  /*7980*/  MOV R3, 0x0 ;  /* 0x0000000000037802 */ /* 0x000fe20000000f00 */
[----:B------:R-:W-:Y:S02]  /*7990*/  HFMA2 R12, -RZ, RZ, 0, 5.9604644775390625e-08 ;  /* 0x00000001ff0c7431 */ /* 0x000fe400000001ff */
[----:B------:R-:W-:Y:S02]  /*79a0*/  IMAD.MOV.U32 R8, RZ, RZ, 0x192 ;  /* 0x00000192ff087424 */ /* 0x000fe400078e00ff */
[----:B------:R-:W-:Y:S01]  /*79b0*/  IMAD.MOV.U32 R13, RZ, RZ, RZ ;  /* 0x000000ffff0d7224 */ /* 0x000fe200078e00ff */
[----:B------:R-:W5:Y:S01]  /*79c0*/  LDCU.64 UR6, c[0x4][0x78] ;  /* 0x01000f00ff0677ac */ /* 0x000f620008000a00 */
[----:B------:R-:W1:Y:S01]  /*79d0*/  LDC.64 R2, c[0x4][R3] ;  /* 0x0100000003027b82 */ /* 0x000e620000000a00 */
[----:B------:R-:W2:Y:S01]  /*79e0*/  LDCU.64 UR4, c[0x4][0x10] ;  /* 0x01000200ff0477ac */ /* 0x000ea20008000a00 */
[----:B---3--:R-:W-:Y:S01]  /*79f0*/  MOV R5, UR9 ;  /* 0x0000000900057c02 */ /* 0x008fe20008000f00 */
[----:B------:R-:W-:Y:S01]  /*7a00*/  IMAD.U32 R4, RZ, RZ, UR8 ;  /* 0x00000008ff047e24 */ /* 0x000fe2000f8e00ff */
[----:B-----5:R-:W-:Y:S01]  /*7a10*/  MOV R7, UR7 ;  /* 0x0000000700077c02 */ /* 0x020fe20008000f00 */
[----:B------:R-:W-:Y:S01]  /*7a20*/  IMAD.U32 R6, RZ, RZ, UR6 ;  /* 0x00000006ff067e24 */ /* 0x000fe2000f8e00ff */
[----:B--2---:R-:W-:Y:S01]  /*7a30*/  MOV R11, UR5 ;  /* 0x00000005000b7c02 */ /* 0x004fe20008000f00 */
[----:B------:R-:W-:Y:S02]  /*7a40*/  IMAD.U32 R10, RZ, RZ, UR4 ;  /* 0x00000004ff0a7e24 */ /* 0x000fe4000f8e00ff */
[----:B------:R-:W-:Y:S07]  /*7a50*/  LEPC R20, `(.L_x_121) ;  /* 0x000000001014794e */ /* 0x000fee0000000000 */
[----:B-1--4-:R-:W-:Y:S05]  /*7a60*/  CALL.ABS.NOINC R2 ;  /* 0x0000000002007343 */ /* 0x012fea0003c00000 */
.L_x_121:
[----:B------:R-:W-:Y:S01]  /*7a70*/  LOP3.LUT R20, R44, 0xffffe000, RZ, 0xc0, !PT ;  /* 0xffffe0002c147812 */ /* 0x000fe200078ec0ff */
[----:B------:R-:W-:Y:S05]  /*7a80*/  WARPSYNC.ALL ;  /* 0x0000000000007948 */ /* 0x000fea0003800000 */
[----:B------:R-:W-:Y:S01]  /*7a90*/  R2UR UR4, R25 ;  /* 0x00000000190472ca */ /* 0x000fe200000e0000 */
[----:B------:R-:W-:Y:S01]  /*7aa0*/  BSSY.RECONVERGENT B0, `(.L_x_122) ;  /* 0x0000058000007945 */ /* 0x000fe20003800200 */
[----:B------:R-:W-:Y:S11]  /*7ab0*/  ISETP.NE.AND P0, PT, R71, RZ, PT ;  /* 0x000000ff4700720c */ /* 0x000ff60003f05270 */
[----:B------:R-:W1:Y:S02]  /*7ac0*/  LDTM.x16 R4, tmem[UR4] ;  /* 0x00000004000479ee */ /* 0x000e640008240000 */
[C---:B-1--4-:R-:W-:Y:S01]  /*7ad0*/  FMUL R0, R24.reuse, R4 ;  /* 0x0000000418007220 */ /* 0x052fe20000400000 */
[C---:B------:R-:W-:Y:S01]  /*7ae0*/  FMUL R2, R24.reuse, R5 ;  /* 0x0000000518027220 */ /* 0x040fe20000400000 */
[C---:B------:R-:W-:Y:S01]  /*7af0*/  FMUL R4, R24.reuse, R8 ;  /* 0x0000000818047220 */ /* 0x040fe20000400000 */
[C---:B------:R-:W-:Y:S01]  /*7b00*/  FMUL R5, R24.reuse, R9 ;  /* 0x0000000918057220 */ /* 0x040fe20000400000 */
[C---:B------:R-:W-:Y:S01]  /*7b10*/  FMUL R8, R24.reuse, R12 ;  /* 0x0000000c18087220 */ /* 0x040fe20000400000 */
[C---:B------:R-:W-:Y:S01]  /*7b20*/  FMUL R9, R24.reuse, R13 ;  /* 0x0000000d18097220 */ /* 0x040fe20000400000 */
[C---:B------:R-:W-:Y:S01]  /*7b30*/  FMUL R12, R24.reuse, R16 ;  /* 0x00000010180c7220 */ /* 0x040fe20000400000 */
[----:B------:R-:W-:Y:S01]  /*7b40*/  LOP3.LUT R16, R45, 0xffffe000, RZ, 0xc0, !PT ;  /* 0xffffe0002d107812 */ /* 0x000fe200078ec0ff */
[----:B------:R-:W-:Y:S01]  /*7b50*/  FMUL R13, R24, R17 ;  /* 0x00000011180d7220 */ /* 0x000fe20000400000 */
[----:B------:R-:W-:Y:S01]  /*7b60*/  LOP3.LUT R17, R46, 0xffffe000, RZ, 0xc0, !PT ;  /* 0xffffe0002e117812 */ /* 0x000fe200078ec0ff */
[----:B------:R-:W-:Y:S01]  /*7b70*/  FFMA R28, R27, R20, R0 ;  /* 0x000000141b1c7223 */ /* 0x000fe20000000000 */
[----:B------:R-:W-:Y:S01]  /*7b80*/  LOP3.LUT R0, R47, 0xffffe000, RZ, 0xc0, !PT ;  /* 0xffffe0002f007812 */ /* 0x000fe200078ec0ff */
[C---:B------:R-:W-:Y:S01]  /*7b90*/  FMUL R3, R24.reuse, R6 ;  /* 0x0000000618037220 */ /* 0x040fe20000400000 */
[C---:B------:R-:W-:Y:S01]  /*7ba0*/  FMUL R6, R24.reuse, R10 ;  /* 0x0000000a18067220 */ /* 0x040fe20000400000 */
[C---:B------:R-:W-:Y:S01]  /*7bb0*/  FMUL R7, R24.reuse, R7 ;  /* 0x0000000718077220 */ /* 0x040fe20000400000 */
[----:B------:R-:W-:Y:S01]  /*7bc0*/  F2FP.TF32.F32.PACK_B R28, R28 ;  /* 0x0000001cff1c723e */ /* 0x000fe200024050ff */
[C---:B------:R-:W-:Y:S01]  /*7bd0*/  FMUL R10, R24.reuse, R14 ;  /* 0x0000000e180a7220 */ /* 0x040fe20000400000 */
[----:B------:R-:W-:Y:S01]  /*7be0*/  FMUL R14, R24, R18 ;  /* 0x00000012180e7220 */ /* 0x000fe20000400000 */
[----:B------:R-:W-:Y:S01]  /*7bf0*/  LOP3.LUT R18, R40, 0xffffe000, RZ, 0xc0, !PT ;  /* 0xffffe00028127812 */ /* 0x000fe200078ec0ff */
[----:B------:R-:W-:Y:S01]  /*7c00*/  FFMA R29, R27, R16, R2 ;  /* 0x000000101b1d7223 */ /* 0x000fe20000000002 */
[----:B------:R-:W-:Y:S01]  /*7c10*/  LOP3.LUT R2, R41, 0xffffe000, RZ, 0xc0, !PT ;  /* 0xffffe00029027812 */ /* 0x000fe200078ec0ff */
[----:B------:R-:W-:Y:S01]  /*7c20*/  FFMA R30, R27, R17, R3 ;  /* 0x000000111b1e7223 */ /* 0x000fe20000000003 */
[----:B------:R-:W-:Y:S01]  /*7c30*/  LOP3.LUT R3, R43, 0xffffe000, RZ, 0xc0, !PT ;  /* 0xffffe0002b037812 */ /* 0x000fe200078ec0ff */
[C---:B------:R-:W-:Y:S01]  /*7c40*/  FFMA R31, R27.reuse, R0, R7 ;  /* 0x000000001b1f7223 */ /* 0x040fe20000000007 */
[----:B------:R-:W-:Y:S01]  /*7c50*/  LOP3.LUT R0, R42, 0xffffe000, RZ, 0xc0, !PT ;  /* 0xffffe0002a007812 */ /* 0x000fe200078ec0ff */
[C---:B------:R-:W-:Y:S01]  /*7c60*/  FFMA R4, R27.reuse, R18, R4 ;  /* 0x000000121b047223 */ /* 0x040fe20000000004 */
[----:B------:R-:W-:Y:S01]  /*7c70*/  F2FP.TF32.F32.PACK_B R29, R29 ;  /* 0x0000001dff1d723e */ /* 0x000fe200024050ff */
[C---:B------:R-:W-:Y:S01]  /*7c80*/  FFMA R5, R27.reuse, R2, R5 ;  /* 0x000000021b057223 */ /* 0x040fe20000000005 */
[----:B------:R-:W-:Y:S01]  /*7c90*/  FMUL R11, R24, R11 ;  /* 0x0000000b180b7220 */ /* 0x000fe20000400000 */
[----:B------:R-:W-:Y:S01]  /*7ca0*/  F2FP.TF32.F32.PACK_B R30, R30 ;  /* 0x0000001eff1e723e */ /* 0x000fe200024050ff */
[C---:B------:R-:W-:Y:S01]  /*7cb0*/  FFMA R6, R27.reuse, R0, R6 ;  /* 0x000000001b067223 */ /* 0x040fe20000000006 */
[----:B------:R-:W-:Y:S01]  /*7cc0*/  F2FP.TF32.F32.PACK_B R31, R31 ;  /* 0x0000001fff1f723e */ /* 0x000fe200024050ff */
[----:B------:R-:W-:Y:S01]  /*7cd0*/  FFMA R7, R27, R3, R11 ;  /* 0x000000031b077223 */ /* 0x000fe2000000000b */
[----:B------:R-:W-:Y:S01]  /*7ce0*/  LOP3.LUT R2, R32, 0xffffe000, RZ, 0xc0, !PT ;  /* 0xffffe00020027812 */ /* 0x000fe200078ec0ff */
[----:B------:R-:W-:Y:S01]  /*7cf0*/  FMUL R15, R24, R15 ;  /* 0x0000000f180f7220 */ /* 0x000fe20000400000 */
[----:B------:R-:W-:Y:S01]  /*7d00*/  LOP3.LUT R16, R33, 0xffffe000, RZ, 0xc0, !PT ;  /* 0xffffe00021107812 */ /* 0x000fe200078ec0ff */
[----:B------:R1:W-:Y:S01]  /*7d10*/  STS.128 [R69], R28 ;  /* 0x0000001c45007388 */ /* 0x0003e20000000c00 */
[----:B------:R-:W-:Y:S01]  /*7d20*/  LOP3.LUT R0, R34, 0xffffe000, RZ, 0xc0, !PT ;  /* 0xffffe00022007812 */ /* 0x000fe200078ec0ff */
[----:B------:R-:W-:Y:S01]  /*7d30*/  FFMA R8, R27, R2, R8 ;  /* 0x000000021b087223 */ /* 0x000fe20000000008 */
[----:B------:R-:W-:Y:S01]  /*7d40*/  LOP3.LUT R2, R35, 0xffffe000, RZ, 0xc0, !PT ;  /* 0xffffe00023027812 */ /* 0x000fe200078ec0ff */
[C---:B------:R-:W-:Y:S01]  /*7d50*/  FFMA R9, R27.reuse, R16, R9 ;  /* 0x000000101b097223 */ /* 0x040fe20000000009 */
[----:B------:R-:W-:Y:S01]  /*7d60*/  F2FP.TF32.F32.PACK_B R4, R4 ;  /* 0x00000004ff04723e */ /* 0x000fe200024050ff */
[C---:B------:R-:W-:Y:S01]  /*7d70*/  FFMA R10, R27.reuse, R0, R10 ;  /* 0x000000001b0a7223 */ /* 0x040fe2000000000a */
[----:B------:R-:W-:Y:S01]  /*7d80*/  F2FP.TF32.F32.PACK_B R5, R5 ;  /* 0x00000005ff05723e */ /* 0x000fe200024050ff */
[----:B------:R-:W-:Y:S01]  /*7d90*/  FFMA R11, R27, R2, R15 ;  /* 0x000000021b0b7223 */ /* 0x000fe2000000000f */
[----:B------:R-:W-:Y:S01]  /*7da0*/  F2FP.TF32.F32.PACK_B R6, R6 ;  /* 0x00000006ff06723e */ /* 0x000fe200024050ff */
[----:B------:R-:W-:Y:S01]  /*7db0*/  FMUL R19, R24, R19 ;  /* 0x0000001318137220 */ /* 0x000fe20000400000 */
[----:B------:R-:W-:Y:S02]  /*7dc0*/  F2FP.TF32.F32.PACK_B R7, R7 ;  /* 0x00000007ff07723e */ /* 0x000fe400024050ff */
[----:B------:R-:W-:Y:S02]  /*7dd0*/  LOP3.LUT R3, R36, 0xffffe000, RZ, 0xc0, !PT ;  /* 0xffffe00024037812 */ /* 0x000fe400078ec0ff */
[----:B------:R-:W-:Y:S01]  /*7de0*/  LOP3.LUT R0, R37, 0xffffe000, RZ, 0xc0, !PT ;  /* 0xffffe00025007812 */ /* 0x000fe200078ec0ff */
[----:B------:R1:W-:Y:S01]  /*7df0*/  STS.128 [R68+0x10], R4 ;  /* 0x0000100444007388 */ /* 0x0003e20000000c00 */
        /* <DEDUP_REMOVED lines=8> */
[----:B------:R-:W-:Y:S02]  /*7e80*/  F2FP.TF32.F32.PACK_B R10, R10 ;  /* 0x0000000aff0a723e */ /* 0x000fe400024050ff */
[----:B------:R-:W-:Y:S02]  /*7e90*/  F2FP.TF32.F32.PACK_B R11, R11 ;  /* 0x0000000bff0b723e */ /* 0x000fe400024050ff */
[----:B------:R-:W-:Y:S02]  /*7ea0*/  F2FP.TF32.F32.PACK_B R12, R12 ;  /* 0x0000000cff0c723e */ /* 0x000fe400024050ff */
[----:B------:R-:W-:Y:S01]  /*7eb0*/  F2FP.TF32.F32.PACK_B R13, R13 ;  /* 0x0000000dff0d723e */ /* 0x000fe200024050ff */
[----:B------:R1:W-:Y:S01]  /*7ec0*/  STS.128 [R67+0x20], R8 ;  /* 0x0000200843007388 */ /* 0x0003e20000000c00 */
[----:B------:R-:W-:Y:S02]  /*7ed0*/  F2FP.TF32.F32.PACK_B R14, R14 ;  /* 0x0000000eff0e723e */ /* 0x000fe400024050ff */
[----:B------:R-:W-:Y:S05]  /*7ee0*/  F2FP.TF32.F32.PACK_B R15, R15 ;  /* 0x0000000fff0f723e */ /* 0x000fea00024050ff */
[----:B------:R1:W-:Y:S01]  /*7ef0*/  STS.128 [R64+0x30], R12 ;  /* 0x0000300c40007388 */ /* 0x0003e20000000c00 */
[----:B------:R-:W-:Y:S01]  /*7f00*/  @!PT LDS RZ, [RZ] ;  /* 0x00000000fffff984 */ /* 0x000fe20000000800 */
[----:B------:R-:W-:Y:S01]  /*7f10*/  @!PT LDS RZ, [RZ] ;  /* 0x00000000fffff984 */ /* 0x000fe20000000800 */
[----:B------:R-:W-:Y:S01]  /*7f20*/  @!PT LDS RZ, [RZ] ;  /* 0x00000000fffff984 */ /* 0x000fe20000000800 */
[----:B------:R-:W-:Y:S01]  /*7f30*/  @!PT LDS RZ, [RZ] ;  /* 0x00000000fffff984 */ /* 0x000fe20000000800 */
[----:B------:R3:W-:Y:S07]  /*7f40*/  MEMBAR.ALL.CTA ;  /* 0x0000000000007992 */ /* 0x0007ee0000008000 */
[----:B---3--:R-:W3:Y:S02]  /*7f50*/  FENCE.VIEW.ASYNC.S ;  /* 0x00000000000073c6 */ /* 0x008ee40000000000 */
[----:B---3--:R-:W-:Y:S06]  /*7f60*/  BAR.SYNC.DEFER_BLOCKING 0x1, 0x80 ;  /* 0x0042000000007b1d */ /* 0x008fec0000010000 */
[----:B------:R-:W-:Y:S05]  /*7f70*/  @P0 BRA `(.L_x_123) ;  /* 0x0000000000280947 */ /* 0x000fea0003800000 */
[----:B------:R-:W-:Y:S01]  /*7f80*/  UIADD3 UR4, UPT, UPT, UR43, 0x200, URZ ;  /* 0x000002002b047890 */ /* 0x000fe2000fffe0ff */
[----:B------:R-:W-:Y:S05]  /*7f90*/  UMOV UR51, UR60 ;  /* 0x0000003c00337c82 */ /* 0x000fea0008000000 */
[----:B------:R-:W-:Y:S01]  /*7fa0*/  MOV R61, UR4 ;  /* 0x00000004003d7c02 */ /* 0x000fe20008000f00 */
[----:B------:R-:W-:Y:S03]  /*7fb0*/  UIADD3 UR4, UP0, UPT, UR52, 0x680, URZ ;  /* 0x0000068034047890 */ /* 0x000fe6000ff1e0ff */
[----:B------:R-:W-:Y:S01]  /*7fc0*/  R2UR UR48, R61 ;  /* 0x000000003d3072ca */ /* 0x000fe200000e0000 */
[----:B------:R-:W-:Y:S11]  /*7fd0*/  UIADD3.X UR5, UPT, UPT, URZ, UR53, URZ, UP0, !UPT ;  /* 0x00000035ff057290 */ /* 0x000ff600087fe4ff */
[----:B------:R-:W-:Y:S01]  /*7fe0*/  @!UPT UIADD3 URZ, UPT, UPT, URZ, URZ, URZ ;  /* 0x000000fffffff290 */ /* 0x000fe2000fffe0ff */
[----:B------:R3:W-:Y:S01]  /*7ff0*/  UTMASTG.3D [UR48], [UR4] ;  /* 0x00000030040073b5 */ /* 0x0007e20008010000 */
[----:B------:R0:W-:Y:S01]  /*8000*/  UTMACMDFLUSH ;  /* 0x00000000000079b7 */ /* 0x0001e20000000000 */
[----:B---3--:R-:W-:Y:S04]  /*8010*/  DEPBAR.LE SB0, 0x1 ;  /* 0x000080400000791a */ /* 0x008fe80000000000 */
.L_x_123:
[----:B------:R-:W-:Y:S05]  /*8020*/  BSYNC.RECONVERGENT B0 ;  /* 0x0000000000007941 */ /* 0x000fea0003800200 */
.L_x_122:
[----:B------:R-:W-:Y:S01]  /*8030*/  BAR.SYNC.DEFER_BLOCKING 0x1, 0x80 ;  /* 0x0042000000007b1d */ /* 0x000fe20000010000 */
[----:B------:R-:W-:Y:S01]  /*8040*/  ISETP.NE.AND P1, PT, R73, RZ, PT ;  /* 0x000000ff4900720c */ /* 0x000fe20003f25270 */
[----:B------:R-:W-:Y:S01]  /*8050*/  UISETP.NE.AND UP0, UPT, UR47, URZ, UPT ;  /* 0x000000ff2f00728c */ /* 0x000fe2000bf05270 */
[----:B------:R-:W-:Y:S11]  /*8060*/  LEA R2, R26, UR43, 0x3 ;  /* 0x0000002b1a027c11 */ /* 0x000ff6000f8e18ff */
[----:B------:R-:W-:Y:S01]  /*8070*/  @P1 SHF.L.U32 R3, RZ, 0x1f, RZ ;  /* 0x0000001fff031819 */ /* 0x000fe200000006ff */
[----:B------:R-:W-:Y:S06]  /*8080*/  BRA.U !UP0, `(.L_x_124) ;  /* 0x0000000108287547 */ /* 0x000fec000b800000 */
[----:B------:R-:W-:Y:S01]  /*8090*/  R2UR UR4, R60 ;  /* 0x000000003c0472ca */ /* 0x000fe200000e0000 */
[----:B-1----:R-:W-:Y:S05]  /*80a0*/  IMAD.U32 R4, RZ, RZ, UR46 ;  /* 0x0000002eff047e24 */ /* 0x002fea000f8e00ff */
[----:B------:R-:W-:Y:S05]  /*80b0*/  @P1 LEA R4, R4, UR43, 0x3 ;  /* 0x0000002b04041c11 */ /* 0x000fea000f8e18ff */
[----:B------:R-:W-:Y:S02]  /*80c0*/  @P1 VIADD R4, R4, 0x40 ;  /* 0x0000004004041836 */ /* 0x000fe40000000000 */
[----:B------:R-:W-:Y:S01]  /*80d0*/  IMAD.U32 R0, RZ, RZ, UR4 ;  /* 0x00000004ff007e24 */ /* 0x000fe2000f8e00ff */
[----:B------:R-:W-:Y:S04]  /*80e0*/  UIADD3 UR4, UPT, UPT, UR46, 0x1, URZ ;  /* 0x000000012e047890 */ /* 0x000fe8000fffe0ff */
[----:B------:R-:W-:Y:S01]  /*80f0*/  @P1 PRMT R0, R0, 0x654, R4 ;  /* 0x0000065400001816 */ /* 0x000fe20000000004 */
[----:B------:R-:W-:Y:S03]  /*8100*/  UISETP.NE.AND UP0, UPT, UR4, 0x4, UPT ;  /* 0x000000040400788c */ /* 0x000fe6000bf05270 */
[----:B------:R3:W-:Y:S01]  /*8110*/  @P1 SYNCS.ARRIVE.TRANS64.RED.A1T0 RZ, [R0+URZ], RZ ;  /* 0x000000ff00ff19a7 */ /* 0x0007e200081004ff */
[----:B------:R-:W-:Y:S07]  /*8120*/  USEL UR46, UR4, URZ, UP0 ;  /* 0x000000ff042e7287 */ /* 0x000fee0008000000 */
.L_x_124:
[----:B------:R-:W4:Y:S01]  /*8130*/  @P1 SYNCS.PHASECHK.TRANS64.TRYWAIT P0, [R2+URZ+0x20], R3 ;  /* 0x00002003020015a7 */ /* 0x000f2200080011ff */
[----:B------:R-:W-:Y:S01]  /*8140*/  BSSY B1, `(.L_x_125) ;  /* 0x0000016000017945 */ /* 0x000fe20003800000 */
[----:B----4-:R-:W-:Y:S03]  /*8150*/  @P1 SEL R75, RZ, 0x1, !P0 ;  /* 0x00000001ff4b1807 */ /* 0x010fe60004000000 */
[----:B------:R-:W-:Y:S05]  /*8160*/  @!P1 BRA `(.L_x_126) ;  /* 0x00000000004c9947 */ /* 0x000fea0003800000 */
[----:B------:R-:W-:Y:S01]  /*8170*/  ISETP.NE.AND P0, PT, R75, RZ, PT ;  /* 0x000000ff4b00720c */ /* 0x000fe20003f05270 */
[----:B------:R-:W-:Y:S01]  /*8180*/  BSSY B0, `(.L_x_127) ;  /* 0x000000b000007945 */ /* 0x000fe20003800000 */
[----:B------:R-:W-:Y:S11]  /*8190*/  ISETP.NE.AND P1, PT, R76, RZ, PT ;  /* 0x000000ff4c00720c */ /* 0x000ff60003f25270 */
[----:B------:R-:W-:Y:S02]  /*81a0*/  @!UPT UIADD3 URZ, UPT, UPT, URZ, URZ, URZ ;  /* 0x000000fffffff290 */ /* 0x000fe4000fffe0ff */
[C---:B-1----:R-:W-:Y:S01]  /*81b0*/  @P1 IMAD R6, R26.reuse, 0x2000, R69 ;  /* 0x000020001a061824 */ /* 0x042fe200078e0245 */
[C---:B------:R-:W-:Y:S01]  /*81c0*/  @P1 LEA R4, R26.reuse, R67, 0xd ;  /* 0x000000431a041211 */ /* 0x040fe200078e68ff */
[C---:B------:R-:W-:Y:S02]  /*81d0*/  @P1 IMAD R5, R26.reuse, 0x2000, R68 ;  /* 0x000020001a051824 */ /* 0x040fe400078e0244 */
[----:B------:R-:W-:Y:S01]  /*81e0*/  @P1 IMAD R3, R26, 0x2000, R64 ;  /* 0x000020001a031824 */ /* 0x000fe200078e0240 */
[----:B------:R-:W-:Y:S06]  /*81f0*/  @P0 BRA `(.L_x_128) ;  /* 0x00000000000c0947 */ /* 0x000fec0003800000 */
[----:B---3--:R-:W-:Y:S04]  /*8200*/  SHF.L.U32 R0, RZ, 0x1f, RZ ;  /* 0x0000001fff007819 */ /* 0x008fe800000006ff */
[----:B------:R-:W1:Y:S02]  /*8210*/  SYNCS.PHASECHK.TRANS64.TRYWAIT P0, [R2+URZ+0x20], R0 ;  /* 0x00002000020075a7 */ /* 0x000e6400080011ff */
[----:B-1----:R-:W-:Y:S05]  /*8220*/  @!P0 BRA `(.L_x_129) ;  /* 0x0000005000888947 */ /* 0x002fea0003800000 */
.L_x_128:
[----:B------:R-:W-:Y:S05]  /*8230*/  BSYNC B0 ;  /* 0x0000000000007941 */ /* 0x000fea0003800000 */
.L_x_127:
[----:B------:R-:W-:Y:S02]  /*8240*/  ISETP.NE.AND P0, PT, R76, RZ, PT ;  /* 0x000000ff4c00720c */ /* 0x000fe40003f05270 */
[----:B------:R-:W-:Y:S11]  /*8250*/  IADD3 R26, PT, PT, R26, 0x1, RZ ;  /* 0x000000011a1a7810 */ /* 0x000ff60007ffe0ff */
[----:B------:R4:W1:Y:S04]  /*8260*/  @P0 LDS.128 R44, [R6] ;  /* 0x00000000062c0984 */ /* 0x0008680000000c00 */
[----:B------:R4:W1:Y:S04]  /*8270*/  @P0 LDS.128 R40, [R5+0x10] ;  /* 0x0000100005280984 */ /* 0x0008680000000c00 */
[----:B------:R4:W1:Y:S04]  /*8280*/  @P0 LDS.128 R32, [R4+0x20] ;  /* 0x0000200004200984 */ /* 0x0008680000000c00 */
[----:B------:R4:W1:Y:S02]  /*8290*/  @P0 LDS.128 R36, [R3+0x30] ;  /* 0x0000300003240984 */ /* 0x0008640000000c00 */
.L_x_126:
[----:B------:R-:W-:Y:S05]  /*82a0*/  BSYNC B1 ;  /* 0x0000000000017941 */ /* 0x000fea0003800000 */
.L_x_125:
[----:B-1-3--:R-:W-:Y:S05]  /*82b0*/  VIADD R0, R25, 0x10 ;  /* 0x0000001019007836 */ /* 0x00afea0000000000 */
[----:B------:R-:W-:Y:S04]  /*82c0*/  SHF.R.U32.HI R0, RZ, 0x15, R0 ;  /* 0x00000015ff007819 */ /* 0x000fe80000011600 */
[----:B------:R-:W-:Y:S11]  /*82d0*/  LOP3.LUT P0, RZ, R0, 0x3, R57, 0x48, !PT ;  /* 0x0000000300ff7812 */ /* 0x000ff60007804839 */
[----:B------:R-:W-:Y:S02]  /*82e0*/  @!UPT UIADD3 URZ, UPT, UPT, URZ, URZ, URZ ;  /* 0x000000fffffff290 */ /* 0x000fe4000fffe0ff */
[----:B------:R-:W-:Y:S05]  /*82f0*/  @!P0 BRA `(.L_x_130) ;  /* 0x0000000000408947 */ /* 0x000fea0003800000 */
[----:B------:R-:W1:Y:S01]  /*8300*/  LDCU.64 UR8, c[0x4][0x70] ;  /* 0x01000e00ff0877ac */ /* 0x000e620008000a00 */
[----:B----4-:R-:W-:Y:S01]  /*8310*/  MOV R3, 0x0 ;  /* 0x0000000000037802 */ /* 0x010fe20000000f00 */
[----:B------:R-:W-:Y:S02]  /*8320*/  HFMA2 R12, -RZ, RZ, 0, 5.9604644775390625e-08 ;  /* 0x00000001ff0c7431 */ /* 0x000fe400000001ff */
[----:B------:R-:W-:Y:S02]  /*8330*/  IMAD.MOV.U32 R8, RZ, RZ, 0x192 ;  /* 0x00000192ff087424 */ /* 0x000fe400078e00ff */
[----:B------:R-:W-:Y:S01]  /*8340*/  IMAD.MOV.U32 R13, RZ, RZ, RZ ;  /* 0x000000ffff0d7224 */ /* 0x000fe200078e00ff */
[----:B------:R-:W3:Y:S01]  /*8350*/  LDCU.64 UR6, c[0x4][0x78] ;  /* 0x01000f00ff0677ac */ /* 0x000ee20008000a00 */
[----:B------:R-:W4:Y:S01]  /*8360*/  LDC.64 R2, c[0x4][R3] ;  /* 0x0100000003027b82 */ /* 0x000f220000000a00 */
[----:B------:R-:W5:Y:S01]  /*8370*/  LDCU.64 UR4, c[0x4][0x10] ;  /* 0x01000200ff0477ac */ /* 0x000f620008000a00 */
[----:B-1----:R-:W-:Y:S01]  /*8380*/  MOV R5, UR9 ;  /* 0x0000000900057c02 */ /* 0x002fe20008000f00 */
[----:B------:R-:W-:Y:S01]  /*8390*/  IMAD.U32 R4, RZ, RZ, UR8 ;  /* 0x00000008ff047e24 */ /* 0x000fe2000f8e00ff */
[----:B---3--:R-:W-:Y:S01]  /*83a0*/  MOV R7, UR7 ;  /* 0x0000000700077c02 */ /* 0x008fe20008000f00 */
[----:B------:R-:W-:Y:S01]  /*83b0*/  IMAD.U32 R6, RZ, RZ, UR6 ;  /* 0x00000006ff067e24 */ /* 0x000fe2000f8e00ff */
[----:B-----5:R-:W-:Y:S01]  /*83c0*/  MOV R11, UR5 ;  /* 0x00000005000b7c02 */ /* 0x020fe20008000f00 */
[----:B------:R-:W-:Y:S02]  /*83d0*/  IMAD.U32 R10, RZ, RZ, UR4 ;  /* 0x00000004ff0a7e24 */ /* 0x000fe4000f8e00ff */
[----:B------:R-:W-:Y:S07]  /*83e0*/  LEPC R20, `(.L_x_130) ;  /* 0x000000001014794e */ /* 0x000fee0000000000 */
[----:B--2-4-:R-:W-:Y:S05]  /*83f0*/  CALL.ABS.NOINC R2 ;  /* 0x0000000002007343 */ /* 0x014fea0003c00000 */
.L_x_130:
[----:B------:R-:W-:Y:S01]  /*8400*/  ISETP.NE.AND P6, PT, R73, RZ, PT ;  /* 0x000000ff4900720c */ /* 0x000fe20003fc5270 */
[----:B------:R-:W-:Y:S05]  /*8410*/  WARPSYNC.ALL ;  /* 0x0000000000007948 */ /* 0x000fea0003800000 */
[----:B------:R-:W-:Y:S01]  /*8420*/  R2UR UR4, R25 ;  /* 0x00000000190472ca */ /* 0x000fe200000e0000 */
[----:B------:R-:W-:Y:S01]  /*8430*/  IMAD.U32 R0, RZ, RZ, UR46 ;  /* 0x0000002eff007e24 */ /* 0x000fe2000f8e00ff */
[----:B------:R-:W-:Y:S01]  /*8440*/  R2UR UR5, R60 ;  /* 0x000000003c0572ca */ /* 0x000fe200000e0000 */
[----:B------:R-:W-:Y:S01]  /*8450*/  BSSY.RECONVERGENT B0, `(.L_x_131) ;  /* 0x000005e000007945 */ /* 0x000fe20003800200 */
[----:B------:R-:W-:Y:S02]  /*8460*/  LOP3.LUT R20, R44, 0xffffe000, RZ, 0xc0, !PT ;  /* 0xffffe0002c147812 */ /* 0x000fe400078ec0ff */
[----:B------:R-:W-:Y:S02]  /*8470*/  ISETP.NE.AND P0, PT, R71, RZ, PT ;  /* 0x000000ff4700720c */ /* 0x000fe40003f05270 */
[----:B------:R-:W-:Y:S05]  /*8480*/  @P6 LEA R0, R0, UR43, 0x3 ;  /* 0x0000002b00006c11 */ /* 0x000fea000f8e18ff */
[----:B----4-:R-:W1:Y:S01]  /*8490*/  LDTM.x16 R4, tmem[UR4+0x10] ;  /* 0x00001004000479ee */ /* 0x010e620008240000 */
[----:B------:R-:W-:Y:S02]  /*84a0*/  @P6 VIADD R0, R0, 0x40 ;  /* 0x0000004000006836 */ /* 0x000fe40000000000 */
[----:B------:R-:W-:Y:S05]  /*84b0*/  IMAD.U32 R21, RZ, RZ, UR5 ;  /* 0x00000005ff157e24 */ /* 0x000fea000f8e00ff */
[----:B------:R-:W-:Y:S01]  /*84c0*/  @P6 PRMT R21, R21, 0x654, R0 ;  /* 0x0000065415156816 */ /* 0x000fe20000000000 */
[C---:B-1----:R-:W-:Y:S01]  /*84d0*/  FMUL R0, R24.reuse, R4 ;  /* 0x0000000418007220 */ /* 0x042fe20000400000 */
[C---:B------:R-:W-:Y:S01]  /*84e0*/  FMUL R4, R24.reuse, R8 ;  /* 0x0000000818047220 */ /* 0x040fe20000400000 */
[C---:B------:R-:W-:Y:S01]  /*84f0*/  FMUL R8, R24.reuse, R12 ;  /* 0x0000000c18087220 */ /* 0x040fe20000400000 */
[C---:B------:R-:W-:Y:S01]  /*8500*/  FMUL R12, R24.reuse, R16 ;  /* 0x00000010180c7220 */ /* 0x040fe20000400000 */
[----:B------:R-:W-:Y:S01]  /*8510*/  LOP3.LUT R16, R45, 0xffffe000, RZ, 0xc0, !PT ;  /* 0xffffe0002d107812 */ /* 0x000fe200078ec0ff */
[C---:B------:R-:W-:Y:S01]  /*8520*/  FMUL R2, R24.reuse, R5 ;  /* 0x0000000518027220 */ /* 0x040fe20000400000 */
[C---:B------:R-:W-:Y:S01]  /*8530*/  FMUL R3, R24.reuse, R6 ;  /* 0x0000000618037220 */ /* 0x040fe20000400000 */
[----:B------:R-:W-:Y:S01]  /*8540*/  FMUL R5, R24, R9 ;  /* 0x0000000918057220 */ /* 0x000fe20000400000 */
[----:B------:R-:W-:Y:S01]  /*8550*/  FFMA R28, R27, R20, R0 ;  /* 0x000000141b1c7223 */ /* 0x000fe20000000000 */
[----:B------:R-:W-:Y:S01]  /*8560*/  LOP3.LUT R0, R46, 0xffffe000, RZ, 0xc0, !PT ;  /* 0xffffe0002e007812 */ /* 0x000fe200078ec0ff */
[C---:B------:R-:W-:Y:S01]  /*8570*/  FMUL R6, R24.reuse, R10 ;  /* 0x0000000a18067220 */ /* 0x040fe20000400000 */
[C---:B------:R-:W-:Y:S01]  /*8580*/  FMUL R9, R24.reuse, R13 ;  /* 0x0000000d18097220 */ /* 0x040fe20000400000 */
[C---:B------:R-:W-:Y:S01]  /*8590*/  FMUL R10, R24.reuse, R14 ;  /* 0x0000000e180a7220 */ /* 0x040fe20000400000 */
[----:B------:R-:W-:Y:S01]  /*85a0*/  F2FP.TF32.F32.PACK_B R28, R28 ;  /* 0x0000001cff1c723e */ /* 0x000fe200024050ff */
[C---:B------:R-:W-:Y:S01]  /*85b0*/  FMUL R13, R24.reuse, R17 ;  /* 0x00000011180d7220 */ /* 0x040fe20000400000 */
[----:B------:R-:W-:Y:S01]  /*85c0*/  LOP3.LUT R17, R47, 0xffffe000, RZ, 0xc0, !PT ;  /* 0xffffe0002f117812 */ /* 0x000fe200078ec0ff */
[----:B------:R-:W-:Y:S01]  /*85d0*/  FMUL R14, R24, R18 ;  /* 0x00000012180e7220 */ /* 0x000fe20000400000 */
[----:B------:R-:W-:Y:S01]  /*85e0*/  LOP3.LUT R18, R40, 0xffffe000, RZ, 0xc0, !PT ;  /* 0xffffe00028127812 */ /* 0x000fe200078ec0ff */
[----:B------:R-:W-:Y:S01]  /*85f0*/  FFMA R29, R27, R16, R2 ;  /* 0x000000101b1d7223 */ /* 0x000fe20000000002 */
[----:B------:R-:W-:Y:S01]  /*8600*/  LOP3.LUT R2, R41, 0xffffe000, RZ, 0xc0, !PT ;  /* 0xffffe00029027812 */ /* 0x000fe200078ec0ff */
[----:B------:R-:W-:Y:S01]  /*8610*/  FMUL R7, R24, R7 ;  /* 0x0000000718077220 */ /* 0x000fe20000400000 */
[----:B------:R-:W-:Y:S01]  /*8620*/  LOP3.LUT R16, R33, 0xffffe000, RZ, 0xc0, !PT ;  /* 0xffffe00021107812 */ /* 0x000fe200078ec0ff */
[C---:B------:R-:W-:Y:S01]  /*8630*/  FFMA R30, R27.reuse, R0, R3 ;  /* 0x000000001b1e7223 */ /* 0x040fe20000000003 */
[----:B------:R-:W-:Y:S01]  /*8640*/  LOP3.LUT R0, R42, 0xffffe000, RZ, 0xc0, !PT ;  /* 0xffffe0002a007812 */ /* 0x000fe200078ec0ff */
[C---:B------:R-:W-:Y:S01]  /*8650*/  FFMA R31, R27.reuse, R17, R7 ;  /* 0x000000111b1f7223 */ /* 0x040fe20000000007 */
[----:B------:R-:W-:Y:S01]  /*8660*/  F2FP.TF32.F32.PACK_B R29, R29 ;  /* 0x0000001dff1d723e */ /* 0x000fe200024050ff */
[C---:B------:R-:W-:Y:S01]  /*8670*/  FFMA R4, R27.reuse, R18, R4 ;  /* 0x000000121b047223 */ /* 0x040fe20000000004 */
[----:B------:R-:W-:Y:S01]  /*8680*/  F2FP.TF32.F32.PACK_B R30, R30 ;  /* 0x0000001eff1e723e */ /* 0x000fe200024050ff */
[----:B------:R-:W-:Y:S01]  /*8690*/  FFMA R5, R27, R2, R5 ;  /* 0x000000021b057223 */ /* 0x000fe20000000005 */
[----:B------:R-:W-:Y:S01]  /*86a0*/  LOP3.LUT R2, R43, 0xffffe000, RZ, 0xc0, !PT ;  /* 0xffffe0002b027812 */ /* 0x000fe200078ec0ff */
[----:B------:R-:W-:Y:S01]  /*86b0*/  FMUL R11, R24, R11 ;  /* 0x0000000b180b7220 */ /* 0x000fe20000400000 */
[----:B------:R-:W-:Y:S01]  /*86c0*/  F2FP.TF32.F32.PACK_B R31, R31 ;  /* 0x0000001fff1f723e */ /* 0x000fe200024050ff */
[C---:B------:R-:W-:Y:S01]  /*86d0*/  FFMA R6, R27.reuse, R0, R6 ;  /* 0x000000001b067223 */ /* 0x040fe20000000006 */
[----:B------:R-:W-:Y:S01]  /*86e0*/  LOP3.LUT R3, R32, 0xffffe000, RZ, 0xc0, !PT ;  /* 0xffffe00020037812 */ /* 0x000fe200078ec0ff */
[----:B------:R-:W-:Y:S01]  /*86f0*/  FFMA R7, R27, R2, R11 ;  /* 0x000000021b077223 */ /* 0x000fe2000000000b */
[----:B------:R-:W-:Y:S01]  /*8700*/  F2FP.TF32.F32.PACK_B R4, R4 ;  /* 0x00000004ff04723e */ /* 0x000fe200024050ff */
[----:B------:R1:W-:Y:S01]  /*8710*/  STS.128 [R69+0x2000], R28 ;  /* 0x0020001c45007388 */ /* 0x0003e20000000c00 */
[----:B------:R-:W-:Y:S01]  /*8720*/  LOP3.LUT R0, R34, 0xffffe000, RZ, 0xc0, !PT ;  /* 0xffffe00022007812 */ /* 0x000fe200078ec0ff */
[----:B------:R-:W-:Y:S01]  /*8730*/  FMUL R15, R24, R15 ;  /* 0x0000000f180f7220 */ /* 0x000fe20000400000 */
[----:B------:R-:W-:Y:S01]  /*8740*/  LOP3.LUT R2, R35, 0xffffe000, RZ, 0xc0, !PT ;  /* 0xffffe00023027812 */ /* 0x000fe200078ec0ff */
[C---:B------:R-:W-:Y:S01]  /*8750*/  FFMA R8, R27.reuse, R3, R8 ;  /* 0x000000031b087223 */ /* 0x040fe20000000008 */
[----:B------:R-:W-:Y:S01]  /*8760*/  F2FP.TF32.F32.PACK_B R5, R5 ;  /* 0x00000005ff05723e */ /* 0x000fe200024050ff */
[C---:B------:R-:W-:Y:S01]  /*8770*/  FFMA R9, R27.reuse, R16, R9 ;  /* 0x000000101b097223 */ /* 0x040fe20000000009 */
[----:B------:R-:W-:Y:S01]  /*8780*/  F2FP.TF32.F32.PACK_B R6, R6 ;  /* 0x00000006ff06723e */ /* 0x000fe200024050ff */
[C---:B------:R-:W-:Y:S01]  /*8790*/  FFMA R10, R27.reuse, R0, R10 ;  /* 0x000000001b0a7223 */ /* 0x040fe2000000000a */
[----:B------:R-:W-:Y:S01]  /*87a0*/  F2FP.TF32.F32.PACK_B R7, R7 ;  /* 0x00000007ff07723e */ /* 0x000fe200024050ff */
[----:B------:R-:W-:Y:S01]  /*87b0*/  FFMA R11, R27, R2, R15 ;  /* 0x000000021b0b7223 */ /* 0x000fe2000000000f */
[----:B------:R-:W-:Y:S01]  /*87c0*/  LOP3.LUT R0, R36, 0xffffe000, RZ, 0xc0, !PT ;  /* 0xffffe00024007812 */ /* 0x000fe200078ec0ff */
[----:B------:R-:W-:Y:S01]  /*87d0*/  FMUL R19, R24, R19 ;  /* 0x0000001318137220 */ /* 0x000fe20000400000 */
        /* <DEDUP_REMOVED lines=16> */
[----:B------:R-:W-:Y:S02]  /*88e0*/  F2FP.TF32.F32.PACK_B R15, R15 ;  /* 0x0000000fff0f723e */ /* 0x000fe400024050ff */
[----:B------:R-:W-:Y:S02]  /*88f0*/  LEA R0, R26, UR43, 0x3 ;  /* 0x0000002b1a007c11 */ /* 0x000fe4000f8e18ff */
[----:B------:R-:W-:Y:S01]  /*8900*/  @P6 SHF.L.U32 R2, RZ, 0x1f, RZ ;  /* 0x0000001fff026819 */ /* 0x000fe200000006ff */
        /* <DEDUP_REMOVED lines=9> */
[----:B------:R-:W-:Y:S02]  /*89a0*/  UIADD3 UR4, UP0, UPT, UR52, 0x680, URZ ;  /* 0x0000068034047890 */ /* 0x000fe4000ff1e0ff */
[----:B------:R-:W-:Y:S02]  /*89b0*/  UIADD3 UR9, UPT, UPT, UR49, 0x10, URZ ;  /* 0x0000001031097890 */ /* 0x000fe4000fffe0ff */
[----:B------:R-:W-:Y:S02]  /*89c0*/  UIADD3 UR8, UPT, UPT, UR43, 0x2200, URZ ;  /* 0x000022002b087890 */ /* 0x000fe4000fffe0ff */
[----:B------:R-:W-:Y:S01]  /*89d0*/  UIADD3.X UR5, UPT, UPT, URZ, UR53, URZ, UP0, !UPT ;  /* 0x00000035ff057290 */ /* 0x000fe200087fe4ff */
[----:B------:R-:W-:Y:S01]  /*89e0*/  UMOV UR10, UR50 ;  /* 0x00000032000a7c82 */ /* 0x000fe20008000000 */
[----:B------:R-:W-:Y:S07]  /*89f0*/  UMOV UR11, UR60 ;  /* 0x0000003c000b7c82 */ /* 0x000fee0008000000 */
[----:B------:R3:W-:Y:S01]  /*8a00*/  UTMASTG.3D [UR8], [UR4] ;  /* 0x00000008040073b5 */ /* 0x0007e20008010000 */
[----:B------:R0:W-:Y:S01]  /*8a10*/  UTMACMDFLUSH ;  /* 0x00000000000079b7 */ /* 0x0001e20000000000 */
[----:B---3--:R-:W-:Y:S04]  /*8a20*/  DEPBAR.LE SB0, 0x1 ;  /* 0x000080400000791a */ /* 0x008fe80000000000 */
.L_x_132:
[----:B------:R-:W-:Y:S05]  /*8a30*/  BSYNC.RECONVERGENT B0 ;  /* 0x0000000000007941 */ /* 0x000fea0003800200 */
.L_x_131:
[----:B------:R-:W-:Y:S01]  /*8a40*/  BAR.SYNC.DEFER_BLOCKING 0x1, 0x80 ;  /* 0x0042000000007b1d */ /* 0x000fe20000010000 */
[----:B------:R-:W-:Y:S04]  /*8a50*/  UIADD3 UR4, UPT, UPT, UR46, 0x1, URZ ;  /* 0x000000012e047890 */ /* 0x000fe8000fffe0ff */
[----:B------:R-:W-:Y:S04]  /*8a60*/  UISETP.NE.AND UP0, UPT, UR4, 0x4, UPT ;  /* 0x000000040400788c */ /* 0x000fe8000bf05270 */
[----:B------:R-:W-:Y:S01]  /*8a70*/  USEL UR45, UR4, URZ, UP0 ;  /* 0x000000ff042d7287 */ /* 0x000fe20008000000 */
[----:B------:R3:W-:Y:S01]  /*8a80*/  @P6 SYNCS.ARRIVE.TRANS64.RED.A1T0 RZ, [R21+URZ], RZ ;  /* 0x000000ff15ff69a7 */ /* 0x0007e200081004ff */
[----:B------:R-:W-:Y:S01]  /*8a90*/  BSSY B1, `(.L_x_133) ;  /* 0x0000017000017945 */ /* 0x000fe20003800000 */
[----:B------:R-:W4:Y:S02]  /*8aa0*/  @P6 SYNCS.PHASECHK.TRANS64.TRYWAIT P0, [R0+URZ+0x20], R2 ;  /* 0x00002002000065a7 */ /* 0x000f2400080011ff */
[----:B----4-:R-:W-:Y:S01]  /*8ab0*/  @P6 SEL R75, RZ, 0x1, !P0 ;  /* 0x00000001ff4b6807 */ /* 0x010fe20004000000 */
[----:B---3--:R-:W-:Y:S06]  /*8ac0*/  @!P6 BRA `(.L_x_134) ;  /* 0x00000000004ce947 */ /* 0x008fec0003800000 */
        /* <DEDUP_REMOVED lines=9> */
[----:B------:R-:W-:Y:S04]  /*8b60*/  SHF.L.U32 R6, RZ, 0x1f, RZ ;  /* 0x0000001fff067819 */ /* 0x000fe800000006ff */
[----:B------:R-:W1:Y:S02]  /*8b70*/  SYNCS.PHASECHK.TRANS64.TRYWAIT P0, [R0+URZ+0x20], R6 ;  /* 0x00002006000075a7 */ /* 0x000e6400080011ff */
[----:B-1----:R-:W-:Y:S05]  /*8b80*/  @!P0 BRA `(.L_x_137) ;  /* 0x0000004800448947 */ /* 0x002fea0003800000 */
.L_x_136:
[----:B------:R-:W-:Y:S05]  /*8b90*/  BSYNC B0 ;  /* 0x0000000000007941 */ /* 0x000fea0003800000 */
.L_x_135:
[----:B------:R-:W-:Y:S02]  /*8ba0*/  ISETP.NE.AND P0, PT, R76, RZ, PT ;  /* 0x000000ff4c00720c */ /* 0x000fe40003f05270 */
[----:B------:R-:W-:Y:S11]  /*8bb0*/  IADD3 R26, PT, PT, R26, 0x1, RZ ;  /* 0x000000011a1a7810 */ /* 0x000ff60007ffe0ff */
[----:B------:R3:W4:Y:S04]  /*8bc0*/  @P0 LDS.128 R44, [R5] ;  /* 0x00000000052c0984 */ /* 0x0007280000000c00 */
[----:B------:R3:W1:Y:S04]  /*8bd0*/  @P0 LDS.128 R40, [R4+0x10] ;  /* 0x0000100004280984 */ /* 0x0006680000000c00 */
[----:B------:R3:W1:Y:S04]  /*8be0*/  @P0 LDS.128 R32, [R3+0x20] ;  /* 0x0000200003200984 */ /* 0x0006680000000c00 */
[----:B------:R3:W1:Y:S02]  /*8bf0*/  @P0 LDS.128 R36, [R2+0x30] ;  /* 0x0000300002240984 */ /* 0x0006640000000c00 */
.L_x_134:
[----:B------:R-:W-:Y:S05]  /*8c00*/  BSYNC B1 ;  /* 0x0000000000017941 */ /* 0x000fea0003800000 */
.L_x_133:
[----:B-1----:R-:W-:Y:S05]  /*8c10*/  VIADD R0, R25, 0x20 ;  /* 0x0000002019007836 */ /* 0x002fea0000000000 */
[----:B------:R-:W-:Y:S04]  /*8c20*/  SHF.R.U32.HI R0, RZ, 0x15, R0 ;  /* 0x00000015ff007819 */ /* 0x000fe80000011600 */
[----:B------:R-:W-:Y:S11]  /*8c30*/  LOP3.LUT P0, RZ, R0, 0x3, R57, 0x48, !PT ;  /* 0x0000000300ff7812 */ /* 0x000ff60007804839 */
[----:B------:R-:W-:Y:S02]  /*8c40*/  @!UPT UIADD3 URZ, UPT, UPT, URZ, URZ, URZ ;  /* 0x000000fffffff290 */ /* 0x000fe4000fffe0ff */
[----:B------:R-:W-:Y:S05]  /*8c50*/  @!P0 BRA `(.L_x_138) ;  /* 0x0000000000408947 */ /* 0x000fea0003800000 */
[----:B------:R-:W1:Y:S01]  /*8c60*/  LDCU.64 UR8, c[0x4][0x70] ;  /* 0x01000e00ff0877ac */ /* 0x000e620008000a00 */
[----:B---3--:R-:W-:Y:S01]  /*8c70*/  MOV R3, 0x0 ;  /* 0x0000000000037802 */ /* 0x008fe20000000f00 */
[----:B------:R-:W-:Y:S02]  /*8c80*/  HFMA2 R12, -RZ, RZ, 0, 5.9604644775390625e-08 ;  /* 0x00000001ff0c7431 */ /* 0x000fe400000001ff */
[----:B------:R-:W-:Y:S02]  /*8c90*/  IMAD.MOV.U32 R8, RZ, RZ, 0x192 ;  /* 0x00000192ff087424 */ /* 0x000fe400078e00ff */
[----:B------:R-:W-:Y:S01]  /*8ca0*/  IMAD.MOV.U32 R13, RZ, RZ, RZ ;  /* 0x000000ffff0d7224 */ /* 0x000fe200078e00ff */
[----:B------:R-:W3:Y:S01]  /*8cb0*/  LDCU.64 UR6, c[0x4][0x78] ;  /* 0x01000f00ff0677ac */ /* 0x000ee20008000a00 */
[----:B------:R-:W2:Y:S01]  /*8cc0*/  LDC.64 R2, c[0x4][R3] ;  /* 0x0100000003027b82 */ /* 0x000ea20000000a00 */
        /* <DEDUP_REMOVED lines=9> */
.L_x_138:
[----:B------:R-:W-:Y:S01]  /*8d60*/  ISETP.NE.AND P6, PT, R73, RZ, PT ;  /* 0x000000ff4900720c */ /* 0x000fe20003fc5270 */
[----:B------:R-:W-:Y:S05]  /*8d70*/  WARPSYNC.ALL ;  /* 0x0000000000007948 */ /* 0x000fea0003800000 */
[----:B------:R-:W-:Y:S01]  /*8d80*/  R2UR UR4, R25 ;  /* 0x00000000190472ca */ /* 0x000fe200000e0000 */
[----:B------:R-:W-:Y:S01]  /*8d90*/  IMAD.U32 R0, RZ, RZ, UR45 ;  /* 0x0000002dff007e24 */ /* 0x000fe2000f8e00ff */
[----:B------:R-:W-:Y:S01]  /*8da0*/  R2UR UR5, R60 ;  /* 0x000000003c0572ca */ /* 0x000fe200000e0000 */
[----:B------:R-:W-:Y:S01]  /*8db0*/  BSSY.RECONVERGENT B0, `(.L_x_139) ;  /* 0x000005e000007945 */ /* 0x000fe20003800200 */
[----:B----4-:R-:W-:Y:S02]  /*8dc0*/  LOP3.LUT R20, R44, 0xffffe000, RZ, 0xc0, !PT ;  /* 0xffffe0002c147812 */ /* 0x010fe400078ec0ff */
[----:B------:R-:W-:Y:S02]  /*8dd0*/  ISETP.NE.AND P0, PT, R71, RZ, PT ;  /* 0x000000ff4700720c */ /* 0x000fe40003f05270 */
[----:B------:R-:W-:Y:S05]  /*8de0*/  @P6 LEA R0, R0, UR43, 0x3 ;  /* 0x0000002b00006c11 */ /* 0x000fea000f8e18ff */
[----:B---3--:R-:W1:Y:S01]  /*8df0*/  LDTM.x16 R4, tmem[UR4+0x20] ;  /* 0x00002004000479ee */ /* 0x008e620008240000 */
        /* <DEDUP_REMOVED lines=89> */
.L_x_140:
[----:B------:R-:W-:Y:S05]  /*9390*/  BSYNC.RECONVERGENT B0 ;  /* 0x0000000000007941 */ /* 0x000fea0003800200 */
.L_x_139:
[----:B------:R-:W-:Y:S01]  /*93a0*/  BAR.SYNC.DEFER_BLOCKING 0x1, 0x80 ;  /* 0x0042000000007b1d */ /* 0x000fe20000010000 */
[----:B------:R-:W-:Y:S01]  /*93b0*/  UIADD3 UR4, UPT, UPT, UR45, 0x1, URZ ;  /* 0x000000012d047890 */ /* 0x000fe2000fffe0ff */
[----:B------:R-:W-:Y:S03]  /*93c0*/  HFMA2 R77, -RZ, RZ, 0, 0 ;  /* 0x00000000ff4d7431 */ /* 0x000fe600000001ff */
        /* <DEDUP_REMOVED lines=19> */
.L_x_144:
[----:B------:R-:W-:Y:S05]  /*9500*/  BSYNC B0 ;  /* 0x0000000000007941 */ /* 0x000fea0003800000 */
.L_x_143:
[----:B------:R-:W-:Y:S01]  /*9510*/  ISETP.NE.AND P0, PT, R76, RZ, PT ;  /* 0x000000ff4c00720c */ /* 0x000fe20003f05270 */
[----:B------:R-:W-:Y:S11]  /*9520*/  VIADD R26, R26, 0x1 ;  /* 0x000000011a1a7836 */ /* 0x000ff60000000000 */
[----:B------:R-:W-:Y:S01]  /*9530*/  @!UPT UIADD3 URZ, UPT, UPT, URZ, URZ, URZ ;  /* 0x000000fffffff290 */ /* 0x000fe2000fffe0ff */
[----:B------:R3:W4:Y:S04]  /*9540*/  @P0 LDS.128 R44, [R5] ;  /* 0x00000000052c0984 */ /* 0x0007280000000c00 */
[----:B------:R3:W1:Y:S04]  /*9550*/  @P0 LDS.128 R40, [R4+0x10] ;  /* 0x0000100004280984 */ /* 0x0006680000000c00 */
[----:B------:R3:W1:Y:S04]  /*9560*/  @P0 LDS.128 R32, [R3+0x20] ;  /* 0x0000200003200984 */ /* 0x0006680000000c00 */
[----:B------:R3:W1:Y:S01]  /*9570*/  @P0 LDS.128 R36, [R2+0x30] ;  /* 0x0000300002240984 */ /* 0x0006620000000c00 */
[C---:B------:R-:W-:Y:S04]  /*9580*/  ISETP.NE.AND P0, PT, R26.reuse, 0x4, PT ;  /* 0x000000041a00780c */ /* 0x040fe80003f05270 */
[----:B------:R-:W-:Y:S02]  /*9590*/  SEL R26, R26, RZ, P0 ;  /* 0x000000ff1a1a7207 */ /* 0x000fe40000000000 */
[----:B------:R-:W-:Y:S02]  /*95a0*/  SEL R77, RZ, 0x1, P0 ;  /* 0x00000001ff4d7807 */ /* 0x000fe40000000000 */
.L_x_142:
[----:B------:R-:W-:Y:S05]  /*95b0*/  BSYNC B1 ;  /* 0x0000000000017941 */ /* 0x000fea0003800000 */
.L_x_141:
        /* <DEDUP_REMOVED lines=21> */
.L_x_146:
        /* <DEDUP_REMOVED lines=80> */
[----:B------:R-:W-:Y:S01]  /*9c10*/  @P6 SHF.L.U32 R2, R77, 0x1f, RZ ;  /* 0x0000001f4d026819 */ /* 0x000fe200000006ff */
        /* <DEDUP_REMOVED lines=18> */
.L_x_148:
[----:B------:R-:W-:Y:S05]  /*9d40*/  BSYNC.RECONVERGENT B0 ;  /* 0x0000000000007941 */ /* 0x000fea0003800200 */
.L_x_147:
        /* <DEDUP_REMOVED lines=18> */
[----:B------:R-:W-:Y:S04]  /*9e70*/  SHF.L.U32 R6, R77, 0x1f, RZ ;  /* 0x0000001f4d067819 */ /* 0x000fe800000006ff */
[----:B------:R-:W1:Y:S02]  /*9e80*/  SYNCS.PHASECHK.TRANS64.TRYWAIT P0, [R0+URZ+0x20], R6 ;  /* 0x00002006000075a7 */ /* 0x000e6400080011ff */
[----:B-1----:R-:W-:Y:S05]  /*9e90*/  @!P0 BRA `(.L_x_153) ;  /* 0x0000003400a88947 */ /* 0x002fea0003800000 */
.L_x_152:
[----:B------:R-:W-:Y:S05]  /*9ea0*/  BSYNC B0 ;  /* 0x0000000000007941 */ /* 0x000fea0003800000 */
.L_x_151:
[----:B------:R-:W-:Y:S01]  /*9eb0*/  ISETP.NE.AND P0, PT, R76, RZ, PT ;  /* 0x000000ff4c00720c */ /* 0x000fe20003f05270 */
[----:B------:R-:W-:Y:S11]  /*9ec0*/  VIADD R26, R26, 0x1 ;  /* 0x000000011a1a7836 */ /* 0x000ff60000000000 */
[----:B------:R-:W-:Y:S01]  /*9ed0*/  @!UPT UIADD3 URZ, UPT, UPT, URZ, URZ, URZ ;  /* 0x000000fffffff290 */ /* 0x000fe2000fffe0ff */
[----:B------:R3:W4:Y:S04]  /*9ee0*/  @P0 LDS.128 R44, [R5] ;  /* 0x00000000052c0984 */ /* 0x0007280000000c00 */
[----:B------:R3:W2:Y:S04]  /*9ef0*/  @P0 LDS.128 R40, [R4+0x10] ;  /* 0x0000100004280984 */ /* 0x0006a80000000c00 */
[----:B------:R3:W2:Y:S04]  /*9f00*/  @P0 LDS.128 R32, [R3+0x20] ;  /* 0x0000200003200984 */ /* 0x0006a80000000c00 */
[----:B------:R3:W2:Y:S01]  /*9f10*/  @P0 LDS.128 R36, [R2+0x30] ;  /* 0x0000300002240984 */ /* 0x0006a20000000c00 */
[C---:B------:R-:W-:Y:S04]  /*9f20*/  ISETP.NE.AND P0, PT, R26.reuse, 0x4, PT ;  /* 0x000000041a00780c */ /* 0x040fe80003f05270 */
[----:B-1----:R-:W-:Y:S02]  /*9f30*/  SEL R0, RZ, 0x1, P0 ;  /* 0x00000001ff007807 */ /* 0x002fe40000000000 */
[----:B------:R-:W-:Y:S02]  /*9f40*/  SEL R26, R26, RZ, P0 ;  /* 0x000000ff1a1a7207 */ /* 0x000fe40000000000 */
[----:B------:R-:W-:Y:S02]  /*9f50*/  LOP3.LUT R77, R77, R0, RZ, 0x3c, !PT ;  /* 0x000000004d4d7212 */ /* 0x000fe400078e3cff */
.L_x_150:
[----:B------:R-:W-:Y:S05]  /*9f60*/  BSYNC B1 ;  /* 0x0000000000017941 */ /* 0x000fea0003800000 */
.L_x_149:
[----:B------:R-:W-:Y:S05]  /*9f70*/  VIADD R0, R25, 0x40 ;  /* 0x0000004019007836 */ /* 0x000fea0000000000 */
[----:B------:R-:W-:Y:S04]  /*9f80*/  SHF.R.U32.HI R0, RZ, 0x15, R0 ;  /* 0x00000015ff007819 */ /* 0x000fe80000011600 */
[----:B------:R-:W-:Y:S11]  /*9f90*/  LOP3.LUT P0, RZ, R0, 0x3, R57, 0x48, !PT ;  /* 0x0000000300ff7812 */ /* 0x000ff60007804839 */
[----:B------:R-:W-:Y:S02]  /*9fa0*/  @!UPT UIADD3 URZ, UPT, UPT, URZ, URZ, URZ ;  /* 0x000000fffffff290 */ /* 0x000fe4000fffe0ff */
[----:B------:R-:W-:Y:S05]  /*9fb0*/  @!P0 BRA `(.L_x_154) ;  /* 0x0000000000408947 */ /* 0x000fea0003800000 */
[----:B------:R-:W5:Y:S01]  /*9fc0*/  LDCU.64 UR8, c[0x4][0x70] ;  /* 0x01000e00ff0877ac */ /* 0x000f620008000a00 */
[----:B---3--:R-:W-:Y:S01]  /*9fd0*/  MOV R3, 0x0 ;  /* 0x0000000000037802 */ /* 0x008fe20000000f00 */
[----:B-1----:R-:W-:Y:S02]  /*9fe0*/  HFMA2 R12, -RZ, RZ, 0, 5.9604644775390625e-08 ;  /* 0x00000001ff0c7431 */ /* 0x002fe400000001ff */
[----:B------:R-:W-:Y:S02]  /*9ff0*/  IMAD.MOV.U32 R8, RZ, RZ, 0x192 ;  /* 0x00000192ff087424 */ /* 0x000fe400078e00ff */
[----:B------:R-:W-:Y:S01]  /*a000*/  IMAD.MOV.U32 R13, RZ, RZ, RZ ;  /* 0x000000ffff0d7224 */ /* 0x000fe200078e00ff */
[----:B------:R-:W1:Y:S01]  /*a010*/  LDCU.64 UR6, c[0x4][0x78] ;  /* 0x01000f00ff0677ac */ /* 0x000e620008000a00 */
[----:B------:R-:W3:Y:S01]  /*a020*/  LDC.64 R2, c[0x4][R3] ;  /* 0x0100000003027b82 */ /* 0x000ee20000000a00 */
[----:B------:R-:W2:Y:S01]  /*a030*/  LDCU.64 UR4, c[0x4][0x10] ;  /* 0x01000200ff0477ac */ /* 0x000ea20008000a00 */
[----:B-----5:R-:W-:Y:S01]  /*a040*/  MOV R5, UR9 ;  /* 0x0000000900057c02 */ /* 0x020fe20008000f00 */
[----:B------:R-:W-:Y:S01]  /*a050*/  IMAD.U32 R4, RZ, RZ, UR8 ;  /* 0x00000008ff047e24 */ /* 0x000fe2000f8e00ff */
[----:B-1----:R-:W-:Y:S01]  /*a060*/  MOV R7, UR7 ;  /* 0x0000000700077c02 */ /* 0x002fe20008000f00 */
[----:B------:R-:W-:Y:S01]  /*a070*/  IMAD.U32 R6, RZ, RZ, UR6 ;  /* 0x00000006ff067e24 */ /* 0x000fe2000f8e00ff */
[----:B--2---:R-:W-:Y:S01]  /*a080*/  MOV R11, UR5 ;  /* 0x00000005000b7c02 */ /* 0x004fe20008000f00 */
[----:B------:R-:W-:Y:S02]  /*a090*/  IMAD.U32 R10, RZ, RZ, UR4 ;  /* 0x00000004ff0a7e24 */ /* 0x000fe4000f8e00ff */
[----:B------:R-:W-:Y:S07]  /*a0a0*/  LEPC R20, `(.L_x_154) ;  /* 0x000000001014794e */ /* 0x000fee0000000000 */
[----:B---34-:R-:W-:Y:S05]  /*a0b0*/  CALL.ABS.NOINC R2 ;  /* 0x0000000002007343 */ /* 0x018fea0003c00000 */
.L_x_154:
        /* <DEDUP_REMOVED lines=9> */
[----:B-1-3--:R-:W1:Y:S01]  /*a150*/  LDTM.x16 R4, tmem[UR4+0x40] ;  /* 0x00004004000479ee */ /* 0x00ae620008240000 */
        /* <DEDUP_REMOVED lines=20> */
[----:B--2---:R-:W-:Y:S01]  /*a2a0*/  LOP3.LUT R18, R40, 0xffffe000, RZ, 0xc0, !PT ;  /* 0xffffe00028127812 */ /* 0x004fe200078ec0ff */
        /* <DEDUP_REMOVED lines=18> */
[----:B------:R1:W-:Y:S01]  /*a3d0*/  STS.128 [R69], R28 ;  /* 0x0000001c45007388 */ /* 0x0003e20000000c00 */
        /* <DEDUP_REMOVED lines=37> */
[----:B--2---:R-:W2:Y:S02]  /*a630*/  FENCE.VIEW.ASYNC.S ;  /* 0x00000000000073c6 */ /* 0x004ea40000000000 */
[----:B--2---:R-:W-:Y:S06]  /*a640*/  BAR.SYNC.DEFER_BLOCKING 0x1, 0x80 ;  /* 0x0042000000007b1d */ /* 0x004fec0000010000 */
[----:B------:R-:W-:Y:S05]  /*a650*/  @P0 BRA `(.L_x_156) ;  /* 0x0000000000300947 */ /* 0x000fea0003800000 */
[----:B------:R-:W-:Y:S02]  /*a660*/  UIADD3 UR4, UPT, UPT, UR43, 0x200, URZ ;  /* 0x000002002b047890 */ /* 0x000fe4000fffe0ff */
[----:B------:R-:W-:Y:S01]  /*a670*/  UIADD3 UR9, UPT, UPT, UR49, 0x40, URZ ;  /* 0x0000004031097890 */ /* 0x000fe2000fffe0ff */
[----:B------:R-:W-:Y:S01]  /*a680*/  UMOV UR10, UR50 ;  /* 0x00000032000a7c82 */ /* 0x000fe20008000000 */
[----:B------:R-:W-:Y:S02]  /*a690*/  UMOV UR11, UR60 ;  /* 0x0000003c000b7c82 */ /* 0x000fe40008000000 */
[----:B------:R-:W-:Y:S01]  /*a6a0*/  MOV R61, UR4 ;  /* 0x00000004003d7c02 */ /* 0x000fe20008000f00 */
[----:B------:R-:W-:Y:S03]  /*a6b0*/  UIADD3 UR4, UP0, UPT, UR52, 0x680, URZ ;  /* 0x0000068034047890 */ /* 0x000fe6000ff1e0ff */
[----:B------:R-:W-:Y:S01]  /*a6c0*/  R2UR UR8, R61 ;  /* 0x000000003d0872ca */ /* 0x000fe200000e0000 */
[----:B------:R-:W-:Y:S11]  /*a6d0*/  UIADD3.X UR5, UPT, UPT, URZ, UR53, URZ, UP0, !UPT ;  /* 0x00000035ff057290 */ /* 0x000ff600087fe4ff */
[----:B------:R-:W-:Y:S01]  /*a6e0*/  @!UPT UIADD3 URZ, UPT, UPT, URZ, URZ, URZ ;  /* 0x000000fffffff290 */ /* 0x000fe2000fffe0ff */
[----:B------:R2:W-:Y:S01]  /*a6f0*/  UTMASTG.3D [UR8], [UR4] ;  /* 0x00000008040073b5 */ /* 0x0005e20008010000 */
[----:B------:R0:W-:Y:S01]  /*a700*/  UTMACMDFLUSH ;  /* 0x00000000000079b7 */ /* 0x0001e20000000000 */
[----:B--2---:R-:W-:Y:S04]  /*a710*/  DEPBAR.LE SB0, 0x1 ;  /* 0x000080400000791a */ /* 0x004fe80000000000 */
.L_x_156:
[----:B------:R-:W-:Y:S05]  /*a720*/  BSYNC.RECONVERGENT B0 ;  /* 0x0000000000007941 */ /* 0x000fea0003800200 */
.L_x_155:
[----:B------:R-:W-:Y:S01]  /*a730*/  BAR.SYNC.DEFER_BLOCKING 0x1, 0x80 ;  /* 0x0042000000007b1d */ /* 0x000fe20000010000 */
[----:B------:R-:W-:Y:S04]  /*a740*/  UIADD3 UR4, UPT, UPT, UR46, 0x1, URZ ;  /* 0x000000012e047890 */ /* 0x000fe8000fffe0ff */
[----:B------:R-:W-:Y:S04]  /*a750*/  UISETP.NE.AND UP0, UPT, UR4, 0x4, UPT ;  /* 0x000000040400788c */ /* 0x000fe8000bf05270 */
[----:B------:R-:W-:Y:S01]  /*a760*/  USEL UR45, UR4, URZ, UP0 ;  /* 0x000000ff042d7287 */ /* 0x000fe20008000000 */
[----:B------:R2:W-:Y:S01]  /*a770*/  @P6 SYNCS.ARRIVE.TRANS64.RED.A1T0 RZ, [R21+URZ], RZ ;  /* 0x000000ff15ff69a7 */ /* 0x0005e200081004ff */
[----:B------:R-:W-:Y:S01]  /*a780*/  BSSY B1, `(.L_x_157) ;  /* 0x000001c000017945 */ /* 0x000fe20003800000 */
[----:B------:R-:W3:Y:S02]  /*a790*/  @P6 SYNCS.PHASECHK.TRANS64.TRYWAIT P0, [R0+URZ+0x20], R2 ;  /* 0x00002002000065a7 */ /* 0x000ee400080011ff */
[----:B---3--:R-:W-:Y:S01]  /*a7a0*/  @P6 SEL R75, RZ, 0x1, !P0 ;  /* 0x00000001ff4b6807 */ /* 0x008fe20004000000 */
[----:B--2---:R-:W-:Y:S06]  /*a7b0*/  @!P6 BRA `(.L_x_158) ;  /* 0x000000000060e947 */ /* 0x004fec0003800000 */
        /* <DEDUP_REMOVED lines=12> */
.L_x_160:
[----:B------:R-:W-:Y:S05]  /*a880*/  BSYNC B0 ;  /* 0x0000000000007941 */ /* 0x000fea0003800000 */
.L_x_159:
[----:B------:R-:W-:Y:S01]  /*a890*/  ISETP.NE.AND P0, PT, R76, RZ, PT ;  /* 0x000000ff4c00720c */ /* 0x000fe20003f05270 */
[----:B------:R-:W-:Y:S11]  /*a8a0*/  VIADD R26, R26, 0x1 ;  /* 0x000000011a1a7836 */ /* 0x000ff60000000000 */
[----:B------:R-:W-:Y:S01]  /*a8b0*/  @!UPT UIADD3 URZ, UPT, UPT, URZ, URZ, URZ ;  /* 0x000000fffffff290 */ /* 0x000fe2000fffe0ff */
[----:B------:R2:W3:Y:S04]  /*a8c0*/  @P0 LDS.128 R44, [R5] ;  /* 0x00000000052c0984 */ /* 0x0004e80000000c00 */
[----:B------:R2:W4:Y:S04]  /*a8d0*/  @P0 LDS.128 R40, [R4+0x10] ;  /* 0x0000100004280984 */ /* 0x0005280000000c00 */
[----:B------:R2:W2:Y:S04]  /*a8e0*/  @P0 LDS.128 R32, [R3+0x20] ;  /* 0x0000200003200984 */ /* 0x0004a80000000c00 */
[----:B------:R2:W2:Y:S01]  /*a8f0*/  @P0 LDS.128 R36, [R2+0x30] ;  /* 0x0000300002240984 */ /* 0x0004a20000000c00 */
[C---:B------:R-:W-:Y:S04]  /*a900*/  ISETP.NE.AND P0, PT, R26.reuse, 0x4, PT ;  /* 0x000000041a00780c */ /* 0x040fe80003f05270 */
[----:B-1----:R-:W-:Y:S02]  /*a910*/  SEL R0, RZ, 0x1, P0 ;  /* 0x00000001ff007807 */ /* 0x002fe40000000000 */
[----:B------:R-:W-:Y:S02]  /*a920*/  SEL R26, R26, RZ, P0 ;  /* 0x000000ff1a1a7207 */ /* 0x000fe40000000000 */
[----:B------:R-:W-:Y:S02]  /*a930*/  LOP3.LUT R77, R77, R0, RZ, 0x3c, !PT ;  /* 0x000000004d4d7212 */ /* 0x000fe400078e3cff */
.L_x_158:
[----:B------:R-:W-:Y:S05]  /*a940*/  BSYNC B1 ;  /* 0x0000000000017941 */ /* 0x000fea0003800000 */
.L_x_157:
[----:B------:R-:W-:Y:S05]  /*a950*/  VIADD R0, R25, 0x50 ;  /* 0x0000005019007836 */ /* 0x000fea0000000000 */
[----:B------:R-:W-:Y:S04]  /*a960*/  SHF.R.U32.HI R0, RZ, 0x15, R0 ;  /* 0x00000015ff007819 */ /* 0x000fe80000011600 */
[----:B------:R-:W-:Y:S11]  /*a970*/  LOP3.LUT P0, RZ, R0, 0x3, R57, 0x48, !PT ;  /* 0x0000000300ff7812 */ /* 0x000ff60007804839 */
[----:B------:R-:W-:Y:S02]  /*a980*/  @!UPT UIADD3 URZ, UPT, UPT, URZ, URZ, URZ ;  /* 0x000000fffffff290 */ /* 0x000fe4000fffe0ff */
[----:B------:R-:W-:Y:S05]  /*a990*/  @!P0 BRA `(.L_x_162) ;  /* 0x0000000000408947 */ /* 0x000fea0003800000 */
[----:B------:R-:W5:Y:S01]  /*a9a0*/  LDCU.64 UR8, c[0x4][0x70] ;  /* 0x01000e00ff0877ac */ /* 0x000f620008000a00 */
[----:B--2---:R-:W-:Y:S01]  /*a9b0*/  MOV R3, 0x0 ;  /* 0x0000000000037802 */ /* 0x004fe20000000f00 */
[----:B-1----:R-:W-:Y:S02]  /*a9c0*/  HFMA2 R12, -RZ, RZ, 0, 5.9604644775390625e-08 ;  /* 0x00000001ff0c7431 */ /* 0x002fe400000001ff */
[----:B------:R-:W-:Y:S02]  /*a9d0*/  IMAD.MOV.U32 R8, RZ, RZ, 0x192 ;  /* 0x00000192ff087424 */ /* 0x000fe400078e00ff */
[----:B------:R-:W-:Y:S01]  /*a9e0*/  IMAD.MOV.U32 R13, RZ, RZ, RZ ;  /* 0x000000ffff0d7224 */ /* 0x000fe200078e00ff */
[----:B------:R-:W1:Y:S01]  /*a9f0*/  LDCU.64 UR6, c[0x4][0x78] ;  /* 0x01000f00ff0677ac */ /* 0x000e620008000a00 */
[----:B------:R-:W2:Y:S01]  /*aa00*/  LDC.64 R2, c[0x4][R3] ;  /* 0x0100000003027b82 */ /* 0x000ea20000000a00 */
[----:B------:R-:W3:Y:S01]  /*aa10*/  LDCU.64 UR4, c[0x4][0x10] ;  /* 0x01000200ff0477ac */ /* 0x000ee20008000a00 */
[----:B-----5:R-:W-:Y:S01]  /*aa20*/  MOV R5, UR9 ;  /* 0x0000000900057c02 */ /* 0x020fe20008000f00 */
[----:B------:R-:W-:Y:S01]  /*aa30*/  IMAD.U32 R4, RZ, RZ, UR8 ;  /* 0x00000008ff047e24 */ /* 0x000fe2000f8e00ff */
[----:B-1----:R-:W-:Y:S01]  /*aa40*/  MOV R7, UR7 ;  /* 0x0000000700077c02 */ /* 0x002fe20008000f00 */
[----:B------:R-:W-:Y:S01]  /*aa50*/  IMAD.U32 R6, RZ, RZ, UR6 ;  /* 0x00000006ff067e24 */ /* 0x000fe2000f8e00ff */
[----:B---3--:R-:W-:Y:S01]  /*aa60*/  MOV R11, UR5 ;  /* 0x00000005000b7c02 */ /* 0x008fe20008000f00 */
[----:B------:R-:W-:Y:S02]  /*aa70*/  IMAD.U32 R10, RZ, RZ, UR4 ;  /* 0x00000004ff0a7e24 */ /* 0x000fe4000f8e00ff */
[----:B------:R-:W-:Y:S07]  /*aa80*/  LEPC R20, `(.L_x_162) ;  /* 0x000000001014794e */ /* 0x000fee0000000000 */
[----:B--2-4-:R-:W-:Y:S05]  /*aa90*/  CALL.ABS.NOINC R2 ;  /* 0x0000000002007343 */ /* 0x014fea0003c00000 */
.L_x_162:
[----:B------:R-:W-:Y:S01]  /*aaa0*/  ISETP.NE.AND P6, PT, R73, RZ, PT ;  /* 0x000000ff4900720c */ /* 0x000fe20003fc5270 */
[----:B------:R-:W-:Y:S05]  /*aab0*/  WARPSYNC.ALL ;  /* 0x0000000000007948 */ /* 0x000fea0003800000 */
[----:B------:R-:W-:Y:S01]  /*aac0*/  R2UR UR4, R25 ;  /* 0x00000000190472ca */ /* 0x000fe200000e0000 */
[----:B------:R-:W-:Y:S01]  /*aad0*/  IMAD.U32 R0, RZ, RZ, UR45 ;  /* 0x0000002dff007e24 */ /* 0x000fe2000f8e00ff */
[----:B------:R-:W-:Y:S01]  /*aae0*/  R2UR UR5, R60 ;  /* 0x000000003c0572ca */ /* 0x000fe200000e0000 */
[----:B------:R-:W-:Y:S01]  /*aaf0*/  BSSY.RECONVERGENT B0, `(.L_x_163) ;  /* 0x000005e000007945 */ /* 0x000fe20003800200 */
[----:B---3--:R-:W-:Y:S02]  /*ab00*/  LOP3.LUT R20, R44, 0xffffe000, RZ, 0xc0, !PT ;  /* 0xffffe0002c147812 */ /* 0x008fe400078ec0ff */
[----:B------:R-:W-:Y:S02]  /*ab10*/  ISETP.NE.AND P0, PT, R71, RZ, PT ;  /* 0x000000ff4700720c */ /* 0x000fe40003f05270 */
[----:B------:R-:W-:Y:S05]  /*ab20*/  @P6 LEA R0, R0, UR43, 0x3 ;  /* 0x0000002b00006c11 */ /* 0x000fea000f8e18ff */
[----:B-12---:R-:W1:Y:S01]  /*ab30*/  LDTM.x16 R4, tmem[UR4+0x50] ;  /* 0x00005004000479ee */ /* 0x006e620008240000 */
        /* <DEDUP_REMOVED lines=20> */
[----:B----4-:R-:W-:Y:S01]  /*ac80*/  LOP3.LUT R18, R40, 0xffffe000, RZ, 0xc0, !PT ;  /* 0xffffe00028127812 */ /* 0x010fe200078ec0ff */
        /* <DEDUP_REMOVED lines=67> */
[----:B--2---:R-:W-:Y:S04]  /*b0c0*/  DEPBAR.LE SB0, 0x1 ;  /* 0x000080400000791a */ /* 0x004fe80000000000 */
.L_x_164:
[----:B------:R-:W-:Y:S05]  /*b0d0*/  BSYNC.RECONVERGENT B0 ;  /* 0x0000000000007941 */ /* 0x000fea0003800200 */
.L_x_163:
        /* <DEDUP_REMOVED lines=21> */
.L_x_168:
[----:B------:R-:W-:Y:S05]  /*b230*/  BSYNC B0 ;  /* 0x0000000000007941 */ /* 0x000fea0003800000 */
.L_x_167:
        /* <DEDUP_REMOVED lines=11> */
.L_x_166:
[----:B------:R-:W-:Y:S05]  /*b2f0*/  BSYNC B1 ;  /* 0x0000000000017941 */ /* 0x000fea0003800000 */
.L_x_165:
        /* <DEDUP_REMOVED lines=21> */
.L_x_170:
        /* <DEDUP_REMOVED lines=99> */
.L_x_172:
[----:B------:R-:W-:Y:S05]  /*ba80*/  BSYNC.RECONVERGENT B0 ;  /* 0x0000000000007941 */ /* 0x000fea0003800200 */
.L_x_171:
        /* <DEDUP_REMOVED lines=21> */
.L_x_176:
[----:B------:R-:W-:Y:S05]  /*bbe0*/  BSYNC B0 ;  /* 0x0000000000007941 */ /* 0x000fea0003800000 */
.L_x_175:
[----:B------:R-:W-:Y:S11]  /*bbf0*/  ISETP.NE.AND P0, PT, R76, RZ, PT ;  /* 0x000000ff4c00720c */ /* 0x000ff60003f05270 */
[----:B------:R-:W-:Y:S02]  /*bc00*/  @!UPT UIADD3 URZ, UPT, UPT, URZ, URZ, URZ ;  /* 0x000000fffffff290 */ /* 0x000fe4000fffe0ff */
[----:B------:R2:W3:Y:S04]  /*bc10*/  @P0 LDS.128 R44, [R4] ;  /* 0x00000000042c0984 */ /* 0x0004e80000000c00 */
[----:B------:R2:W4:Y:S04]  /*bc20*/  @P0 LDS.128 R40, [R3+0x10] ;  /* 0x0000100003280984 */ /* 0x0005280000000c00 */
[----:B------:R2:W1:Y:S04]  /*bc30*/  @P0 LDS.128 R32, [R2+0x20] ;  /* 0x0000200002200984 */ /* 0x0004680000000c00 */
[----:B------:R2:W1:Y:S02]  /*bc40*/  @P0 LDS.128 R36, [R26+0x30] ;  /* 0x000030001a240984 */ /* 0x0004640000000c00 */
.L_x_174:
[----:B------:R-:W-:Y:S05]  /*bc50*/  BSYNC B1 ;  /* 0x0000000000017941 */ /* 0x000fea0003800000 */
.L_x_173:
[----:B-1----:R-:W-:Y:S05]  /*bc60*/  VIADD R0, R25, 0x70 ;  /* 0x0000007019007836 */ /* 0x002fea0000000000 */
[----:B------:R-:W-:Y:S04]  /*bc70*/  SHF.R.U32.HI R0, RZ, 0x15, R0 ;  /* 0x00000015ff007819 */ /* 0x000fe80000011600 */
[----:B------:R-:W-:Y:S11]  /*bc80*/  LOP3.LUT P0, RZ, R0, 0x3, R57, 0x48, !PT ;  /* 0x0000000300ff7812 */ /* 0x000ff60007804839 */
[----:B------:R-:W-:Y:S02]  /*bc90*/  @!UPT UIADD3 URZ, UPT, UPT, URZ, URZ, URZ ;  /* 0x000000fffffff290 */ /* 0x000fe4000fffe0ff */
[----:B------:R-:W-:Y:S05]  /*bca0*/  @!P0 BRA `(.L_x_178) ;  /* 0x0000000000408947 */ /* 0x000fea0003800000 */
[----:B------:R-:W1:Y:S01]  /*bcb0*/  LDCU.64 UR8, c[0x4][0x70] ;  /* 0x01000e00ff0877ac */ /* 0x000e620008000a00 */
[----:B--2---:R-:W-:Y:S01]  /*bcc0*/  MOV R3, 0x0 ;  /* 0x0000000000037802 */ /* 0x004fe20000000f00 */
[----:B------:R-:W-:Y:S02]  /*bcd0*/  HFMA2 R12, -RZ, RZ, 0, 5.9604644775390625e-08 ;  /* 0x00000001ff0c7431 */ /* 0x000fe400000001ff */
[----:B------:R-:W-:Y:S02]  /*bce0*/  IMAD.MOV.U32 R8, RZ, RZ, 0x192 ;  /* 0x00000192ff087424 */ /* 0x000fe400078e00ff */
[----:B------:R-:W-:Y:S01]  /*bcf0*/  IMAD.MOV.U32 R13, RZ, RZ, RZ ;  /* 0x000000ffff0d7224 */ /* 0x000fe200078e00ff */
[----:B------:R-:W2:Y:S01]  /*bd00*/  LDCU.64 UR6, c[0x4][0x78] ;  /* 0x01000f00ff0677ac */ /* 0x000ea20008000a00 */
[----:B------:R-:W3:Y:S01]  /*bd10*/  LDC.64 R2, c[0x4][R3] ;  /* 0x0100000003027b82 */ /* 0x000ee20000000a00 */
[----:B------:R-:W5:Y:S01]  /*bd20*/  LDCU.64 UR4, c[0x4][0x10] ;  /* 0x01000200ff0477ac */ /* 0x000f620008000a00 */
[----:B-1----:R-:W-:Y:S01]  /*bd30*/  MOV R5, UR9 ;  /* 0x0000000900057c02 */ /* 0x002fe20008000f00 */
[----:B------:R-:W-:Y:S01]  /*bd40*/  IMAD.U32 R4, RZ, RZ, UR8 ;  /* 0x00000008ff047e24 */ /* 0x000fe2000f8e00ff */
[----:B--2---:R-:W-:Y:S01]  /*bd50*/  MOV R7, UR7 ;  /* 0x0000000700077c02 */ /* 0x004fe20008000f00 */
[----:B------:R-:W-:Y:S01]  /*bd60*/  IMAD.U32 R6, RZ, RZ, UR6 ;  /* 0x00000006ff067e24 */ /* 0x000fe2000f8e00ff */
[----:B-----5:R-:W-:Y:S01]  /*bd70*/  MOV R11, UR5 ;  /* 0x00000005000b7c02 */ /* 0x020fe20008000f00 */
[----:B------:R-:W-:Y:S02]  /*bd80*/  IMAD.U32 R10, RZ, RZ, UR4 ;  /* 0x00000004ff0a7e24 */ /* 0x000fe4000f8e00ff */
[----:B------:R-:W-:Y:S07]  /*bd90*/  LEPC R20, `(.L_x_178) ;  /* 0x000000001014794e */ /* 0x000fee0000000000 */
[----:B---34-:R-:W-:Y:S05]  /*bda0*/  CALL.ABS.NOINC R2 ;  /* 0x0000000002007343 */ /* 0x018fea0003c00000 */
.L_x_178:
[----:B------:R-:W-:Y:S01]  /*bdb0*/  ISETP.NE.AND P0, PT, R71, RZ, PT ;  /* 0x000000ff4700720c */ /* 0x000fe20003f05270 */
[----:B------:R-:W-:Y:S05]  /*bdc0*/  WARPSYNC.ALL ;  /* 0x0000000000007948 */ /* 0x000fea0003800000 */
[----:B------:R-:W-:Y:S01]  /*bdd0*/  R2UR UR4, R25 ;  /* 0x00000000190472ca */ /* 0x000fe200000e0000 */
[----:B------:R-:W-:Y:S01]  /*bde0*/  VIADD R74, R74, 0xb0 ;  /* 0x000000b04a4a7836 */ /* 0x000fe20000000000 */
[----:B---3--:R-:W-:Y:S01]  /*bdf0*/  LOP3.LUT R0, R44, 0xffffe000, RZ, 0xc0, !PT ;  /* 0xffffe0002c007812 */ /* 0x008fe200078ec0ff */
[----:B------:R-:W-:Y:S01]  /*be00*/  BSSY.RECONVERGENT B0, `(.L_x_179) ;  /* 0x0000059000007945 */ /* 0x000fe20003800200 */
[----:B--2---:R-:W-:Y:S02]  /*be10*/  LOP3.LUT R2, R45, 0xffffe000, RZ, 0xc0, !PT ;  /* 0xffffe0002d027812 */ /* 0x004fe400078ec0ff */
[----:B------:R-:W-:Y:S02]  /*be20*/  LOP3.LUT R3, R46, 0xffffe000, RZ, 0xc0, !PT ;  /* 0xffffe0002e037812 */ /* 0x000fe400078ec0ff */
[----:B------:R-:W-:Y:S02]  /*be30*/  LOP3.LUT R20, R47, 0xffffe000, RZ, 0xc0, !PT ;  /* 0xffffe0002f147812 */ /* 0x000fe400078ec0ff */
[----:B----4-:R-:W-:Y:S02]  /*be40*/  LOP3.LUT R21, R40, 0xffffe000, RZ, 0xc0, !PT ;  /* 0xffffe00028157812 */ /* 0x010fe400078ec0ff */
[----:B------:R-:W-:Y:S01]  /*be50*/  LOP3.LUT R25, R41, 0xffffe000, RZ, 0xc0, !PT ;  /* 0xffffe00029197812 */ /* 0x000fe200078ec0ff */
[----:B------:R-:W1:Y:S01]  /*be60*/  LDTM.x16 R4, tmem[UR4+0x70] ;  /* 0x00007004000479ee */ /* 0x000e620008240000 */
[----:B------:R-:W-:Y:S01]  /*be70*/  LOP3.LUT R26, R42, 0xffffe000, RZ, 0xc0, !PT ;  /* 0xffffe0002a1a7812 */ /* 0x000fe200078ec0ff */
[----:B------:R-:W-:Y:S01]  /*be80*/  NOP ;  /* 0x0000000000007918 */ /* 0x000fe20000000000 */
[----:B------:R-:W-:Y:S02]  /*be90*/  LOP3.LUT R28, R43, 0xffffe000, RZ, 0xc0, !PT ;  /* 0xffffe0002b1c7812 */ /* 0x000fe400078ec0ff */
[----:B------:R-:W-:Y:S02]  /*bea0*/  LOP3.LUT R74, R74, 0xfefffff8, RZ, 0xc0, !PT ;  /* 0xfefffff84a4a7812 */ /* 0x000fe400078ec0ff */
[----:B------:R-:W-:Y:S02]  /*beb0*/  LOP3.LUT R29, R32, 0xffffe000, RZ, 0xc0, !PT ;  /* 0xffffe000201d7812 */ /* 0x000fe400078ec0ff */
[----:B------:R-:W-:Y:S01]  /*bec0*/  LOP3.LUT R30, R33, 0xffffe000, RZ, 0xc0, !PT ;  /* 0xffffe000211e7812 */ /* 0x000fe200078ec0ff */
[----:B-1----:R1:W-:Y:S01]  /*bed0*/  SYNCS.ARRIVE.TRANS64.RED.A1T0 RZ, [R74+URZ], RZ ;  /* 0x000000ff4aff79a7 */ /* 0x0023e200081004ff */
[----:B------:R-:W-:Y:S02]  /*bee0*/  LOP3.LUT R31, R34, 0xffffe000, RZ, 0xc0, !PT ;  /* 0xffffe000221f7812 */ /* 0x000fe400078ec0ff */
[----:B------:R-:W-:Y:S02]  /*bef0*/  LOP3.LUT R32, R35, 0xffffe000, RZ, 0xc0, !PT ;  /* 0xffffe00023207812 */ /* 0x000fe400078ec0ff */
[----:B------:R-:W-:Y:S02]  /*bf00*/  LOP3.LUT R33, R36, 0xffffe000, RZ, 0xc0, !PT ;  /* 0xffffe00024217812 */ /* 0x000fe400078ec0ff */
[----:B------:R-:W-:Y:S02]  /*bf10*/  LOP3.LUT R34, R37, 0xffffe000, RZ, 0xc0, !PT ;  /* 0xffffe00025227812 */ /* 0x000fe400078ec0ff */
[----:B------:R-:W-:Y:S02]  /*bf20*/  LOP3.LUT R35, R38, 0xffffe000, RZ, 0xc0, !PT ;  /* 0xffffe00026237812 */ /* 0x000fe400078ec0ff */
[----:B------:R-:W-:Y:S01]  /*bf30*/  LOP3.LUT R36, R39, 0xffffe000, RZ, 0xc0, !PT ;  /* 0xffffe00027247812 */ /* 0x000fe200078ec0ff */
[C---:B------:R-:W-:Y:S01]  /*bf40*/  FMUL R4, R24.reuse, R4 ;  /* 0x0000000418047220 */ /* 0x040fe20000400000 */
[C---:B------:R-:W-:Y:S01]  /*bf50*/  FMUL R5, R24.reuse, R5 ;  /* 0x0000000518057220 */ /* 0x040fe20000400000 */
[C---:B------:R-:W-:Y:S01]  /*bf60*/  FMUL R6, R24.reuse, R6 ;  /* 0x0000000618067220 */ /* 0x040fe20000400000 */
[C---:B------:R-:W-:Y:S01]  /*bf70*/  FMUL R7, R24.reuse, R7 ;  /* 0x0000000718077220 */ /* 0x040fe20000400000 */
[C---:B------:R-:W-:Y:S01]  /*bf80*/  FFMA R4, R27.reuse, R0, R4 ;  /* 0x000000001b047223 */ /* 0x040fe20000000004 */
[C---:B------:R-:W-:Y:S01]  /*bf90*/  FFMA R5, R27.reuse, R2, R5 ;  /* 0x000000021b057223 */ /* 0x040fe20000000005 */
[C---:B------:R-:W-:Y:S01]  /*bfa0*/  FFMA R6, R27.reuse, R3, R6 ;  /* 0x000000031b067223 */ /* 0x040fe20000000006 */
[C---:B------:R-:W-:Y:S01]  /*bfb0*/  FFMA R7, R27.reuse, R20, R7 ;  /* 0x000000141b077223 */ /* 0x040fe20000000007 */
[C---:B------:R-:W-:Y:S01]  /*bfc0*/  FMUL R8, R24.reuse, R8 ;  /* 0x0000000818087220 */ /* 0x040fe20000400000 */
[C---:B------:R-:W-:Y:S01]  /*bfd0*/  FMUL R9, R24.reuse, R9 ;  /* 0x0000000918097220 */ /* 0x040fe20000400000 */
[C---:B------:R-:W-:Y:S01]  /*bfe0*/  FMUL R10, R24.reuse, R10 ;  /* 0x0000000a180a7220 */ /* 0x040fe20000400000 */
[C---:B------:R-:W-:Y:S01]  /*bff0*/  FMUL R11, R24.reuse, R11 ;  /* 0x0000000b180b7220 */ /* 0x040fe20000400000 */
[----:B------:R-:W-:Y:S01]  /*c000*/  F2FP.TF32.F32.PACK_B R4, R4 ;  /* 0x00000004ff04723e */ /* 0x000fe200024050ff */
[C---:B------:R-:W-:Y:S01]  /*c010*/  FFMA R8, R27.reuse, R21, R8 ;  /* 0x000000151b087223 */ /* 0x040fe20000000008 */
[----:B------:R-:W-:Y:S01]  /*c020*/  F2FP.TF32.F32.PACK_B R5, R5 ;  /* 0x00000005ff05723e */ /* 0x000fe200024050ff */
[C---:B------:R-:W-:Y:S01]  /*c030*/  FFMA R9, R27.reuse, R25, R9 ;  /* 0x000000191b097223 */ /* 0x040fe20000000009 */
[----:B------:R-:W-:Y:S01]  /*c040*/  F2FP.TF32.F32.PACK_B R6, R6 ;  /* 0x00000006ff06723e */ /* 0x000fe200024050ff */
[C---:B------:R-:W-:Y:S01]  /*c050*/  FFMA R10, R27.reuse, R26, R10 ;  /* 0x0000001a1b0a7223 */ /* 0x040fe2000000000a */
[----:B------:R-:W-:Y:S01]  /*c060*/  F2FP.TF32.F32.PACK_B R7, R7 ;  /* 0x00000007ff07723e */ /* 0x000fe200024050ff */
[C---:B------:R-:W-:Y:S01]  /*c070*/  FFMA R11, R27.reuse, R28, R11 ;  /* 0x0000001c1b0b7223 */ /* 0x040fe2000000000b */
[C---:B------:R-:W-:Y:S01]  /*c080*/  FMUL R12, R24.reuse, R12 ;  /* 0x0000000c180c7220 */ /* 0x040fe20000400000 */
[----:B------:R-:W-:Y:S01]  /*c090*/  F2FP.TF32.F32.PACK_B R8, R8 ;  /* 0x00000008ff08723e */ /* 0x000fe200024050ff */
[C---:B------:R-:W-:Y:S01]  /*c0a0*/  FMUL R13, R24.reuse, R13 ;  /* 0x0000000d180d7220 */ /* 0x040fe20000400000 */
[----:B------:R1:W-:Y:S01]  /*c0b0*/  STS.128 [R69+0x6000], R4 ;  /* 0x0060000445007388 */ /* 0x0003e20000000c00 */
        /* <DEDUP_REMOVED lines=8> */
[C---:B------:R-:W-:Y:S01]  /*c140*/  FFMA R15, R27.reuse, R32, R15 ;  /* 0x000000201b0f7223 */ /* 0x040fe2000000000f */
[C---:B------:R-:W-:Y:S01]  /*c150*/  FMUL R16, R24.reuse, R16 ;  /* 0x0000001018107220 */ /* 0x040fe20000400000 */
[----:B------:R-:W-:Y:S01]  /*c160*/  F2FP.TF32.F32.PACK_B R12, R12 ;  /* 0x0000000cff0c723e */ /* 0x000fe200024050ff */
[----:B------:R1:W-:Y:S01]  /*c170*/  STS.128 [R68+0x6010], R8 ;  /* 0x0060100844007388 */ /* 0x0003e20000000c00 */
[C---:B------:R-:W-:Y:S01]  /*c180*/  FMUL R17, R24.reuse, R17 ;  /* 0x0000001118117220 */ /* 0x040fe20000400000 */
[C---:B------:R-:W-:Y:S01]  /*c190*/  FMUL R18, R24.reuse, R18 ;  /* 0x0000001218127220 */ /* 0x040fe20000400000 */
[----:B------:R-:W-:Y:S01]  /*c1a0*/  FMUL R19, R24, R19 ;  /* 0x0000001318137220 */ /* 0x000fe20000400000 */
[----:B------:R-:W-:Y:S01]  /*c1b0*/  F2FP.TF32.F32.PACK_B R13, R13 ;  /* 0x0000000dff0d723e */ /* 0x000fe200024050ff */
[C---:B------:R-:W-:Y:S01]  /*c1c0*/  FFMA R16, R27.reuse, R33, R16 ;  /* 0x000000211b107223 */ /* 0x040fe20000000010 */
[----:B------:R-:W-:Y:S01]  /*c1d0*/  F2FP.TF32.F32.PACK_B R14, R14 ;  /* 0x0000000eff0e723e */ /* 0x000fe200024050ff */
[C---:B------:R-:W-:Y:S01]  /*c1e0*/  FFMA R17, R27.reuse, R34, R17 ;  /* 0x000000221b117223 */ /* 0x040fe20000000011 */
[----:B------:R-:W-:Y:S01]  /*c1f0*/  F2FP.TF32.F32.PACK_B R15, R15 ;  /* 0x0000000fff0f723e */ /* 0x000fe200024050ff */
[C---:B------:R-:W-:Y:S01]  /*c200*/  FFMA R18, R27.reuse, R35, R18 ;  /* 0x000000231b127223 */ /* 0x040fe20000000012 */
[----:B------:R-:W-:Y:S01]  /*c210*/  FFMA R19, R27, R36, R19 ;  /* 0x000000241b137223 */ /* 0x000fe20000000013 */
[----:B------:R-:W-:Y:S02]  /*c220*/  F2FP.TF32.F32.PACK_B R16, R16 ;  /* 0x00000010ff10723e */ /* 0x000fe400024050ff */
[----:B------:R1:W-:Y:S01]  /*c230*/  STS.128 [R67+0x6020], R12 ;  /* 0x0060200c43007388 */ /* 0x0003e20000000c00 */
[----:B------:R-:W-:Y:S02]  /*c240*/  F2FP.TF32.F32.PACK_B R17, R17 ;  /* 0x00000011ff11723e */ /* 0x000fe400024050ff */
        /* <DEDUP_REMOVED lines=20> */
.L_x_180:
[----:B------:R-:W-:Y:S05]  /*c390*/  BSYNC.RECONVERGENT B0 ;  /* 0x0000000000007941 */ /* 0x000fea0003800200 */
.L_x_179:
[----:B------:R-:W-:Y:S01]  /*c3a0*/  BAR.SYNC.DEFER_BLOCKING 0x1, 0x80 ;  /* 0x0042000000007b1d */ /* 0x000fe20000010000 */
[----:B------:R-:W-:Y:S01]  /*c3b0*/  UISETP.NE.AND UP0, UPT, UR47, -0x8, UPT ;  /* 0xfffffff82f00788c */ /* 0x000fe2000bf05270 */
[----:B------:R-:W-:Y:S08]  /*c3c0*/  IADD3 R22, PT, PT, R22, 0x1, RZ ;  /* 0x0000000116167810 */ /* 0x000ff00007ffe0ff */
[----:B------:R-:W-:Y:S05]  /*c3d0*/  BRA.U !UP0, `(.L_x_181) ;  /* 0x00000001082c7547 */ /* 0x000fea000b800000 */
[----:B------:R-:W-:Y:S01]  /*c3e0*/  ISETP.NE.AND P0, PT, R73, RZ, PT ;  /* 0x000000ff4900720c */ /* 0x000fe20003f05270 */
[----:B------:R-:W-:Y:S01]  /*c3f0*/  IMAD.U32 R2, RZ, RZ, UR46 ;  /* 0x0000002eff027e24 */ /* 0x000fe2000f8e00ff */
[----:B------:R-:W-:Y:S11]  /*c400*/  R2UR UR4, R60 ;  /* 0x000000003c0472ca */ /* 0x000ff600000e0000 */
[----:B------:R-:W-:Y:S02]  /*c410*/  @P0 LEA R2, R2, UR43, 0x3 ;  /* 0x0000002b02020c11 */ /* 0x000fe4000f8e18ff */
[----:B------:R-:W-:Y:S01]  /*c420*/  IMAD.U32 R0, RZ, RZ, UR4 ;  /* 0x00000004ff007e24 */ /* 0x000fe2000f8e00ff */
[----:B------:R-:W-:Y:S02]  /*c430*/  UIADD3 UR4, UPT, UPT, UR46, 0x1, URZ ;  /* 0x000000012e047890 */ /* 0x000fe4000fffe0ff */
[----:B------:R-:W-:Y:S02]  /*c440*/  @P0 VIADD R2, R2, 0x40 ;  /* 0x0000004002020836 */ /* 0x000fe40000000000 */
[----:B------:R-:W-:Y:S03]  /*c450*/  UISETP.NE.AND UP0, UPT, UR4, 0x4, UPT ;  /* 0x000000040400788c */ /* 0x000fe6000bf05270 */
[----:B------:R-:W-:Y:S01]  /*c460*/  @P0 PRMT R0, R0, 0x654, R2 ;  /* 0x0000065400000816 */ /* 0x000fe20000000002 */
[----:B------:R-:W-:Y:S03]  /*c470*/  USEL UR46, UR4, URZ, UP0 ;  /* 0x000000ff042e7287 */ /* 0x000fe60008000000 */
[----:B------:R2:W-:Y:S09]  /*c480*/  @P0 SYNCS.ARRIVE.TRANS64.RED.A1T0 RZ, [R0+URZ], RZ ;  /* 0x000000ff00ff09a7 */ /* 0x0005f200081004ff */
.L_x_181:
[----:B------:R-:W-:Y:S01]  /*c490*/  R2UR UR6, R72 ;  /* 0x00000000480672ca */ /* 0x000fe200000e0000 */
[----:B------:R-:W-:Y:S01]  /*c4a0*/  UIADD3 UR47, UPT, UPT, UR47, 0x8, URZ ;  /* 0x000000082f2f7890 */ /* 0x000fe2000fffe0ff */
[----:B------:R-:W-:Y:S01]  /*c4b0*/  R2UR UR5, R58 ;  /* 0x000000003a0572ca */ /* 0x000fe200000e0000 */
[----:B------:R-:W-:Y:S01]  /*c4c0*/  UMOV UR60, UR63 ;  /* 0x0000003f003c7c82 */ /* 0x000fe20008000000 */
[----:B------:R-:W-:Y:S02]  /*c4d0*/  R2UR UR4, R59 ;  /* 0x000000003b0472ca */ /* 0x000fe400000e0000 */
[----:B------:R-:W-:Y:S02]  /*c4e0*/  ISETP.NE.AND P0, PT, R63, 0x2, PT ;  /* 0x000000023f00780c */ /* 0x000fe40003f05270 */
[----:B------:R-:W-:Y:S02]  /*c4f0*/  ISETP.NE.AND P1, PT, R22, 0x4, PT ;  /* 0x000000041600780c */ /* 0x000fe40003f25270 */
[----:B------:R-:W-:Y:S02]  /*c500*/  SEL R2, RZ, 0x1, P0 ;  /* 0x00000001ff027807 */ /* 0x000fe40000000000 */
[----:B--2---:R-:W-:Y:S01]  /*c510*/  SEL R0, RZ, 0x1, P1 ;  /* 0x00000001ff007807 */ /* 0x004fe20000800000 */
[----:B------:R-:W-:Y:S01]  /*c520*/  UISETP.NE.AND UP0, UPT, UR6, URZ, UPT ;  /* 0x000000ff0600728c */ /* 0x000fe2000bf05270 */
[----:B------:R-:W-:Y:S01]  /*c530*/  LOP3.LUT R65, R65, R2, RZ, 0x3c, !PT ;  /* 0x0000000241417212 */ /* 0x000fe200078e3cff */
[----:B------:R-:W-:Y:S01]  /*c540*/  UIADD3 UR20, UPT, UPT, UR36, UR5, URZ ;  /* 0x0000000524147290 */ /* 0x000fe2000fffe0ff */
[----:B------:R-:W-:Y:S01]  /*c550*/  LOP3.LUT R66, R66, R0, RZ, 0x3c, !PT ;  /* 0x0000000042427212 */ /* 0x000fe200078e3cff */
[----:B------:R-:W-:Y:S01]  /*c560*/  UIADD3 UR16, UPT, UPT, UR37, UR4, URZ ;  /* 0x0000000425107290 */ /* 0x000fe2000fffe0ff */
[----:B------:R-:W-:Y:S02]  /*c570*/  SEL R63, R63, RZ, P0 ;  /* 0x000000ff3f3f7207 */ /* 0x000fe40000000000 */
[----:B------:R-:W-:Y:S02]  /*c580*/  SEL R22, R22, RZ, P1 ;  /* 0x000000ff16167207 */ /* 0x000fe40000800000 */
[----:B------:R-:W-:Y:S07]  /*c590*/  BRA.U UP0, `(.L_x_182) ;  /* 0xffffffa500387547 */ /* 0x000fee000b83ffff */
[----:B------:R-:W2:Y:S01]  /*c5a0*/  LDCU.64 UR4, c[0x0][0x888] ;  /* 0x00011100ff0477ac */ /* 0x000ea20008000a00 */
[----:B------:R-:W3:Y:S01]  /*c5b0*/  LDCU.64 UR6, c[0x0][0x890] ;  /* 0x00011200ff0677ac */ /* 0x000ee20008000a00 */
[----:B--2---:R-:W-:Y:S02]  /*c5c0*/  ISETP.NE.U32.AND P2, PT, RZ, UR4, PT ;  /* 0x00000004ff007c0c */ /* 0x004fe4000bf45070 */
[----:B---3--:R-:W-:Y:S02]  /*c5d0*/  ISETP.NE.U32.AND P1, PT, RZ, UR6, PT ;  /* 0x00000006ff007c0c */ /* 0x008fe4000bf25070 */
[----:B------:R-:W-:Y:S02]  /*c5e0*/  ISETP.NE.AND.EX P2, PT, RZ, UR5, PT, P2 ;  /* 0x00000005ff007c0c */ /* 0x000fe4000bf45320 */
[----:B------:R-:W-:-:S13]  /*c5f0*/  ISETP.NE.AND.EX P0, PT, RZ, UR7, PT, P1 ;  /* 0x00000007ff007c0c */ /* 0x000fda000bf05310 */
[----:B------:R-:W-:Y:S05]  /*c600*/  @P2 BRA P0, `(.L_x_183) ;  /* 0x00000000003c2947 */ /* 0x000fea0000000000 */
[----:B------:R-:W-:-:S13]  /*c610*/  ISETP.NE.AND.EX P1, PT, RZ, UR7, PT, P1 ;  /* 0x00000007ff007c0c */ /* 0x000fda000bf25310 */
[----:B------:R-:W-:Y:S05]  /*c620*/  @P1 BRA `(.L_x_184) ;  /* 0x00000000000c1947 */ /* 0x000fea0003800000 */
[----:B------:R-:W-:-:S13]  /*c630*/  FSETP.NEU.AND P0, PT, R27, RZ, PT ;  /* 0x000000ff1b00720b */ /* 0x000fda0003f0d000 */
[----:B------:R-:W-:Y:S05]  /*c640*/  @!P0 EXIT ;  /* 0x000000000000894d */ /* 0x000fea0003800000 */
[----:B------:R-:W-:Y:S05]  /*c650*/  BRA `(.L_x_183) ;  /* 0x0000000000287947 */ /* 0x000fea0003800000 */
.L_x_184:
[----:B------:R-:W-:Y:S01]  /*c660*/  ISETP.NE.AND P0, PT, R62, RZ, PT ;  /* 0x000000ff3e00720c */ /* 0x000fe20003f05270 */
[----:B------:R-:W-:-:S12]  /*c670*/  BSSY.RECONVERGENT B0, `(.L_x_183) ;  /* 0x0000008000007945 */ /* 0x000fd80003800200 */
[----:B------:R-:W-:Y:S05]  /*c680*/  @P0 BRA `(.L_x_185) ;  /* 0x0000000000100947 */ /* 0x000fea0003800000 */
[----:B------:R-:W-:-:S04]  /*c690*/  ISETP.NE.U32.AND P0, PT, RZ, UR4, PT ;  /* 0x00000004ff007c0c */ /* 0x000fc8000bf05070 */
[----:B------:R-:W-:-:S13]  /*c6a0*/  ISETP.NE.AND.EX P0, PT, RZ, UR5, PT, P0 ;  /* 0x00000005ff007c0c */ /* 0x000fda000bf05300 */
[----:B------:R-:W-:Y:S05]  /*c6b0*/  @!P0 EXIT ;  /* 0x000000000000894d */ /* 0x000fea0003800000 */
[----:B------:R-:W-:Y:S05]  /*c6c0*/  BRA `(.L_x_186) ;  /* 0x0000000000087947 */ /* 0x000fea0003800000 */
.L_x_185:
[----:B------:R-:W-:-:S13]  /*c6d0*/  FSETP.NEU.AND P0, PT, R27, RZ, PT ;  /* 0x000000ff1b00720b */ /* 0x000fda0003f0d000 */
[----:B------:R-:W-:Y:S05]  /*c6e0*/  @!P0 EXIT ;  /* 0x000000000000894d */ /* 0x000fea0003800000 */
.L_x_186:
[----:B------:R-:W-:Y:S05]  /*c6f0*/  BSYNC.RECONVERGENT B0 ;  /* 0x0000000000007941 */ /* 0x000fea0003800200 */
.L_x_183:
[----:B------:R-:W-:Y:S01]  /*c700*/  R2UR UR7, R60 ;  /* 0x000000003c0772ca */ /* 0x000fe200000e0000 */
[----:B------:R-:W-:Y:S01]  /*c710*/  ULEA UR6, UR46, UR43, 0x3 ;  /* 0x0000002b2e067291 */ /* 0x000fe2000f8e18ff */
[----:B------:R-:W-:-:S04]  /*c720*/  DEPBAR.LE SB0, 0x0 ;  /* 0x000080000000791a */ /* 0x000fc80000000000 */
[----:B------:R-:W-:-:S07]  /*c730*/  UIADD3 UR6, UPT, UPT, UR6, 0x40, URZ ;  /* 0x0000004006067890 */ /* 0x000fce000fffe0ff */
[----:B------:R-:W-:-:S09]  /*c740*/  UPRMT UR6, UR7, 0x654, UR6 ;  /* 0x0000065407067896 */ /* 0x000fd20008000006 */
[----:B------:R-:W-:Y:S01]  /*c750*/  SYNCS.ARRIVE.TRANS64.RED.A1T0 RZ, [UR6], RZ ;  /* 0x000000ffffff79a7 */ /* 0x000fe20008100406 */
[----:B------:R-:W-:Y:S05]  /*c760*/  EXIT ;  /* 0x000000000000794d */ /* 0x000fea0003800000 */
.L_x_24:
[----:B--2---:R2:W3:Y:S02]  /*c770*/  SYNCS.PHASECHK.TRANS64.TRYWAIT P0, [R0+URZ+0xe0], R2 ;  /* 0x0000e002000075a7 */ /* 0x0044e400080011ff */
[----:B---3--:R-:W-:Y:S05]  /*c780*/  @!P0 NANOSLEEP.SYNCS 0x989680 ;  /* 0x009896800000895d */ /* 0x008fea0003900000 */
[----:B------:R-:W3:Y:S02]  /*c790*/  @!P0 SYNCS.PHASECHK.TRANS64 P0, [R0+URZ+0xe0], R2 ;  /* 0x0000e002000085a7 */ /* 0x000ee400080010ff */
[----:B---3--:R-:W-:Y:S05]  /*c7a0*/  @!P0 BRA `(.L_x_24) ;  /* 0xfffffffc00f08947 */ /* 0x008fea000383ffff */
[----:B------:R-:W-:Y:S05]  /*c7b0*/  BRA `(.L_x_187) ;  /* 0xffffff5400307947 */ /* 0x000fea000383ffff */
.L_x_27:
[----:B--2---:R-:W-:-:S07]  /*c7c0*/  MOV R0, UR6 ;  /* 0x0000000600007c02 */ /* 0x004fce0008000f00 */
.L_x_188:
[----:B--2---:R2:W3:Y:S02]  /*c7d0*/  SYNCS.PHASECHK.TRANS64.TRYWAIT P0, [R0+URZ+0x10], R3 ;  /* 0x00001003000075a7 */ /* 0x0044e400080011ff */
[----:B---3--:R-:W-:Y:S05]  /*c7e0*/  @!P0 NANOSLEEP.SYNCS 0x989680 ;  /* 0x009896800000895d */ /* 0x008fea0003900000 */
[----:B------:R-:W3:Y:S02]  /*c7f0*/  @!P0 SYNCS.PHASECHK.TRANS64 P0, [R0+URZ+0x10], R3 ;  /* 0x00001003000085a7 */ /* 0x000ee400080010ff */
[----:B---3--:R-:W-:Y:S05]  /*c800*/  @!P0 BRA `(.L_x_188) ;  /* 0xfffffffc00f08947 */ /* 0x008fea000383ffff */
[----:B------:R-:W-:Y:S05]  /*c810*/  BRA `(.L_x_26) ;  /* 0xffffff54008c7947 */ /* 0x000fea000383ffff */
.L_x_36:
[----:B-1----:R-:W-:-:S07]  /*c820*/  MOV R0, UR6 ;  /* 0x0000000600007c02 */ /* 0x002fce0008000f00 */
.L_x_189:
[----:B-1----:R1:W2:Y:S02]  /*c830*/  SYNCS.PHASECHK.TRANS64.TRYWAIT P0, [R0+URZ+0x10], R3 ;  /* 0x00001003000075a7 */ /* 0x0022a400080011ff */
[----:B--2---:R-:W-:Y:S05]  /*c840*/  @!P0 NANOSLEEP.SYNCS 0x989680 ;  /* 0x009896800000895d */ /* 0x004fea0003900000 */
[----:B------:R-:W2:Y:S02]  /*c850*/  @!P0 SYNCS.PHASECHK.TRANS64 P0, [R0+URZ+0x10], R3 ;  /* 0x00001003000085a7 */ /* 0x000ea400080010ff */
[----:B--2---:R-:W-:Y:S05]  /*c860*/  @!P0 BRA `(.L_x_189) ;  /* 0xfffffffc00f08947 */ /* 0x004fea000383ffff */
[----:B------:R-:W-:Y:S05]  /*c870*/  BRA `(.L_x_35) ;  /* 0xffffff5800f07947 */ /* 0x000fea000383ffff */
.L_x_43:
[----:B-1----:R1:W4:Y:S02]  /*c880*/  SYNCS.PHASECHK.TRANS64.TRYWAIT P0, [R3+URZ+0x70], R0 ;  /* 0x00007000030075a7 */ /* 0x00232400080011ff */
[----:B----4-:R-:W-:Y:S05]  /*c890*/  @!P0 NANOSLEEP.SYNCS 0x989680 ;  /* 0x009896800000895d */ /* 0x010fea0003900000 */
[----:B------:R-:W4:Y:S02]  /*c8a0*/  @!P0 SYNCS.PHASECHK.TRANS64 P0, [R3+URZ+0x70], R0 ;  /* 0x00007000030085a7 */ /* 0x000f2400080010ff */
[----:B----4-:R-:W-:Y:S05]  /*c8b0*/  @!P0 BRA `(.L_x_43) ;  /* 0xfffffffc00f08947 */ /* 0x010fea000383ffff */
[----:B------:R-:W-:Y:S05]  /*c8c0*/  BRA `(.L_x_190) ;  /* 0xffffff6000347947 */ /* 0x000fea000383ffff */
.L_x_47:
[----:B------:R-:W-:-:S07]  /*c8d0*/  MOV R0, UR4 ;  /* 0x0000000400007c02 */ /* 0x000fce0008000f00 */
.L_x_191:
[----:B-1----:R1:W2:Y:S02]  /*c8e0*/  SYNCS.PHASECHK.TRANS64.TRYWAIT P0, [R0+URZ], R2 ;  /* 0x00000002000075a7 */ /* 0x0022a400080011ff */
[----:B--2---:R-:W-:Y:S05]  /*c8f0*/  @!P0 NANOSLEEP.SYNCS 0x989680 ;  /* 0x009896800000895d */ /* 0x004fea0003900000 */
[----:B------:R-:W2:Y:S02]  /*c900*/  @!P0 SYNCS.PHASECHK.TRANS64 P0, [R0+URZ], R2 ;  /* 0x00000002000085a7 */ /* 0x000ea400080010ff */
[----:B--2---:R-:W-:Y:S05]  /*c910*/  @!P0 BRA `(.L_x_191) ;  /* 0xfffffffc00f08947 */ /* 0x004fea000383ffff */
[----:B------:R-:W-:Y:S05]  /*c920*/  BRA `(.L_x_192) ;  /* 0xffffff6400e07947 */ /* 0x000fea000383ffff */
.L_x_50:
[----:B--2---:R2:W3:Y:S02]  /*c930*/  SYNCS.PHASECHK.TRANS64.TRYWAIT P0, [R0+URZ+0xd0], R8 ;  /* 0x0000d008000075a7 */ /* 0x0044e400080011ff */
[----:B---3--:R-:W-:Y:S05]  /*c940*/  @!P0 NANOSLEEP.SYNCS 0x989680 ;  /* 0x009896800000895d */ /* 0x008fea0003900000 */
[----:B------:R-:W3:Y:S02]  /*c950*/  @!P0 SYNCS.PHASECHK.TRANS64 P0, [R0+URZ+0xd0], R8 ;  /* 0x0000d008000085a7 */ /* 0x000ee400080010ff */
[----:B---3--:R-:W-:Y:S05]  /*c960*/  @!P0 BRA `(.L_x_50) ;  /* 0xfffffffc00f08947 */ /* 0x008fea000383ffff */
[----:B------:R-:W-:Y:S05]  /*c970*/  BRA `(.L_x_193) ;  /* 0xffffff6800487947 */ /* 0x000fea000383ffff */
.L_x_51:
[----:B------:R-:W-:-:S07]  /*c980*/  MOV R0, UR4 ;  /* 0x0000000400007c02 */ /* 0x000fce0008000f00 */
.L_x_194:
[----:B--2---:R2:W3:Y:S02]  /*c990*/  SYNCS.PHASECHK.TRANS64.TRYWAIT P0, [R0+URZ+0x80], R9 ;  /* 0x00008009000075a7 */ /* 0x0044e400080011ff */
[----:B---3--:R-:W-:Y:S05]  /*c9a0*/  @!P0 NANOSLEEP.SYNCS 0x989680 ;  /* 0x009896800000895d */ /* 0x008fea0003900000 */
[----:B------:R-:W3:Y:S02]  /*c9b0*/  @!P0 SYNCS.PHASECHK.TRANS64 P0, [R0+URZ+0x80], R9 ;  /* 0x00008009000085a7 */ /* 0x000ee400080010ff */
[----:B---3--:R-:W-:Y:S05]  /*c9c0*/  @!P0 BRA `(.L_x_194) ;  /* 0xfffffffc00f08947 */ /* 0x008fea000383ffff */
[----:B------:R-:W-:Y:S05]  /*c9d0*/  BRA `(.L_x_195) ;  /* 0xffffff6800587947 */ /* 0x000fea000383ffff */
.L_x_52:
[----:B--2---:R2:W3:Y:S02]  /*c9e0*/  SYNCS.PHASECHK.TRANS64.TRYWAIT P1, [R0+URZ+0x70], R8 ;  /* 0x00007008000075a7 */ /* 0x0044e400080211ff */
[----:B---3--:R-:W-:Y:S05]  /*c9f0*/  @!P1 NANOSLEEP.SYNCS 0x989680 ;  /* 0x009896800000995d */ /* 0x008fea0003900000 */
[----:B------:R-:W3:Y:S02]  /*ca00*/  @!P1 SYNCS.PHASECHK.TRANS64 P1, [R0+URZ+0x70], R8 ;  /* 0x00007008000095a7 */ /* 0x000ee400080210ff */
[----:B---3--:R-:W-:Y:S05]  /*ca10*/  @!P1 BRA `(.L_x_52) ;  /* 0xfffffffc00f09947 */ /* 0x008fea000383ffff */
[----:B------:R-:W-:Y:S05]  /*ca20*/  BRA `(.L_x_196) ;  /* 0xffffff6800887947 */ /* 0x000fea000383ffff */
.L_x_55:
[----:B------:R-:W-:-:S07]  /*ca30*/  MOV R0, UR4 ;  /* 0x0000000400007c02 */ /* 0x000fce0008000f00 */
.L_x_197:
[----:B--2---:R2:W3:Y:S02]  /*ca40*/  SYNCS.PHASECHK.TRANS64.TRYWAIT P0, [R0+URZ+0x80], R2 ;  /* 0x00008002000075a7 */ /* 0x0044e400080011ff */
[----:B---3--:R-:W-:Y:S05]  /*ca50*/  @!P0 NANOSLEEP.SYNCS 0x989680 ;  /* 0x009896800000895d */ /* 0x008fea0003900000 */
[----:B------:R-:W3:Y:S02]  /*ca60*/  @!P0 SYNCS.PHASECHK.TRANS64 P0, [R0+URZ+0x80], R2 ;  /* 0x00008002000085a7 */ /* 0x000ee400080010ff */
[----:B---3--:R-:W-:Y:S05]  /*ca70*/  @!P0 BRA `(.L_x_197) ;  /* 0xfffffffc00f08947 */ /* 0x008fea000383ffff */
[----:B------:R-:W-:Y:S05]  /*ca80*/  BRA `(.L_x_54) ;  /* 0xffffff6800dc7947 */ /* 0x000fea000383ffff */
.L_x_64:
[----:B--2---:R-:W-:-:S04]  /*ca90*/  MOV R7, UR5 ;  /* 0x0000000500077c02 */ /* 0x004fc80008000f00 */
[----:B------:R2:W3:Y:S03]  /*caa0*/  SYNCS.PHASECHK.TRANS64.TRYWAIT P0, [R7+URZ+0x8], R8 ;  /* 0x00000808070075a7 */ /* 0x0004e600080011ff */
[----:B---3--:R-:W-:Y:S05]  /*cab0*/  @!P0 NANOSLEEP.SYNCS 0x989680 ;  /* 0x009896800000895d */ /* 0x008fea0003900000 */
[----:B------:R-:W3:Y:S02]  /*cac0*/  @!P0 SYNCS.PHASECHK.TRANS64 P0, [R7+URZ+0x8], R8 ;  /* 0x00000808070085a7 */ /* 0x000ee400080010ff */
[----:B---3--:R-:W-:Y:S05]  /*cad0*/  @!P0 BRA `(.L_x_64) ;  /* 0xfffffffc00ec8947 */ /* 0x008fea000383ffff */
[----:B------:R-:W-:Y:S05]  /*cae0*/  BRA `(.L_x_63) ;  /* 0xffffff6c009c7947 */ /* 0x000fea000383ffff */
.L_x_66:
[----:B------:R-:W-:Y:S01]  /*caf0*/  BSSY B0, `(.L_x_198) ;  /* 0x0000006000007945 */ /* 0x000fe20003800000 */
[----:B------:R-:W-:-:S07]  /*cb00*/  MOV R15, 0xffffffff ;  /* 0xffffffff000f7802 */ /* 0x000fce0000000f00 */
[----:B-12--5:R-:W-:Y:S05]  /*cb10*/  WARPSYNC.COLLECTIVE R15, `(.L_x_199) ;  /* 0x000000000f0c7348 */ /* 0x026fea0003c00000 */
[----:B------:R-:W-:Y:S02]  /*cb20*/  ELECT P6, UR79, PT ;  /* 0x00000000004f782f */ /* 0x000fe400038c0000 */
[----:B------:R-:W-:Y:S01]  /*cb30*/  MOV R14, UR79 ;  /* 0x0000004f000e7c02 */ /* 0x000fe20008000f00 */
[----:B-12--5:R-:W-:Y:S10]  /*cb40*/  ENDCOLLECTIVE ;  /* 0x000000000000791b */ /* 0x026ff40003800000 */
.L_x_199:
[----:B------:R-:W-:Y:S05]  /*cb50*/  BSYNC B0 ;  /* 0x0000000000007941 */ /* 0x000fea0003800000 */
.L_x_198:
[----:B------:R-:W-:Y:S01]  /*cb60*/  PLOP3.LUT P0, PT, P6, PT, PT, 0x80, 0x8 ;  /* 0x000000000008781c */ /* 0x000fe2000370f070 */
[----:B------:R-:W-:-:S12]  /*cb70*/  BRA `(.L_x_200) ;  /* 0xffffff6c00cc7947 */ /* 0x000fd8000383ffff */
.L_x_68:
[----:B--2---:R-:W-:-:S04]  /*cb80*/  MOV R5, UR5 ;  /* 0x0000000500057c02 */ /* 0x004fc80008000f00 */
[----:B------:R2:W3:Y:S03]  /*cb90*/  SYNCS.PHASECHK.TRANS64.TRYWAIT P0, [R5+URZ+0x8], R6 ;  /* 0x00000806050075a7 */ /* 0x0004e600080011ff */
[----:B---3--:R-:W-:Y:S05]  /*cba0*/  @!P0 NANOSLEEP.SYNCS 0x989680 ;  /* 0x009896800000895d */ /* 0x008fea0003900000 */
[----:B------:R-:W3:Y:S02]  /*cbb0*/  @!P0 SYNCS.PHASECHK.TRANS64 P0, [R5+URZ+0x8], R6 ;  /* 0x00000806050085a7 */ /* 0x000ee400080010ff */
[----:B---3--:R-:W-:Y:S05]  /*cbc0*/  @!P0 BRA `(.L_x_68) ;  /* 0xfffffffc00ec8947 */ /* 0x008fea000383ffff */
[----:B------:R-:W-:Y:S05]  /*cbd0*/  BRA `(.L_x_67) ;  /* 0xffffff6c00d07947 */ /* 0x000fea000383ffff */
.L_x_69:
[----:B-1----:R1:W2:Y:S02]  /*cbe0*/  SYNCS.PHASECHK.TRANS64.TRYWAIT P0, [R3+URZ+0x70], R4 ;  /* 0x00007004030075a7 */ /* 0x0022a400080011ff */
[----:B--2---:R-:W-:Y:S05]  /*cbf0*/  @!P0 NANOSLEEP.SYNCS 0x989680 ;  /* 0x009896800000895d */ /* 0x004fea0003900000 */
[----:B------:R-:W2:Y:S02]  /*cc00*/  @!P0 SYNCS.PHASECHK.TRANS64 P0, [R3+URZ+0x70], R4 ;  /* 0x00007004030085a7 */ /* 0x000ea400080010ff */
[----:B--2---:R-:W-:Y:S05]  /*cc10*/  @!P0 BRA `(.L_x_69) ;  /* 0xfffffffc00f08947 */ /* 0x004fea000383ffff */
[----:B------:R-:W-:Y:S05]  /*cc20*/  BRA `(.L_x_201) ;  /* 0xffffff7000e07947 */ /* 0x000fea000383ffff */
.L_x_71:
[----:B------:R-:W-:-:S13]  /*cc30*/  R2UR UR4, R4 ;  /* 0x00000000040472ca */ /* 0x000fda00000e0000 */
[----:B------:R-:W-:-:S07]  /*cc40*/  MOV R3, UR4 ;  /* 0x0000000400037c02 */ /* 0x000fce0008000f00 */
.L_x_202:
[----:B-1----:R1:W2:Y:S02]  /*cc50*/  SYNCS.PHASECHK.TRANS64.TRYWAIT P0, [R3+URZ+0xb0], R5 ;  /* 0x0000b005030075a7 */ /* 0x0022a400080011ff */
[----:B--2---:R-:W-:Y:S05]  /*cc60*/  @!P0 NANOSLEEP.SYNCS 0x989680 ;  /* 0x009896800000895d */ /* 0x004fea0003900000 */
[----:B------:R-:W2:Y:S02]  /*cc70*/  @!P0 SYNCS.PHASECHK.TRANS64 P0, [R3+URZ+0xb0], R5 ;  /* 0x0000b005030085a7 */ /* 0x000ea400080010ff */
[----:B--2---:R-:W-:Y:S05]  /*cc80*/  @!P0 BRA `(.L_x_202) ;  /* 0xfffffffc00f08947 */ /* 0x004fea000383ffff */
[----:B------:R-:W-:Y:S05]  /*cc90*/  BRA `(.L_x_203) ;  /* 0xffffff7400347947 */ /* 0x000fea000383ffff */
.L_x_74:
[----:B------:R-:W-:Y:S07]  /*cca0*/  MOV R3, UR5 ;  /* 0x0000000500037c02 */ /* 0x000fee0008000f00 */
.L_x_204:
[----:B-1----:R1:W2:Y:S02]  /*ccb0*/  SYNCS.PHASECHK.TRANS64.TRYWAIT P0, [R3+URZ], R5 ;  /* 0x00000005030075a7 */ /* 0x0022a400080011ff */
[----:B--2---:R-:W-:Y:S05]  /*ccc0*/  @!P0 NANOSLEEP.SYNCS 0x989680 ;  /* 0x009896800000895d */ /* 0x004fea0003900000 */
[----:B------:R-:W2:Y:S02]  /*ccd0*/  @!P0 SYNCS.PHASECHK.TRANS64 P0, [R3+URZ], R5 ;  /* 0x00000005030085a7 */ /* 0x000ea400080010ff */
[----:B--2---:R-:W-:Y:S05]  /*cce0*/  @!P0 BRA `(.L_x_204) ;  /* 0xfffffffc00f08947 */ /* 0x004fea000383ffff */
[----:B------:R-:W-:Y:S05]  /*ccf0*/  BRA `(.L_x_73) ;  /* 0xffffff74004c7947 */ /* 0x000fea000383ffff */
.L_x_78:
[----:B-1----:R-:W-:-:S07]  /*cd00*/  MOV R2, UR4 ;  /* 0x0000000400027c02 */ /* 0x002fce0008000f00 */
.L_x_205:
[----:B-1----:R1:W2:Y:S02]  /*cd10*/  SYNCS.PHASECHK.TRANS64.TRYWAIT P0, [R2+URZ], R3 ;  /* 0x00000003020075a7 */ /* 0x0022a400080011ff */
[----:B--2---:R-:W-:Y:S05]  /*cd20*/  @!P0 NANOSLEEP.SYNCS 0x989680 ;  /* 0x009896800000895d */ /* 0x004fea0003900000 */
[----:B------:R-:W2:Y:S02]  /*cd30*/  @!P0 SYNCS.PHASECHK.TRANS64 P0, [R2+URZ], R3 ;  /* 0x00000003020085a7 */ /* 0x000ea400080010ff */
[----:B--2---:R-:W-:Y:S05]  /*cd40*/  @!P0 BRA `(.L_x_205) ;  /* 0xfffffffc00f08947 */ /* 0x004fea000383ffff */
[----:B------:R-:W-:Y:S05]  /*cd50*/  BRA `(.L_x_206) ;  /* 0xffffff7c00647947 */ /* 0x000fea000383ffff */
.L_x_79:
[----:B------:R-:W-:-:S07]  /*cd60*/  MOV R2, UR5 ;  /* 0x0000000500027c02 */ /* 0x000fce0008000f00 */
.L_x_207:
[----:B-1----:R1:W2:Y:S02]  /*cd70*/  SYNCS.PHASECHK.TRANS64.TRYWAIT P0, [R2+URZ], R4 ;  /* 0x00000004020075a7 */ /* 0x0022a400080011ff */
[----:B--2---:R-:W-:Y:S05]  /*cd80*/  @!P0 NANOSLEEP.SYNCS 0x989680 ;  /* 0x009896800000895d */ /* 0x004fea0003900000 */
[----:B------:R-:W2:Y:S02]  /*cd90*/  @!P0 SYNCS.PHASECHK.TRANS64 P0, [R2+URZ], R4 ;  /* 0x00000004020085a7 */ /* 0x000ea400080010ff */
[----:B--2---:R-:W-:Y:S05]  /*cda0*/  @!P0 BRA `(.L_x_207) ;  /* 0xfffffffc00f08947 */ /* 0x004fea000383ffff */
[----:B------:R-:W-:Y:S05]  /*cdb0*/  BRA `(.L_x_208) ;  /* 0xffffff7c00747947 */ /* 0x000fea000383ffff */
.L_x_80:
[----:B------:R-:W-:-:S07]  /*cdc0*/  MOV R2, UR5 ;  /* 0x0000000500027c02 */ /* 0x000fce0008000f00 */
.L_x_209:
[----:B-1----:R1:W2:Y:S02]  /*cdd0*/  SYNCS.PHASECHK.TRANS64.TRYWAIT P0, [R2+URZ], R4 ;  /* 0x00000004020075a7 */ /* 0x0022a400080011ff */
[----:B--2---:R-:W-:Y:S05]  /*cde0*/  @!P0 NANOSLEEP.SYNCS 0x989680 ;  /* 0x009896800000895d */ /* 0x004fea0003900000 */
[----:B------:R-:W2:Y:S02]  /*cdf0*/  @!P0 SYNCS.PHASECHK.TRANS64 P0, [R2+URZ], R4 ;  /* 0x00000004020085a7 */ /* 0x000ea400080010ff */
[----:B--2---:R-:W-:Y:S05]  /*ce00*/  @!P0 BRA `(.L_x_209) ;  /* 0xfffffffc00f08947 */ /* 0x004fea000383ffff */
[----:B------:R-:W-:Y:S05]  /*ce10*/  BRA `(.L_x_210) ;  /* 0xffffff7c00807947 */ /* 0x000fea000383ffff */
.L_x_83:
[----:B------:R-:W-:-:S07]  /*ce20*/  MOV R2, UR62 ;  /* 0x0000003e00027c02 */ /* 0x000fce0008000f00 */
.L_x_211:
[----:B-1----:R1:W2:Y:S02]  /*ce30*/  SYNCS.PHASECHK.TRANS64.TRYWAIT P1, [R2+URZ+0xf0], R3 ;  /* 0x0000f003020075a7 */ /* 0x0022a400080211ff */
[----:B--2---:R-:W-:Y:S05]  /*ce40*/  @!P1 NANOSLEEP.SYNCS 0x989680 ;  /* 0x009896800000995d */ /* 0x004fea0003900000 */
[----:B------:R-:W2:Y:S02]  /*ce50*/  @!P1 SYNCS.PHASECHK.TRANS64 P1, [R2+URZ+0xf0], R3 ;  /* 0x0000f003020095a7 */ /* 0x000ea400080210ff */
[----:B--2---:R-:W-:Y:S05]  /*ce60*/  @!P1 BRA `(.L_x_211) ;  /* 0xfffffffc00f09947 */ /* 0x004fea000383ffff */
[----:B------:R-:W-:Y:S05]  /*ce70*/  BRA `(.L_x_212) ;  /* 0xffffff7c00d07947 */ /* 0x000fea000383ffff */
.L_x_88:
[----:B---3--:R3:W4:Y:S02]  /*ce80*/  SYNCS.PHASECHK.TRANS64.TRYWAIT P0, [R12+URZ+0x70], R0 ;  /* 0x000070000c0075a7 */ /* 0x00872400080011ff */
[----:B----4-:R-:W-:Y:S05]  /*ce90*/  @!P0 NANOSLEEP.SYNCS 0x989680 ;  /* 0x009896800000895d */ /* 0x010fea0003900000 */
[----:B------:R-:W4:Y:S02]  /*cea0*/  @!P0 SYNCS.PHASECHK.TRANS64 P0, [R12+URZ+0x70], R0 ;  /* 0x000070000c0085a7 */ /* 0x000f2400080010ff */
[----:B----4-:R-:W-:Y:S05]  /*ceb0*/  @!P0 BRA `(.L_x_88) ;  /* 0xfffffffc00f08947 */ /* 0x010fea000383ffff */
[----:B------:R-:W-:Y:S05]  /*cec0*/  BRA `(.L_x_213) ;  /* 0xffffff8000fc7947 */ /* 0x000fea000383ffff */
.L_x_91:
[----:B-1----:R-:W-:Y:S07]  /*ced0*/  MOV R0, UR21 ;  /* 0x0000001500007c02 */ /* 0x002fee0008000f00 */
.L_x_214:
[----:B-1----:R1:W3:Y:S02]  /*cee0*/  SYNCS.PHASECHK.TRANS64.TRYWAIT P2, [R0+URZ+0x68], R6 ;  /* 0x00006806000075a7 */ /* 0x0022e400080411ff */
[----:B---3--:R-:W-:Y:S05]  /*cef0*/  @!P2 NANOSLEEP.SYNCS 0x989680 ;  /* 0x009896800000a95d */ /* 0x008fea0003900000 */
[----:B------:R-:W3:Y:S02]  /*cf00*/  @!P2 SYNCS.PHASECHK.TRANS64 P2, [R0+URZ+0x68], R6 ;  /* 0x000068060000a5a7 */ /* 0x000ee400080410ff */
[----:B---3--:R-:W-:Y:S05]  /*cf10*/  @!P2 BRA `(.L_x_214) ;  /* 0xfffffffc00f0a947 */ /* 0x008fea000383ffff */
[----:B------:R-:W-:Y:S05]  /*cf20*/  BRA `(.L_x_90) ;  /* 0xffffff8800687947 */ /* 0x000fea000383ffff */
.L_x_94:
[----:B------:R-:W-:Y:S07]  /*cf30*/  MOV R0, UR21 ;  /* 0x0000001500007c02 */ /* 0x000fee0008000f00 */
.L_x_215:
[----:B-1----:R1:W3:Y:S02]  /*cf40*/  SYNCS.PHASECHK.TRANS64.TRYWAIT P0, [R0+URZ+0x40], R10 ;  /* 0x0000400a000075a7 */ /* 0x0022e400080011ff */
[----:B---3--:R-:W-:Y:S05]  /*cf50*/  @!P0 NANOSLEEP.SYNCS 0x989680 ;  /* 0x009896800000895d */ /* 0x008fea0003900000 */
[----:B------:R-:W3:Y:S02]  /*cf60*/  @!P0 SYNCS.PHASECHK.TRANS64 P0, [R0+URZ+0x40], R10 ;  /* 0x0000400a000085a7 */ /* 0x000ee400080010ff */
[----:B---3--:R-:W-:Y:S05]  /*cf70*/  @!P0 BRA `(.L_x_215) ;  /* 0xfffffffc00f08947 */ /* 0x008fea000383ffff */
[----:B------:R-:W-:Y:S05]  /*cf80*/  BRA `(.L_x_216) ;  /* 0xffffff8800c47947 */ /* 0x000fea000383ffff */
.L_x_95:
[----:B------:R-:W-:Y:S07]  /*cf90*/  MOV R0, UR21 ;  /* 0x0000001500007c02 */ /* 0x000fee0008000f00 */
.L_x_217:
[----:B-1----:R1:W3:Y:S02]  /*cfa0*/  SYNCS.PHASECHK.TRANS64.TRYWAIT P0, [R0+URZ+0x48], R10 ;  /* 0x0000480a000075a7 */ /* 0x0022e400080011ff */
[----:B---3--:R-:W-:Y:S05]  /*cfb0*/  @!P0 NANOSLEEP.SYNCS 0x989680 ;  /* 0x009896800000895d */ /* 0x008fea0003900000 */
[----:B------:R-:W3:Y:S02]  /*cfc0*/  @!P0 SYNCS.PHASECHK.TRANS64 P0, [R0+URZ+0x48], R10 ;  /* 0x0000480a000085a7 */ /* 0x000ee400080010ff */
[----:B---3--:R-:W-:Y:S05]  /*cfd0*/  @!P0 BRA `(.L_x_217) ;  /* 0xfffffffc00f08947 */ /* 0x008fea000383ffff */
[----:B------:R-:W-:Y:S05]  /*cfe0*/  BRA `(.L_x_218) ;  /* 0xffffff8c00047947 */ /* 0x000fea000383ffff */
.L_x_96:
[----:B------:R-:W-:Y:S07]  /*cff0*/  MOV R0, UR21 ;  /* 0x0000001500007c02 */ /* 0x000fee0008000f00 */
.L_x_219:
[----:B-1----:R1:W3:Y:S02]  /*d000*/  SYNCS.PHASECHK.TRANS64.TRYWAIT P0, [R0+URZ+0x50], R10 ;  /* 0x0000500a000075a7 */ /* 0x0022e400080011ff */
[----:B---3--:R-:W-:Y:S05]  /*d010*/  @!P0 NANOSLEEP.SYNCS 0x989680 ;  /* 0x009896800000895d */ /* 0x008fea0003900000 */
[----:B------:R-:W3:Y:S02]  /*d020*/  @!P0 SYNCS.PHASECHK.TRANS64 P0, [R0+URZ+0x50], R10 ;  /* 0x0000500a000085a7 */ /* 0x000ee400080010ff */
[----:B---3--:R-:W-:Y:S05]  /*d030*/  @!P0 BRA `(.L_x_219) ;  /* 0xfffffffc00f08947 */ /* 0x008fea000383ffff */
[----:B------:R-:W-:Y:S05]  /*d040*/  BRA `(.L_x_220) ;  /* 0xffffff8c004c7947 */ /* 0x000fea000383ffff */
.L_x_97:
[----:B------:R-:W-:Y:S07]  /*d050*/  MOV R0, UR21 ;  /* 0x0000001500007c02 */ /* 0x000fee0008000f00 */
.L_x_221:
[----:B-1----:R1:W3:Y:S02]  /*d060*/  SYNCS.PHASECHK.TRANS64.TRYWAIT P0, [R0+URZ+0x58], R10 ;  /* 0x0000580a000075a7 */ /* 0x0022e400080011ff */
[----:B---3--:R-:W-:Y:S05]  /*d070*/  @!P0 NANOSLEEP.SYNCS 0x989680 ;  /* 0x009896800000895d */ /* 0x008fea0003900000 */
[----:B------:R-:W3:Y:S02]  /*d080*/  @!P0 SYNCS.PHASECHK.TRANS64 P0, [R0+URZ+0x58], R10 ;  /* 0x0000580a000085a7 */ /* 0x000ee400080010ff */
[----:B---3--:R-:W-:Y:S05]  /*d090*/  @!P0 BRA `(.L_x_221) ;  /* 0xfffffffc00f08947 */ /* 0x008fea000383ffff */
[----:B------:R-:W-:Y:S05]  /*d0a0*/  BRA `(.L_x_222) ;  /* 0xffffff8c00947947 */ /* 0x000fea000383ffff */
.L_x_98:
[----:B------:R-:W-:Y:S07]  /*d0b0*/  MOV R0, UR21 ;  /* 0x0000001500007c02 */ /* 0x000fee0008000f00 */
.L_x_223:
[----:B-1----:R1:W3:Y:S02]  /*d0c0*/  SYNCS.PHASECHK.TRANS64.TRYWAIT P0, [R0+URZ+0x40], R9 ;  /* 0x00004009000075a7 */ /* 0x0022e400080011ff */
[----:B---3--:R-:W-:Y:S05]  /*d0d0*/  @!P0 NANOSLEEP.SYNCS 0x989680 ;  /* 0x009896800000895d */ /* 0x008fea0003900000 */
[----:B------:R-:W3:Y:S02]  /*d0e0*/  @!P0 SYNCS.PHASECHK.TRANS64 P0, [R0+URZ+0x40], R9 ;  /* 0x00004009000085a7 */ /* 0x000ee400080010ff */
[----:B---3--:R-:W-:Y:S05]  /*d0f0*/  @!P0 BRA `(.L_x_223) ;  /* 0xfffffffc00f08947 */ /* 0x008fea000383ffff */
[----:B------:R-:W-:Y:S05]  /*d100*/  BRA `(.L_x_224) ;  /* 0xffffff8c00e07947 */ /* 0x000fea000383ffff */
.L_x_99:
[----:B------:R-:W-:Y:S07]  /*d110*/  MOV R0, UR21 ;  /* 0x0000001500007c02 */ /* 0x000fee0008000f00 */
.L_x_225:
[----:B-1----:R1:W3:Y:S02]  /*d120*/  SYNCS.PHASECHK.TRANS64.TRYWAIT P0, [R0+URZ+0x48], R9 ;  /* 0x00004809000075a7 */ /* 0x0022e400080011ff */
[----:B---3--:R-:W-:Y:S05]  /*d130*/  @!P0 NANOSLEEP.SYNCS 0x989680 ;  /* 0x009896800000895d */ /* 0x008fea0003900000 */
[----:B------:R-:W3:Y:S02]  /*d140*/  @!P0 SYNCS.PHASECHK.TRANS64 P0, [R0+URZ+0x48], R9 ;  /* 0x00004809000085a7 */ /* 0x000ee400080010ff */
[----:B---3--:R-:W-:Y:S05]  /*d150*/  @!P0 BRA `(.L_x_225) ;  /* 0xfffffffc00f08947 */ /* 0x008fea000383ffff */
[----:B------:R-:W-:Y:S05]  /*d160*/  BRA `(.L_x_226) ;  /* 0xffffff9000287947 */ /* 0x000fea000383ffff */
.L_x_100:
[----:B------:R-:W-:Y:S07]  /*d170*/  MOV R0, UR21 ;  /* 0x0000001500007c02 */ /* 0x000fee0008000f00 */
.L_x_227:
[----:B-1----:R1:W3:Y:S02]  /*d180*/  SYNCS.PHASECHK.TRANS64.TRYWAIT P0, [R0+URZ+0x50], R9 ;  /* 0x00005009000075a7 */ /* 0x0022e400080011ff */
[----:B---3--:R-:W-:Y:S05]  /*d190*/  @!P0 NANOSLEEP.SYNCS 0x989680 ;  /* 0x009896800000895d */ /* 0x008fea0003900000 */
[----:B------:R-:W3:Y:S02]  /*d1a0*/  @!P0 SYNCS.PHASECHK.TRANS64 P0, [R0+URZ+0x50], R9 ;  /* 0x00005009000085a7 */ /* 0x000ee400080010ff */
[----:B---3--:R-:W-:Y:S05]  /*d1b0*/  @!P0 BRA `(.L_x_227) ;  /* 0xfffffffc00f08947 */ /* 0x008fea000383ffff */
[----:B------:R-:W-:Y:S05]  /*d1c0*/  BRA `(.L_x_228) ;  /* 0xffffff9000707947 */ /* 0x000fea000383ffff */
.L_x_101:
[----:B------:R-:W-:Y:S07]  /*d1d0*/  MOV R0, UR21 ;  /* 0x0000001500007c02 */ /* 0x000fee0008000f00 */
.L_x_229:
[----:B-1----:R1:W3:Y:S02]  /*d1e0*/  SYNCS.PHASECHK.TRANS64.TRYWAIT P0, [R0+URZ+0x58], R9 ;  /* 0x00005809000075a7 */ /* 0x0022e400080011ff */
[----:B---3--:R-:W-:Y:S05]  /*d1f0*/  @!P0 NANOSLEEP.SYNCS 0x989680 ;  /* 0x009896800000895d */ /* 0x008fea0003900000 */
[----:B------:R-:W3:Y:S02]  /*d200*/  @!P0 SYNCS.PHASECHK.TRANS64 P0, [R0+URZ+0x58], R9 ;  /* 0x00005809000085a7 */ /* 0x000ee400080010ff */
[----:B---3--:R-:W-:Y:S05]  /*d210*/  @!P0 BRA `(.L_x_229) ;  /* 0xfffffffc00f08947 */ /* 0x008fea000383ffff */
[----:B------:R-:W-:Y:S05]  /*d220*/  BRA `(.L_x_230) ;  /* 0xffffff9000b47947 */ /* 0x000fea000383ffff */
.L_x_103:
[----:B------:R-:W-:-:S07]  /*d230*/  MOV R0, UR21 ;  /* 0x0000001500007c02 */ /* 0x000fce0008000f00 */
.L_x_231:
[----:B-1----:R1:W4:Y:S02]  /*d240*/  SYNCS.PHASECHK.TRANS64.TRYWAIT P0, [R0+URZ+0x40], R10 ;  /* 0x0000400a000075a7 */ /* 0x00232400080011ff */
[----:B----4-:R-:W-:Y:S05]  /*d250*/  @!P0 NANOSLEEP.SYNCS 0x989680 ;  /* 0x009896800000895d */ /* 0x010fea0003900000 */
[----:B------:R-:W4:Y:S02]  /*d260*/  @!P0 SYNCS.PHASECHK.TRANS64 P0, [R0+URZ+0x40], R10 ;  /* 0x0000400a000085a7 */ /* 0x000f2400080010ff */
[----:B----4-:R-:W-:Y:S05]  /*d270*/  @!P0 BRA `(.L_x_231) ;  /* 0xfffffffc00f08947 */ /* 0x010fea000383ffff */
[----:B------:R-:W-:Y:S05]  /*d280*/  BRA `(.L_x_232) ;  /* 0xffffff9400247947 */ /* 0x000fea000383ffff */
.L_x_104:
[----:B-1----:R-:W-:-:S07]  /*d290*/  MOV R0, UR21 ;  /* 0x0000001500007c02 */ /* 0x002fce0008000f00 */
.L_x_233:
[----:B-1----:R1:W4:Y:S02]  /*d2a0*/  SYNCS.PHASECHK.TRANS64.TRYWAIT P0, [R0+URZ+0x48], R10 ;  /* 0x0000480a000075a7 */ /* 0x00232400080011ff */
[----:B----4-:R-:W-:Y:S05]  /*d2b0*/  @!P0 NANOSLEEP.SYNCS 0x989680 ;  /* 0x009896800000895d */ /* 0x010fea0003900000 */
[----:B------:R-:W4:Y:S02]  /*d2c0*/  @!P0 SYNCS.PHASECHK.TRANS64 P0, [R0+URZ+0x48], R10 ;  /* 0x0000480a000085a7 */ /* 0x000f2400080010ff */
[----:B----4-:R-:W-:Y:S05]  /*d2d0*/  @!P0 BRA `(.L_x_233) ;  /* 0xfffffffc00f08947 */ /* 0x010fea000383ffff */
[----:B------:R-:W-:Y:S05]  /*d2e0*/  BRA `(.L_x_234) ;  /* 0xffffff9400147947 */ /* 0x000fea000383ffff */
.L_x_105:
[----:B------:R-:W-:-:S07]  /*d2f0*/  MOV R2, UR21 ;  /* 0x0000001500027c02 */ /* 0x000fce0008000f00 */
.L_x_235:
[----:B-1----:R1:W4:Y:S02]  /*d300*/  SYNCS.PHASECHK.TRANS64.TRYWAIT P0, [R2+URZ+0x50], R10 ;  /* 0x0000500a020075a7 */ /* 0x00232400080011ff */
[----:B----4-:R-:W-:Y:S05]  /*d310*/  @!P0 NANOSLEEP.SYNCS 0x989680 ;  /* 0x009896800000895d */ /* 0x010fea0003900000 */
[----:B------:R-:W4:Y:S02]  /*d320*/  @!P0 SYNCS.PHASECHK.TRANS64 P0, [R2+URZ+0x50], R10 ;  /* 0x0000500a020085a7 */ /* 0x000f2400080010ff */
[----:B----4-:R-:W-:Y:S05]  /*d330*/  @!P0 BRA `(.L_x_235) ;  /* 0xfffffffc00f08947 */ /* 0x010fea000383ffff */
[----:B------:R-:W-:Y:S05]  /*d340*/  BRA `(.L_x_236) ;  /* 0xffffff9400087947 */ /* 0x000fea000383ffff */
.L_x_107:
[----:B--2---:R2:W3:Y:S02]  /*d350*/  SYNCS.PHASECHK.TRANS64.TRYWAIT P0, [R3+URZ+0x70], R0 ;  /* 0x00007000030075a7 */ /* 0x0044e400080011ff */
[----:B---3--:R-:W-:Y:S05]  /*d360*/  @!P0 NANOSLEEP.SYNCS 0x989680 ;  /* 0x009896800000895d */ /* 0x008fea0003900000 */
[----:B------:R-:W3:Y:S02]  /*d370*/  @!P0 SYNCS.PHASECHK.TRANS64 P0, [R3+URZ+0x70], R0 ;  /* 0x00007000030085a7 */ /* 0x000ee400080010ff */
[----:B---3--:R-:W-:Y:S05]  /*d380*/  @!P0 BRA `(.L_x_107) ;  /* 0xfffffffc00f08947 */ /* 0x008fea000383ffff */
[----:B------:R-:W-:Y:S05]  /*d390*/  BRA `(.L_x_237) ;  /* 0xffffff9400cc7947 */ /* 0x000fea000383ffff */
.L_x_118:
[----:B-1----:R-:W-:Y:S04]  /*d3a0*/  MOV R2, UR43 ;  /* 0x0000002b00027c02 */ /* 0x002fe80008000f00 */
[----:B------:R1:W2:Y:S03]  /*d3b0*/  SYNCS.PHASECHK.TRANS64.TRYWAIT P0, [R2+URZ+0x20], R3 ;  /* 0x00002003020075a7 */ /* 0x0002a600080011ff */
[----:B--2---:R-:W-:Y:S05]  /*d3c0*/  @!P0 NANOSLEEP.SYNCS 0x989680 ;  /* 0x009896800000895d */ /* 0x004fea0003900000 */
[----:B------:R-:W2:Y:S02]  /*d3d0*/  @!P0 SYNCS.PHASECHK.TRANS64 P0, [R2+URZ+0x20], R3 ;  /* 0x00002003020085a7 */ /* 0x000ea400080010ff */
[----:B--2---:R-:W-:Y:S05]  /*d3e0*/  @!P0 BRA `(.L_x_118) ;  /* 0xfffffffc00ec8947 */ /* 0x004fea000383ffff */
[----:B------:R-:W-:Y:S05]  /*d3f0*/  BRA `(.L_x_117) ;  /* 0xffffffa4001c7947 */ /* 0x000fea000383ffff */
.L_x_120:
[----:B-1----:R1:W3:Y:S02]  /*d400*/  SYNCS.PHASECHK.TRANS64.TRYWAIT P1, [R74+URZ+0x90], R0 ;  /* 0x000090004a0075a7 */ /* 0x0022e400080211ff */
[----:B---3--:R-:W-:Y:S05]  /*d410*/  @!P1 NANOSLEEP.SYNCS 0x989680 ;  /* 0x009896800000995d */ /* 0x008fea0003900000 */
[----:B------:R-:W3:Y:S02]  /*d420*/  @!P1 SYNCS.PHASECHK.TRANS64 P1, [R74+URZ+0x90], R0 ;  /* 0x000090004a0095a7 */ /* 0x000ee400080210ff */
[----:B---3--:R-:W-:Y:S05]  /*d430*/  @!P1 BRA `(.L_x_120) ;  /* 0xfffffffc00f09947 */ /* 0x008fea000383ffff */
[----:B------:R-:W-:Y:S05]  /*d440*/  BRA `(.L_x_119) ;  /* 0xffffffa400447947 */ /* 0x000fea000383ffff */
.L_x_129:
[----:B-1----:R1:W3:Y:S02]  /*d450*/  SYNCS.PHASECHK.TRANS64.TRYWAIT P0, [R2+URZ+0x20], R0 ;  /* 0x00002000020075a7 */ /* 0x0022e400080011ff */
[----:B---3--:R-:W-:Y:S05]  /*d460*/  @!P0 NANOSLEEP.SYNCS 0x989680 ;  /* 0x009896800000895d */ /* 0x008fea0003900000 */
[----:B------:R-:W3:Y:S02]  /*d470*/  @!P0 SYNCS.PHASECHK.TRANS64 P0, [R2+URZ+0x20], R0 ;  /* 0x00002000020085a7 */ /* 0x000ee400080010ff */
[----:B---3--:R-:W-:Y:S05]  /*d480*/  @!P0 BRA `(.L_x_129) ;  /* 0xfffffffc00f08947 */ /* 0x008fea000383ffff */
[----:B------:R-:W-:Y:S05]  /*d490*/  BRA `(.L_x_128) ;  /* 0xffffffac00647947 */ /* 0x000fea000383ffff */
.L_x_137:
[----:B-1----:R1:W3:Y:S02]  /*d4a0*/  SYNCS.PHASECHK.TRANS64.TRYWAIT P0, [R0+URZ+0x20], R6 ;  /* 0x00002006000075a7 */ /* 0x0022e400080011ff */
[----:B---3--:R-:W-:Y:S05]  /*d4b0*/  @!P0 NANOSLEEP.SYNCS 0x989680 ;  /* 0x009896800000895d */ /* 0x008fea0003900000 */
[----:B------:R-:W3:Y:S02]  /*d4c0*/  @!P0 SYNCS.PHASECHK.TRANS64 P0, [R0+URZ+0x20], R6 ;  /* 0x00002006000085a7 */ /* 0x000ee400080010ff */
[----:B---3--:R-:W-:Y:S05]  /*d4d0*/  @!P0 BRA `(.L_x_137) ;  /* 0xfffffffc00f08947 */ /* 0x008fea000383ffff */
[----:B------:R-:W-:Y:S05]  /*d4e0*/  BRA `(.L_x_136) ;  /* 0xffffffb400a87947 */ /* 0x000fea000383ffff */
.L_x_145:
[----:B-1----:R1:W3:Y:S02]  /*d4f0*/  SYNCS.PHASECHK.TRANS64.TRYWAIT P0, [R0+URZ+0x20], R6 ;  /* 0x00002006000075a7 */ /* 0x0022e400080011ff */
[----:B---3--:R-:W-:Y:S05]  /*d500*/  @!P0 NANOSLEEP.SYNCS 0x989680 ;  /* 0x009896800000895d */ /* 0x008fea0003900000 */
[----:B------:R-:W3:Y:S02]  /*d510*/  @!P0 SYNCS.PHASECHK.TRANS64 P0, [R0+URZ+0x20], R6 ;  /* 0x00002006000085a7 */ /* 0x000ee400080010ff */
[----:B---3--:R-:W-:Y:S05]  /*d520*/  @!P0 BRA `(.L_x_145) ;  /* 0xfffffffc00f08947 */ /* 0x008fea000383ffff */
[----:B------:R-:W-:Y:S05]  /*d530*/  BRA `(.L_x_144) ;  /* 0xffffffbc00f07947 */ /* 0x000fea000383ffff */
.L_x_153:
[----:B-1----:R1:W3:Y:S02]  /*d540*/  SYNCS.PHASECHK.TRANS64.TRYWAIT P0, [R0+URZ+0x20], R6 ;  /* 0x00002006000075a7 */ /* 0x0022e400080011ff */
[----:B---3--:R-:W-:Y:S05]  /*d550*/  @!P0 NANOSLEEP.SYNCS 0x989680 ;  /* 0x009896800000895d */ /* 0x008fea0003900000 */
[----:B------:R-:W3:Y:S02]  /*d560*/  @!P0 SYNCS.PHASECHK.TRANS64 P0, [R0+URZ+0x20], R6 ;  /* 0x00002006000085a7 */ /* 0x000ee400080010ff */
[----:B---3--:R-:W-:Y:S05]  /*d570*/  @!P0 BRA `(.L_x_153) ;  /* 0xfffffffc00f08947 */ /* 0x008fea000383ffff */
[----:B------:R-:W-:Y:S05]  /*d580*/  BRA `(.L_x_152) ;  /* 0xffffffc800447947 */ /* 0x000fea000383ffff */
.L_x_161:
[----:B-1----:R1:W2:Y:S02]  /*d590*/  SYNCS.PHASECHK.TRANS64.TRYWAIT P0, [R0+URZ+0x20], R6 ;  /* 0x00002006000075a7 */ /* 0x0022a400080011ff */
[----:B--2---:R-:W-:Y:S05]  /*d5a0*/  @!P0 NANOSLEEP.SYNCS 0x989680 ;  /* 0x009896800000895d */ /* 0x004fea0003900000 */
[----:B------:R-:W2:Y:S02]  /*d5b0*/  @!P0 SYNCS.PHASECHK.TRANS64 P0, [R0+URZ+0x20], R6 ;  /* 0x00002006000085a7 */ /* 0x000ea400080010ff */
[----:B--2---:R-:W-:Y:S05]  /*d5c0*/  @!P0 BRA `(.L_x_161) ;  /* 0xfffffffc00f08947 */ /* 0x004fea000383ffff */
[----:B------:R-:W-:Y:S05]  /*d5d0*/  BRA `(.L_x_160) ;  /* 0xffffffd000a87947 */ /* 0x000fea000383ffff */
.L_x_169:
[----:B-1----:R1:W2:Y:S02]  /*d5e0*/  SYNCS.PHASECHK.TRANS64.TRYWAIT P0, [R0+URZ+0x20], R6 ;  /* 0x00002006000075a7 */ /* 0x0022a400080011ff */
[----:B--2---:R-:W-:Y:S05]  /*d5f0*/  @!P0 NANOSLEEP.SYNCS 0x989680 ;  /* 0x009896800000895d */ /* 0x004fea0003900000 */
[----:B------:R-:W2:Y:S02]  /*d600*/  @!P0 SYNCS.PHASECHK.TRANS64 P0, [R0+URZ+0x20], R6 ;  /* 0x00002006000085a7 */ /* 0x000ea400080010ff */
[----:B--2---:R-:W-:Y:S05]  /*d610*/  @!P0 BRA `(.L_x_169) ;  /* 0xfffffffc00f08947 */ /* 0x004fea000383ffff */
[----:B------:R-:W-:Y:S05]  /*d620*/  BRA `(.L_x_168) ;  /* 0xffffffdc00007947 */ /* 0x000fea000383ffff */
.L_x_177:
[----:B-1----:R1:W2:Y:S02]  /*d630*/  SYNCS.PHASECHK.TRANS64.TRYWAIT P0, [R0+URZ+0x20], R77 ;  /* 0x0000204d000075a7 */ /* 0x0022a400080011ff */
[----:B--2---:R-:W-:Y:S05]  /*d640*/  @!P0 NANOSLEEP.SYNCS 0x989680 ;  /* 0x009896800000895d */ /* 0x004fea0003900000 */
[----:B------:R-:W2:Y:S02]  /*d650*/  @!P0 SYNCS.PHASECHK.TRANS64 P0, [R0+URZ+0x20], R77 ;  /* 0x0000204d000085a7 */ /* 0x000ea400080010ff */
[----:B--2---:R-:W-:Y:S05]  /*d660*/  @!P0 BRA `(.L_x_177) ;  /* 0xfffffffc00f08947 */ /* 0x004fea000383ffff */
[----:B------:R-:W-:Y:S05]  /*d670*/  BRA `(.L_x_176) ;  /* 0xffffffe400587947 */ /* 0x000fea000383ffff */
        .weak           $__internal_0_$__cuda_sm10x_tcgen05_guardrail_trap_col_being_dealloced_not_returned_by_alloc
        .type           $__internal_0_$__cuda_sm10x_tcgen05_guardrail_trap_col_being_dealloced_not_returned_by_alloc,@function
        .size           $__internal_0_$__cuda_sm10x_tcgen05_guardrail_trap_col_being_dealloced_not_returned_by_alloc,($__internal_1_$__cuda_sm10x_tcgen05_guardrail_trap_phase_invalid_during_alloc - $__internal_0_$__cuda_sm10x_tcgen05_guardrail_trap_col_being_dealloced_not_returned_by_alloc)
$__internal_0_$__cuda_sm10x_tcgen05_guardrail_trap_col_being_dealloced_not_returned_by_alloc:
[----:B------:R-:W-:Y:S05]  /*d680*/  BPT.TRAP 0x1 ;  /* 0x000000040000795c */ /* 0x000fea0000300000 */
[----:B------:R-:W-:-:S04]  /*d690*/  HFMA2 R3, -RZ, RZ, 0, 0 ;  /* 0x00000000ff037431 */ /* 0x000fc800000001ff */
[----:B------:R-:W-:Y:S05]  /*d6a0*/  RET.REL.NODEC R2 `(_ZN7cutlass13device_kernelINS_4gemm6kernel13GemmUniversalIN4cute5tupleIJiiiiEEENS1_10collective13CollectiveMmaINS1_35MainloopSm100TmaUmmaWarpSpecializedILi2ELi2ELi4ENS5_IJNS4_1CILi4EEENSA_ILi2EEENSA_ILi1EEEEEEEENS5_IJNSA_ILi256EEENSA_ILi128EEESH_EEENS_10tfloat32_tENS5_IJlSD_lEEESJ_SK_NS4_8TiledMMAINS4_8MMA_AtomIJNS4_23SM100_MMA_TF32_2x1SM_SSISJ_SJ_fLi256ELi128ELNS4_4UMMA5MajorE0ELSP_0ELNSO_7ScaleInE0ELSQ_0EEEEEENS4_6LayoutINS5_IJSD_SD_SD_EEENS5_IJNSA_ILi0EEESV_SV_EEEEENS5_IJNS4_10UnderscoreESY_SY_EEEEENS4_28SM100_TMA_2SM_LOAD_MULTICASTENS4_14ComposedLayoutINS4_7SwizzleILi3ELi4ELi3EEENS4_18smem_ptr_flag_bitsILi32EEENST_INS5_IJNSA_ILi8EEENSA_ILi32EEEEEENS5_IJS18_SD_EEEEEEEvNS4_8identityES11_S1C_vS1D_EENS_8epilogue10collective18CollectiveEpilogueINS1F_23Sm100TmaWarpSpecializedILi4ELi2ELi16ELb1ELb0EEEJNS5_IJSH_SH_SH_EEENS5_IJNST_ISH_SD_EENST_INSA_ILi16EEESD_EEEEESJ_SK_SJ_SK_NS1F_6fusion15FusionCallbacksIS1J_NS1P_17LinearCombinationISJ_fSJ_fLNS_15FloatRoundStyleE2EEES1K_S1O_JEEENS4_5SM1004TMEM4LOAD26SM100_TMEM_LOAD_32dp32b16xENS4_13SM90_TMA_LOADENS12_INS13_ILi2ELi4ELi3EEES16_NST_INS5_IJS17_S1M_EEENS5_IJS1M_SD_EEEEEEENS4_39AutoVectorizingCopyWithAssumedAlignmentILi128EEENS4_14SM90_TMA_STOREES24_S26_S26_EEEvvEEEEvNT_6ParamsE) ;  /* 0xffffff2802547950 */ /* 0x000fea0003c3ffff */
        .weak           $__internal_1_$__cuda_sm10x_tcgen05_guardrail_trap_phase_invalid_during_alloc
        .type           $__internal_1_$__cuda_sm10x_tcgen05_guardrail_trap_phase_invalid_during_alloc,@function
        .size           $__internal_1_$__cuda_sm10x_tcgen05_guardrail_trap_phase_invalid_during_alloc,($__internal_2_$__cuda_sm10x_tcgen05_guardrail_trap_unallocated_columns_being_dealloced - $__internal_1_$__cuda_sm10x_tcgen05_guardrail_trap_phase_invalid_during_alloc)
$__internal_1_$__cuda_sm10x_tcgen05_guardrail_trap_phase_invalid_during_alloc:
[----:B------:R-:W-:Y:S05]  /*d6b0*/  BPT.TRAP 0x1 ;  /* 0x000000040000795c */ /* 0x000fea0000300000 */
[----:B------:R-:W-:-:S04]  /*d6c0*/  MOV R7, 0x0 ;  /* 0x0000000000077802 */ /* 0x000fc80000000f00 */
[----:B------:R-:W-:Y:S05]  /*d6d0*/  RET.REL.NODEC R6 `(_ZN7cutlass13device_kernelINS_4gemm6kernel13GemmUniversalIN4cute5tupleIJiiiiEEENS1_10collective13CollectiveMmaINS1_35MainloopSm100TmaUmmaWarpSpecializedILi2ELi2ELi4ENS5_IJNS4_1CILi4EEENSA_ILi2EEENSA_ILi1EEEEEEEENS5_IJNSA_ILi256EEENSA_ILi128EEESH_EEENS_10tfloat32_tENS5_IJlSD_lEEESJ_SK_NS4_8TiledMMAINS4_8MMA_AtomIJNS4_23SM100_MMA_TF32_2x1SM_SSISJ_SJ_fLi256ELi128ELNS4_4UMMA5MajorE0ELSP_0ELNSO_7ScaleInE0ELSQ_0EEEEEENS4_6LayoutINS5_IJSD_SD_SD_EEENS5_IJNSA_ILi0EEESV_SV_EEEEENS5_IJNS4_10UnderscoreESY_SY_EEEEENS4_28SM100_TMA_2SM_LOAD_MULTICASTENS4_14ComposedLayoutINS4_7SwizzleILi3ELi4ELi3EEENS4_18smem_ptr_flag_bitsILi32EEENST_INS5_IJNSA_ILi8EEENSA_ILi32EEEEEENS5_IJS18_SD_EEEEEEEvNS4_8identityES11_S1C_vS1D_EENS_8epilogue10collective18CollectiveEpilogueINS1F_23Sm100TmaWarpSpecializedILi4ELi2ELi16ELb1ELb0EEEJNS5_IJSH_SH_SH_EEENS5_IJNST_ISH_SD_EENST_INSA_ILi16EEESD_EEEEESJ_SK_SJ_SK_NS1F_6fusion15FusionCallbacksIS1J_NS1P_17LinearCombinationISJ_fSJ_fLNS_15FloatRoundStyleE2EEES1K_S1O_JEEENS4_5SM1004TMEM4LOAD26SM100_TMEM_LOAD_32dp32b16xENS4_13SM90_TMA_LOADENS12_INS13_ILi2ELi4ELi3EEES16_NST_INS5_IJS17_S1M_EEENS5_IJS1M_SD_EEEEEEENS4_39AutoVectorizingCopyWithAssumedAlignmentILi128EEENS4_14SM90_TMA_STOREES24_S26_S26_EEEvvEEEEvNT_6ParamsE) ;  /* 0xffffff2806487950 */ /* 0x000fea0003c3ffff */
        .weak           $__internal_2_$__cuda_sm10x_tcgen05_guardrail_trap_unallocated_columns_being_dealloced
        .type           $__internal_2_$__cuda_sm10x_tcgen05_guardrail_trap_unallocated_columns_being_dealloced,@function
        .size           $__internal_2_$__cuda_sm10x_tcgen05_guardrail_trap_unallocated_columns_being_dealloced,(.L_x_239 - $__internal_2_$__cuda_sm10x_tcgen05_guardrail_trap_unallocated_columns_being_dealloced)
$__internal_2_$__cuda_sm10x_tcgen05_guardrail_trap_unallocated_columns_being_dealloced:
[----:B------:R-:W-:Y:S05]  /*d6e0*/  BPT.TRAP 0x1 ;  /* 0x000000040000795c */ /* 0x000fea0000300000 */
[----:B------:R-:W-:-:S04]  /*d6f0*/  HFMA2 R3, -RZ, RZ, 0, 0 ;  /* 0x00000000ff037431 */ /* 0x000fc800000001ff */
[----:B------:R-:W-:Y:S05]  /*d700*/  RET.REL.NODEC R2 `(_ZN7cutlass13device_kernelINS_4gemm6kernel13GemmUniversalIN4cute5tupleIJiiiiEEENS1_10collective13CollectiveMmaINS1_35MainloopSm100TmaUmmaWarpSpecializedILi2ELi2ELi4ENS5_IJNS4_1CILi4EEENSA_ILi2EEENSA_ILi1EEEEEEEENS5_IJNSA_ILi256EEENSA_ILi128EEESH_EEENS_10tfloat32_tENS5_IJlSD_lEEESJ_SK_NS4_8TiledMMAINS4_8MMA_AtomIJNS4_23SM100_MMA_TF32_2x1SM_SSISJ_SJ_fLi256ELi128ELNS4_4UMMA5MajorE0ELSP_0ELNSO_7ScaleInE0ELSQ_0EEEEEENS4_6LayoutINS5_IJSD_SD_SD_EEENS5_IJNSA_ILi0EEESV_SV_EEEEENS5_IJNS4_10UnderscoreESY_SY_EEEEENS4_28SM100_TMA_2SM_LOAD_MULTICASTENS4_14ComposedLayoutINS4_7SwizzleILi3ELi4ELi3EEENS4_18smem_ptr_flag_bitsILi32EEENST_INS5_IJNSA_ILi8EEENSA_ILi32EEEEEENS5_IJS18_SD_EEEEEEEvNS4_8identityES11_S1C_vS1D_EENS_8epilogue10collective18CollectiveEpilogueINS1F_23Sm100TmaWarpSpecializedILi4ELi2ELi16ELb1ELb0EEEJNS5_IJSH_SH_SH_EEENS5_IJNST_ISH_SD_EENST_INSA_ILi16EEESD_EEEEESJ_SK_SJ_SK_NS1F_6fusion15FusionCallbacksIS1J_NS1P_17LinearCombinationISJ_fSJ_fLNS_15FloatRoundStyleE2EEES1K_S1O_JEEENS4_5SM1004TMEM4LOAD26SM100_TMEM_LOAD_32dp32b16xENS4_13SM90_TMA_LOADENS12_INS13_ILi2ELi4ELi3EEES16_NST_INS5_IJS17_S1M_EEENS5_IJS1M_SD_EEEEEEENS4_39AutoVectorizingCopyWithAssumedAlignmentILi128EEENS4_14SM90_TMA_STOREES24_S26_S26_EEEvvEEEEvNT_6ParamsE) ;  /* 0xffffff28023c7950 */ /* 0x000fea0003c3ffff */
.L_x_238:
[----:B------:R-:W-:-:S00]  /*d710*/  BRA `(.L_x_238) ;  /* 0xfffffffc00fc7947 */ /* 0x000fc0000383ffff */
[----:B------:R-:W-:-:S00]  /*d720*/  NOP ;  /* 0x0000000000007918 */ /* 0x000fc00000000000 */
        /* <DEDUP_REMOVED lines=13> */
.L_x_239:


//--------------------- .nv.global.init           --------------------------
	.section	.nv.global.init,"aw",@progbits
.nv.global.init:
	.type		$str$27,@object
	.size		$str$27,($str$28 - $str$27)
$str$27:
        /*0000*/ 	.byte	0x28, 0x61, 0x64, 0x64, 0x72, 0x65, 0x73, 0x73, 0x20, 0x26, 0x20, 0x6d, 0x61, 0x73, 0x6b, 0x29
        /*0010*/ 	.byte	0x20, 0x3d, 0x3d, 0x20, 0x30, 0x00
	.type		$str$28,@object
	.size		$str$28,($str$26 - $str$28)
$str$28:
        /*0016*/ 	.byte	0x2f, 0x74, 0x6d, 0x70, 0x2f, 0x63, 0x75, 0x74, 0x6c, 0x61, 0x73, 0x73, 0x5f, 0x73, 0x77, 0x65
        /*0026*/ 	.byte	0x65, 0x70, 0x5f, 0x73, 0x72, 0x63, 0x2f, 0x69, 0x6e, 0x63, 0x6c, 0x75, 0x64, 0x65, 0x2f, 0x63
        /*0036*/ 	.byte	0x75, 0x74, 0x65, 0x2f, 0x70, 0x6f, 0x69, 0x6e, 0x74, 0x65, 0x72, 0x5f, 0x66, 0x6c, 0x61, 0x67
        /*0046*/ 	.byte	0x67, 0x65, 0x64, 0x2e, 0x68, 0x70, 0x70, 0x00
	.type		$str$26,@object
	.size		$str$26,($str$25 - $str$26)
$str$26:
        /*004e*/ 	.byte	0x2f, 0x74, 0x6d, 0x70, 0x2f, 0x63, 0x75, 0x74, 0x6c, 0x61, 0x73, 0x73, 0x5f, 0x73, 0x77, 0x65
        /*005e*/ 	.byte	0x65, 0x70, 0x5f, 0x73, 0x72, 0x63, 0x2f, 0x69, 0x6e, 0x63, 0x6c, 0x75, 0x64, 0x65, 0x2f, 0x63
        /*006e*/ 	.byte	0x75, 0x74, 0x65, 0x2f, 0x61, 0x74, 0x6f, 0x6d, 0x2f, 0x63, 0x6f, 0x70, 0x79, 0x5f, 0x74, 0x72
        /*007e*/ 	.byte	0x61, 0x69, 0x74, 0x73, 0x5f, 0x73, 0x6d, 0x31, 0x30, 0x30, 0x2e, 0x68, 0x70, 0x70, 0x00
	.type		$str$25,@object
	.size		$str$25,(__unnamed_1 - $str$25)
$str$25:
        /*008d*/ 	.byte	0x28, 0x28, 0x75, 0x69, 0x6e, 0x74, 0x33, 0x32, 0x5f, 0x74, 0x28, 0x74, 0x68, 0x72, 0x65, 0x61
        /*009d*/ 	.byte	0x64, 0x49, 0x64, 0x78, 0x2e, 0x78, 0x29, 0x20, 0x2f, 0x20, 0x33, 0x32, 0x29, 0x20, 0x25, 0x20
        /*00ad*/ 	.byte	0x34, 0x29, 0x20, 0x3d, 0x3d, 0x20, 0x28, 0x28, 0x28, 0x74, 0x6d, 0x65, 0x6d, 0x5f, 0x61, 0x64
        /*00bd*/ 	.byte	0x64, 0x72, 0x20, 0x3e, 0x3e, 0x20, 0x31, 0x36, 0x29, 0x20, 0x2f, 0x20, 0x33, 0x32, 0x29, 0x20
        /*00cd*/ 	.byte	0x25, 0x20, 0x34, 0x29, 0x00
	.type		__unnamed_1,@object
	.size		__unnamed_1,(__unnamed_2 - __unnamed_1)
__unnamed_1:
        /*00d2*/ 	.byte	0x61, 0x75, 0x74, 0x6f, 0x20, 0x63, 0x75, 0x74, 0x65, 0x3a, 0x3a, 0x61, 0x73, 0x5f, 0x70, 0x6f
        /* <DEDUP_REMOVED lines=24> */
        /*0262*/ 	.byte	0x32, 0x30, 0x34, 0x38, 0x3e, 0x3e, 0x3e, 0x3e, 0x5d, 0x00
	.type		__unnamed_2,@object
	.size		__unnamed_2,(.L_2 - __unnamed_2)
__unnamed_2:
        /* <DEDUP_REMOVED lines=42> */
        /*050c*/ 	.byte	0x3e, 0x5d, 0x00
.L_2:


//--------------------- .nv.shared._ZN7cutlass13device_kernelINS_4gemm6kernel13GemmUniversalIN4cute5tupleIJiiiiEEENS1_10collective13CollectiveMmaINS1_35MainloopSm100TmaUmmaWarpSpecializedILi2ELi2ELi4ENS5_IJNS4_1CILi4EEENSA_ILi2EEENSA_ILi1EEEEEEEENS5_IJNSA_ILi256EEENSA_ILi128EEESH_EEENS_10tfloat32_tENS5_IJlSD_lEEESJ_SK_NS4_8TiledMMAINS4_8MMA_AtomIJNS4_23SM100_MMA_TF32_2x1SM_SSISJ_SJ_fLi256ELi128ELNS4_4UMMA5MajorE0ELSP_0ELNSO_7ScaleInE0ELSQ_0EEEEEENS4_6LayoutINS5_IJSD_SD_SD_EEENS5_IJNSA_ILi0EEESV_SV_EEEEENS5_IJNS4_10UnderscoreESY_SY_EEEEENS4_28SM100_TMA_2SM_LOAD_MULTICASTENS4_14ComposedLayoutINS4_7SwizzleILi3ELi4ELi3EEENS4_18smem_ptr_flag_bitsILi32EEENST_INS5_IJNSA_ILi8EEENSA_ILi32EEEEEENS5_IJS18_SD_EEEEEEEvNS4_8identityES11_S1C_vS1D_EENS_8epilogue10collective18CollectiveEpilogueINS1F_23Sm100TmaWarpSpecializedILi4ELi2ELi16ELb1ELb0EEEJNS5_IJSH_SH_SH_EEENS5_IJNST_ISH_SD_EENST_INSA_ILi16EEESD_EEEEESJ_SK_SJ_SK_NS1F_6fusion15FusionCallbacksIS1J_NS1P_17LinearCombinationISJ_fSJ_fLNS_15FloatRoundStyleE2EEES1K_S1O_JEEENS4_5SM1004TMEM4LOAD26SM100_TMEM_LOAD_32dp32b16xENS4_13SM90_TMA_LOADENS12_INS13_ILi2ELi4ELi3EEES16_NST_INS5_IJS17_S1M_EEENS5_IJS1M_SD_EEEEEEENS4_39AutoVectorizingCopyWithAssumedAlignmentILi128EEENS4_14SM90_TMA_STOREES24_S26_S26_EEEvvEEEEvNT_6ParamsE --------------------------
	.section	.nv.shared._ZN7cutlass13device_kernelINS_4gemm6kernel13GemmUniversalIN4cute5tupleIJiiiiEEENS1_10collective13CollectiveMmaINS1_35MainloopSm100TmaUmmaWarpSpecializedILi2ELi2ELi4ENS5_IJNS4_1CILi4EEENSA_ILi2EEENSA_ILi1EEEEEEEENS5_IJNSA_ILi256EEENSA_ILi128EEESH_EEENS_10tfloat32_tENS5_IJlSD_lEEESJ_SK_NS4_8TiledMMAINS4_8MMA_AtomIJNS4_23SM100_MMA_TF32_2x1SM_SSISJ_SJ_fLi256ELi128ELNS4_4UMMA5MajorE0ELSP_0ELNSO_7ScaleInE0ELSQ_0EEEEEENS4_6LayoutINS5_IJSD_SD_SD_EEENS5_IJNSA_ILi0EEESV_SV_EEEEENS5_IJNS4_10UnderscoreESY_SY_EEEEENS4_28SM100_TMA_2SM_LOAD_MULTICASTENS4_14ComposedLayoutINS4_7SwizzleILi3ELi4ELi3EEENS4_18smem_ptr_flag_bitsILi32EEENST_INS5_IJNSA_ILi8EEENSA_ILi32EEEEEENS5_IJS18_SD_EEEEEEEvNS4_8identityES11_S1C_vS1D_EENS_8epilogue10collective18CollectiveEpilogueINS1F_23Sm100TmaWarpSpecializedILi4ELi2ELi16ELb1ELb0EEEJNS5_IJSH_SH_SH_EEENS5_IJNST_ISH_SD_EENST_INSA_ILi16EEESD_EEEEESJ_SK_SJ_SK_NS1F_6fusion15FusionCallbacksIS1J_NS1P_17LinearCombinationISJ_fSJ_fLNS_15FloatRoundStyleE2EEES1K_S1O_JEEENS4_5SM1004TMEM4LOAD26SM100_TMEM_LOAD_32dp32b16xENS4_13SM90_TMA_LOADENS12_INS13_ILi2ELi4ELi3EEES16_NST_INS5_IJS17_S1M_EEENS5_IJS1M_SD_EEEEEEENS4_39AutoVectorizingCopyWithAssumedAlignmentILi128EEENS4_14SM90_TMA_STOREES24_S26_S26_EEEvvEEEEvNT_6ParamsE,"aw",@nobits
	.sectionflags	@""
	.align	16
	.zero		1024


//--------------------- .nv.shared.reserved.0     --------------------------
	.section	.nv.shared.reserved.0,"aw",@nobits
	.weak		__nv_reservedSMEM_offset_0_alias
	.size		__nv_reservedSMEM_offset_0_alias, 0, 64
	.other		__nv_reservedSMEM_offset_0_alias,@"STO_CUDA_RESERVED_SHARED STV_DEFAULT"
__nv_reservedSMEM_offset_0_alias:
	.zero		0
.nv.shared.reserved.0:
	.zero		64
	.weak		__nv_reservedSMEM_tcgen05_partition
	.type		__nv_reservedSMEM_tcgen05_partition,@object
	.size		__nv_reservedSMEM_tcgen05_partition,(.L_0 - __nv_reservedSMEM_tcgen05_partition)
__nv_reservedSMEM_tcgen05_partition:
	.zero		32
.L_0:


//--------------------- .nv.global                --------------------------
	.section	.nv.global,"aw",@nobits
.nv.global:
	.type		_ZN40_INTERNAL_6a9321a5_4_k_cu_13f33360_293324cute1_E,@object
	.size		_ZN40_INTERNAL_6a9321a5_4_k_cu_13f33360_293324cute1_E,(_ZN40_INTERNAL_6a9321a5_4_k_cu_13f33360_293324cuda3std3__45__cpo6cbeginE - _ZN40_INTERNAL_6a9321a5_4_k_cu_13f33360_293324cute1_E)
_ZN40_INTERNAL_6a9321a5_4_k_cu_13f33360_293324cute1_E:
	.zero		1
	.type		_ZN40_INTERNAL_6a9321a5_4_k_cu_13f33360_293324cuda3std3__45__cpo6cbeginE,@object
	.size		_ZN40_INTERNAL_6a9321a5_4_k_cu_13f33360_293324cuda3std3__45__cpo6cbeginE,(_ZN40_INTERNAL_6a9321a5_4_k_cu_13f33360_293324cuda3std3__48in_placeE - _ZN40_INTERNAL_6a9321a5_4_k_cu_13f33360_293324cuda3std3__45__cpo6cbeginE)
_ZN40_INTERNAL_6a9321a5_4_k_cu_13f33360_293324cuda3std3__45__cpo6cbeginE:
	.zero		1
	.type		_ZN40_INTERNAL_6a9321a5_4_k_cu_13f33360_293324cuda3std3__48in_placeE,@object
	.size		_ZN40_INTERNAL_6a9321a5_4_k_cu_13f33360_293324cuda3std3__48in_placeE,(_ZN40_INTERNAL_6a9321a5_4_k_cu_13f33360_293324cuda3std6ranges3__45__cpo9iter_moveE - _ZN40_INTERNAL_6a9321a5_4_k_cu_13f33360_293324cuda3std3__48in_placeE)
_ZN40_INTERNAL_6a9321a5_4_k_cu_13f33360_293324cuda3std3__48in_placeE:
	.zero		1
	.type		_ZN40_INTERNAL_6a9321a5_4_k_cu_13f33360_293324cuda3std6ranges3__45__cpo9iter_moveE,@object
	.size		_ZN40_INTERNAL_6a9321a5_4_k_cu_13f33360_293324cuda3std6ranges3__45__cpo9iter_moveE,(_ZN40_INTERNAL_6a9321a5_4_k_cu_13f33360_293324cuda3std3__45__cpo5beginE - _ZN40_INTERNAL_6a9321a5_4_k_cu_13f33360_293324cuda3std6ranges3__45__cpo9iter_moveE)
_ZN40_INTERNAL_6a9321a5_4_k_cu_13f33360_293324cuda3std6ranges3__45__cpo9iter_moveE:
	.zero		1
	.type		_ZN40_INTERNAL_6a9321a5_4_k_cu_13f33360_293324cuda3std3__45__cpo5beginE,@object
	.size		_ZN40_INTERNAL_6a9321a5_4_k_cu_13f33360_293324cuda3std3__45__cpo5beginE,(_ZN40_INTERNAL_6a9321a5_4_k_cu_13f33360_293324cuda3std3__442_GLOBAL__N__6a9321a5_4_k_cu_13f33360_293326ignoreE - _ZN40_INTERNAL_6a9321a5_4_k_cu_13f33360_293324cuda3std3__45__cpo5beginE)
_ZN40_INTERNAL_6a9321a5_4_k_cu_13f33360_293324cuda3std3__45__cpo5beginE:
	.zero		1
	.type		_ZN40_INTERNAL_6a9321a5_4_k_cu_13f33360_293324cuda3std3__442_GLOBAL__N__6a9321a5_4_k_cu_13f33360_293326ignoreE,@object
	.size		_ZN40_INTERNAL_6a9321a5_4_k_cu_13f33360_293324cuda3std3__442_GLOBAL__N__6a9321a5_4_k_cu_13f33360_293326ignoreE,(_ZN40_INTERNAL_6a9321a5_4_k_cu_13f33360_293324cute7productE - _ZN40_INTERNAL_6a9321a5_4_k_cu_13f33360_293324cuda3std3__442_GLOBAL__N__6a9321a5_4_k_cu_13f33360_293326ignoreE)
_ZN40_INTERNAL_6a9321a5_4_k_cu_13f33360_293324cuda3std3__442_GLOBAL__N__6a9321a5_4_k_cu_13f33360_293326ignoreE:
	.zero		1
	.type		_ZN40_INTERNAL_6a9321a5_4_k_cu_13f33360_293324cute7productE,@object
	.size		_ZN40_INTERNAL_6a9321a5_4_k_cu_13f33360_293324cute7productE,(_ZN40_INTERNAL_6a9321a5_4_k_cu_13f33360_293324cuda3std3__45__cpo3endE - _ZN40_INTERNAL_6a9321a5_4_k_cu_13f33360_293324cute7productE)
_ZN40_INTERNAL_6a9321a5_4_k_cu_13f33360_293324cute7productE:
	.zero		1
	.type		_ZN40_INTERNAL_6a9321a5_4_k_cu_13f33360_293324cuda3std3__45__cpo3endE,@object
	.size		_ZN40_INTERNAL_6a9321a5_4_k_cu_13f33360_293324cuda3std3__45__cpo3endE,(_ZN40_INTERNAL_6a9321a5_4_k_cu_13f33360_293324cuda3std3__419piecewise_constructE - _ZN40_INTERNAL_6a9321a5_4_k_cu_13f33360_293324cuda3std3__45__cpo3endE)
_ZN40_INTERNAL_6a9321a5_4_k_cu_13f33360_293324cuda3std3__45__cpo3endE:
	.zero		1
	.type		_ZN40_INTERNAL_6a9321a5_4_k_cu_13f33360_293324cuda3std3__419piecewise_constructE,@object
	.size		_ZN40_INTERNAL_6a9321a5_4_k_cu_13f33360_293324cuda3std3__419piecewise_constructE,(_ZN40_INTERNAL_6a9321a5_4_k_cu_13f33360_293324cuda3std3__45__cpo4cendE - _ZN40_INTERNAL_6a9321a5_4_k_cu_13f33360_293324cuda3std3__419piecewise_constructE)
_ZN40_INTERNAL_6a9321a5_4_k_cu_13f33360_293324cuda3std3__419piecewise_constructE:
	.zero		1
	.type		_ZN40_INTERNAL_6a9321a5_4_k_cu_13f33360_293324cuda3std3__45__cpo4cendE,@object
	.size		_ZN40_INTERNAL_6a9321a5_4_k_cu_13f33360_293324cuda3std3__45__cpo4cendE,(_ZN40_INTERNAL_6a9321a5_4_k_cu_13f33360_293324cuda3std6ranges3__45__cpo4swapE - _ZN40_INTERNAL_6a9321a5_4_k_cu_13f33360_293324cuda3std3__45__cpo4cendE)
_ZN40_INTERNAL_6a9321a5_4_k_cu_13f33360_293324cuda3std3__45__cpo4cendE:
	.zero		1
	.type		_ZN40_INTERNAL_6a9321a5_4_k_cu_13f33360_293324cuda3std6ranges3__45__cpo4swapE,@object
	.size		_ZN40_INTERNAL_6a9321a5_4_k_cu_13f33360_293324cuda3std6ranges3__45__cpo4swapE,(.L_10 - _ZN40_INTERNAL_6a9321a5_4_k_cu_13f33360_293324cuda3std6ranges3__45__cpo4swapE)
_ZN40_INTERNAL_6a9321a5_4_k_cu_13f33360_293324cuda3std6ranges3__45__cpo4swapE:
	.zero		1
.L_10:


//--------------------- .nv.constant0._ZN7cutlass13device_kernelINS_4gemm6kernel13GemmUniversalIN4cute5tupleIJiiiiEEENS1_10collective13CollectiveMmaINS1_35MainloopSm100TmaUmmaWarpSpecializedILi2ELi2ELi4ENS5_IJNS4_1CILi4EEENSA_ILi2EEENSA_ILi1EEEEEEEENS5_IJNSA_ILi256EEENSA_ILi128EEESH_EEENS_10tfloat32_tENS5_IJlSD_lEEESJ_SK_NS4_8TiledMMAINS4_8MMA_AtomIJNS4_23SM100_MMA_TF32_2x1SM_SSISJ_SJ_fLi256ELi128ELNS4_4UMMA5MajorE0ELSP_0ELNSO_7ScaleInE0ELSQ_0EEEEEENS4_6LayoutINS5_IJSD_SD_SD_EEENS5_IJNSA_ILi0EEESV_SV_EEEEENS5_IJNS4_10UnderscoreESY_SY_EEEEENS4_28SM100_TMA_2SM_LOAD_MULTICASTENS4_14ComposedLayoutINS4_7SwizzleILi3ELi4ELi3EEENS4_18smem_ptr_flag_bitsILi32EEENST_INS5_IJNSA_ILi8EEENSA_ILi32EEEEEENS5_IJS18_SD_EEEEEEEvNS4_8identityES11_S1C_vS1D_EENS_8epilogue10collective18CollectiveEpilogueINS1F_23Sm100TmaWarpSpecializedILi4ELi2ELi16ELb1ELb0EEEJNS5_IJSH_SH_SH_EEENS5_IJNST_ISH_SD_EENST_INSA_ILi16EEESD_EEEEESJ_SK_SJ_SK_NS1F_6fusion15FusionCallbacksIS1J_NS1P_17LinearCombinationISJ_fSJ_fLNS_15FloatRoundStyleE2EEES1K_S1O_JEEENS4_5SM1004TMEM4LOAD26SM100_TMEM_LOAD_32dp32b16xENS4_13SM90_TMA_LOADENS12_INS13_ILi2ELi4ELi3EEES16_NST_INS5_IJS17_S1M_EEENS5_IJS1M_SD_EEEEEEENS4_39AutoVectorizingCopyWithAssumedAlignmentILi128EEENS4_14SM90_TMA_STOREES24_S26_S26_EEEvvEEEEvNT_6ParamsE --------------------------
	.section	.nv.constant0._ZN7cutlass13device_kernelINS_4gemm6kernel13GemmUniversalIN4cute5tupleIJiiiiEEENS1_10collective13CollectiveMmaINS1_35MainloopSm100TmaUmmaWarpSpecializedILi2ELi2ELi4ENS5_IJNS4_1CILi4EEENSA_ILi2EEENSA_ILi1EEEEEEEENS5_IJNSA_ILi256EEENSA_ILi128EEESH_EEENS_10tfloat32_tENS5_IJlSD_lEEESJ_SK_NS4_8TiledMMAINS4_8MMA_AtomIJNS4_23SM100_MMA_TF32_2x1SM_SSISJ_SJ_fLi256ELi128ELNS4_4UMMA5MajorE0ELSP_0ELNSO_7ScaleInE0ELSQ_0EEEEEENS4_6LayoutINS5_IJSD_SD_SD_EEENS5_IJNSA_ILi0EEESV_SV_EEEEENS5_IJNS4_10UnderscoreESY_SY_EEEEENS4_28SM100_TMA_2SM_LOAD_MULTICASTENS4_14ComposedLayoutINS4_7SwizzleILi3ELi4ELi3EEENS4_18smem_ptr_flag_bitsILi32EEENST_INS5_IJNSA_ILi8EEENSA_ILi32EEEEEENS5_IJS18_SD_EEEEEEEvNS4_8identityES11_S1C_vS1D_EENS_8epilogue10collective18CollectiveEpilogueINS1F_23Sm100TmaWarpSpecializedILi4ELi2ELi16ELb1ELb0EEEJNS5_IJSH_SH_SH_EEENS5_IJNST_ISH_SD_EENST_INSA_ILi16EEESD_EEEEESJ_SK_SJ_SK_NS1F_6fusion15FusionCallbacksIS1J_NS1P_17LinearCombinationISJ_fSJ_fLNS_15FloatRoundStyleE2EEES1K_S1O_JEEENS4_5SM1004TMEM4LOAD26SM100_TMEM_LOAD_32dp32b16xENS4_13SM90_TMA_LOADENS12_INS13_ILi2ELi4ELi3EEES16_NST_INS5_IJS17_S1M_EEENS5_IJS1M_SD_EEEEEEENS4_39AutoVectorizingCopyWithAssumedAlignmentILi128EEENS4_14SM90_TMA_STOREES24_S26_S26_EEEvvEEEEvNT_6ParamsE,"a",@progbits
	.sectionflags	@""
	.align	4
.nv.constant0._ZN7cutlass13device_kernelINS_4gemm6kernel13GemmUniversalIN4cute5tupleIJiiiiEEENS1_10collective13CollectiveMmaINS1_35MainloopSm100TmaUmmaWarpSpecializedILi2ELi2ELi4ENS5_IJNS4_1CILi4EEENSA_ILi2EEENSA_ILi1EEEEEEEENS5_IJNSA_ILi256EEENSA_ILi128EEESH_EEENS_10tfloat32_tENS5_IJlSD_lEEESJ_SK_NS4_8TiledMMAINS4_8MMA_AtomIJNS4_23SM100_MMA_TF32_2x1SM_SSISJ_SJ_fLi256ELi128ELNS4_4UMMA5MajorE0ELSP_0ELNSO_7ScaleInE0ELSQ_0EEEEEENS4_6LayoutINS5_IJSD_SD_SD_EEENS5_IJNSA_ILi0EEESV_SV_EEEEENS5_IJNS4_10UnderscoreESY_SY_EEEEENS4_28SM100_TMA_2SM_LOAD_MULTICASTENS4_14ComposedLayoutINS4_7SwizzleILi3ELi4ELi3EEENS4_18smem_ptr_flag_bitsILi32EEENST_INS5_IJNSA_ILi8EEENSA_ILi32EEEEEENS5_IJS18_SD_EEEEEEEvNS4_8identityES11_S1C_vS1D_EENS_8epilogue10collective18CollectiveEpilogueINS1F_23Sm100TmaWarpSpecializedILi4ELi2ELi16ELb1ELb0EEEJNS5_IJSH_SH_SH_EEENS5_IJNST_ISH_SD_EENST_INSA_ILi16EEESD_EEEEESJ_SK_SJ_SK_NS1F_6fusion15FusionCallbacksIS1J_NS1P_17LinearCombinationISJ_fSJ_fLNS_15FloatRoundStyleE2EEES1K_S1O_JEEENS4_5SM1004TMEM4LOAD26SM100_TMEM_LOAD_32dp32b16xENS4_13SM90_TMA_LOADENS12_INS13_ILi2ELi4ELi3EEES16_NST_INS5_IJS17_S1M_EEENS5_IJS1M_SD_EEEEEEENS4_39AutoVectorizingCopyWithAssumedAlignmentILi128EEENS4_14SM90_TMA_STOREES24_S26_S26_EEEvvEEEEvNT_6ParamsE:
	.zero		2944


//--------------------- SYMBOLS --------------------------

	.type		.nv.reservedSmem.offset0,@object
	.size		.nv.reservedSmem.offset0,0x4
	.type		.nv.reservedSmem.cap,@object
	.size		.nv.reservedSmem.cap,0x4
	.type		__assertfail,@function
